	.target	sm_90

	.elftype	@"ET_EXEC"


//--------------------- .note.nv.tkinfo           --------------------------
	.section	.note.nv.tkinfo,"",@"SHT_NOTE"
	.sectionflags	@"SHF_NOTE_NV_TKINFO"
	.tkinfo
        /*0018*/ 	.word	0x00000002
        /*0030*/ 	.string	""
        /*0030*/ 	.string	"ptxas"
        /*0030*/ 	.string	"Cuda compilation tools, release 13.0, V13.0.88"
        /*0030*/ 	.string	"Build cuda_13.0.r13.0/compiler.36424714_0"
        /*0030*/ 	.string	"-arch sm_90 -m 64 "



//--------------------- .note.nv.cuinfo           --------------------------
	.section	.note.nv.cuinfo,"",@"SHT_NOTE"
	.sectionflags	@"SHF_NOTE_NV_CUINFO"
        /*0018*/ 	.short	0x0002
        /*001a*/ 	.short	0x005a
        /*001c*/ 	.short	0x0082
	.zero		2


//--------------------- .nv.info                  --------------------------
	.section	.nv.info,"",@"SHT_CUDA_INFO"
	.align	4


	//----- nvinfo : EIATTR_REGCOUNT
	.align		4
        /*0000*/ 	.byte	0x04, 0x2f
        /*0002*/ 	.short	(.L_43 - .L_42)
	.align		4
.L_42:
        /*0004*/ 	.word	index@(_Z16kInt8VectorQuantI6__halfLi1024ELi0EEvPT_PaPffii)
        /*0008*/ 	.word	0x0000001c


	//----- nvinfo : EIATTR_FRAME_SIZE
	.align		4
.L_43:
        /*000c*/ 	.byte	0x04, 0x11
        /*000e*/ 	.short	(.L_45 - .L_44)
	.align		4
.L_44:
        /*0010*/ 	.word	index@(_Z16kInt8VectorQuantI6__halfLi1024ELi0EEvPT_PaPffii)
        /*0014*/ 	.word	0x00000000


	//----- nvinfo : EIATTR_REGCOUNT
	.align		4
.L_45:
        /*0018*/ 	.byte	0x04, 0x2f
        /*001a*/ 	.short	(.L_47 - .L_46)
	.align		4
.L_46:
        /*001c*/ 	.word	index@(_Z16kInt8VectorQuantI6__halfLi1024ELi1EEvPT_PaPffii)
        /*0020*/ 	.word	0x00000014


	//----- nvinfo : EIATTR_FRAME_SIZE
	.align		4
.L_47:
        /*0024*/ 	.byte	0x04, 0x11
        /*0026*/ 	.short	(.L_49 - .L_48)
	.align		4
.L_48:
        /*0028*/ 	.word	index@(_Z16kInt8VectorQuantI6__halfLi1024ELi1EEvPT_PaPffii)
        /*002c*/ 	.word	0x00000000


	//----- nvinfo : EIATTR_REGCOUNT
	.align		4
.L_49:
        /*0030*/ 	.byte	0x04, 0x2f
        /*0032*/ 	.short	(.L_51 - .L_50)
	.align		4
.L_50:
        /*0034*/ 	.word	index@(_Z5kfuncIfLi0EEvPT_S1_S0_l)
        /*0038*/ 	.word	0x00000014


	//----- nvinfo : EIATTR_FRAME_SIZE
	.align		4
.L_51:
        /*003c*/ 	.byte	0x04, 0x11
        /*003e*/ 	.short	(.L_53 - .L_52)
	.align		4
.L_52:
        /*0040*/ 	.word	index@($__internal_3_$__cuda_sm20_div_u64)
        /*0044*/ 	.word	0x00000000


	//----- nvinfo : EIATTR_FRAME_SIZE
	.align		4
.L_53:
        /*0048*/ 	.byte	0x04, 0x11
        /*004a*/ 	.short	(.L_55 - .L_54)
	.align		4
.L_54:
        /*004c*/ 	.word	index@(_Z5kfuncIfLi0EEvPT_S1_S0_l)
        /*0050*/ 	.word	0x00000000


	//----- nvinfo : EIATTR_REGCOUNT
	.align		4
.L_55:
        /*0054*/ 	.byte	0x04, 0x2f
        /*0056*/ 	.short	(.L_57 - .L_56)
	.align		4
.L_56:
        /*0058*/ 	.word	index@(_Z5kfuncIhLi0EEvPT_S1_S0_l)
        /*005c*/ 	.word	0x00000014


	//----- nvinfo : EIATTR_FRAME_SIZE
	.align		4
.L_57:
        /*0060*/ 	.byte	0x04, 0x11
        /*0062*/ 	.short	(.L_59 - .L_58)
	.align		4
.L_58:
        /*0064*/ 	.word	index@($__internal_2_$__cuda_sm20_div_u64)
        /*0068*/ 	.word	0x00000000


	//----- nvinfo : EIATTR_FRAME_SIZE
	.align		4
.L_59:
        /*006c*/ 	.byte	0x04, 0x11
        /*006e*/ 	.short	(.L_61 - .L_60)
	.align		4
.L_60:
        /*0070*/ 	.word	index@(_Z5kfuncIhLi0EEvPT_S1_S0_l)
        /*0074*/ 	.word	0x00000000


	//----- nvinfo : EIATTR_REGCOUNT
	.align		4
.L_61:
        /*0078*/ 	.byte	0x04, 0x2f
        /*007a*/ 	.short	(.L_63 - .L_62)
	.align		4
.L_62:
        /*007c*/ 	.word	index@(_Z5kfuncIfLi1EEvPT_S1_S0_l)
        /*0080*/ 	.word	0x00000020


	//----- nvinfo : EIATTR_FRAME_SIZE
	.align		4
.L_63:
        /*0084*/ 	.byte	0x04, 0x11
        /*0086*/ 	.short	(.L_65 - .L_64)
	.align		4
.L_64:
        /*0088*/ 	.word	index@($__internal_1_$__cuda_sm20_div_u64)
        /*008c*/ 	.word	0x00000000


	//----- nvinfo : EIATTR_FRAME_SIZE
	.align		4
.L_65:
        /*0090*/ 	.byte	0x04, 0x11
        /*0092*/ 	.short	(.L_67 - .L_66)
	.align		4
.L_66:
        /*0094*/ 	.word	index@(_Z5kfuncIfLi1EEvPT_S1_S0_l)
        /*0098*/ 	.word	0x00000000


	//----- nvinfo : EIATTR_REGCOUNT
	.align		4
.L_67:
        /*009c*/ 	.byte	0x04, 0x2f
        /*009e*/ 	.short	(.L_69 - .L_68)
	.align		4
.L_68:
        /*00a0*/ 	.word	index@(_Z5kfuncIfLi2EEvPT_S1_S0_l)
        /*00a4*/ 	.word	0x0000001c


	//----- nvinfo : EIATTR_FRAME_SIZE
	.align		4
.L_69:
        /*00a8*/ 	.byte	0x04, 0x11
        /*00aa*/ 	.short	(.L_71 - .L_70)
	.align		4
.L_70:
        /*00ac*/ 	.word	index@($__internal_0_$__cuda_sm20_div_u64)
        /*00b0*/ 	.word	0x00000000


	//----- nvinfo : EIATTR_FRAME_SIZE
	.align		4
.L_71:
        /*00b4*/ 	.byte	0x04, 0x11
        /*00b6*/ 	.short	(.L_73 - .L_72)
	.align		4
.L_72:
        /*00b8*/ 	.word	index@(_Z5kfuncIfLi2EEvPT_S1_S0_l)
        /*00bc*/ 	.word	0x00000000


	//----- nvinfo : EIATTR_REGCOUNT
	.align		4
.L_73:
        /*00c0*/ 	.byte	0x04, 0x2f
        /*00c2*/ 	.short	(.L_75 - .L_74)
	.align		4
.L_74:
        /*00c4*/ 	.word	index@(_Z26kgemm_4bit_inference_naiveI6__halfLi128ELi16EEviiiPT_PhPfPKfS2_iiii)
        /*00c8*/ 	.word	0x00000030


	//----- nvinfo : EIATTR_FRAME_SIZE
	.align		4
.L_75:
        /*00cc*/ 	.byte	0x04, 0x11
        /*00ce*/ 	.short	(.L_77 - .L_76)
	.align		4
.L_76:
        /*00d0*/ 	.word	index@(_Z26kgemm_4bit_inference_naiveI6__halfLi128ELi16EEviiiPT_PhPfPKfS2_iiii)
        /*00d4*/ 	.word	0x00000000


	//----- nvinfo : EIATTR_REGCOUNT
	.align		4
.L_77:
        /*00d8*/ 	.byte	0x04, 0x2f
        /*00da*/ 	.short	(.L_79 - .L_78)
	.align		4
.L_78:
        /*00dc*/ 	.word	index@(_Z26kgemm_4bit_inference_naiveI13__nv_bfloat16Li128ELi16EEviiiPT_PhPfPKfS2_iiii)
        /*00e0*/ 	.word	0x00000030


	//----- nvinfo : EIATTR_FRAME_SIZE
	.align		4
.L_79:
        /*00e4*/ 	.byte	0x04, 0x11
        /*00e6*/ 	.short	(.L_81 - .L_80)
	.align		4
.L_80:
        /*00e8*/ 	.word	index@(_Z26kgemm_4bit_inference_naiveI13__nv_bfloat16Li128ELi16EEviiiPT_PhPfPKfS2_iiii)
        /*00ec*/ 	.word	0x00000000


	//----- nvinfo : EIATTR_REGCOUNT
	.align		4
.L_81:
        /*00f0*/ 	.byte	0x04, 0x2f
        /*00f2*/ 	.short	(.L_83 - .L_82)
	.align		4
.L_82:
        /*00f4*/ 	.word	index@(_Z26kgemm_4bit_inference_naiveIfLi128ELi32EEviiiPT_PhPfPKfS1_iiii)
        /*00f8*/ 	.word	0x00000030


	//----- nvinfo : EIATTR_FRAME_SIZE
	.align		4
.L_83:
        /*00fc*/ 	.byte	0x04, 0x11
        /*00fe*/ 	.short	(.L_85 - .L_84)
	.align		4
.L_84:
        /*0100*/ 	.word	index@(_Z26kgemm_4bit_inference_naiveIfLi128ELi32EEviiiPT_PhPfPKfS1_iiii)
        /*0104*/ 	.word	0x00000000


	//----- nvinfo : EIATTR_REGCOUNT
	.align		4
.L_85:
        /*0108*/ 	.byte	0x04, 0x2f
        /*010a*/ 	.short	(.L_87 - .L_86)
	.align		4
.L_86:
        /*010c*/ 	.word	index@(_Z22kdequant_mm_int32_fp16ILi4ELi512EEvPiPfS1_P6__halfS3_iii)
        /*0110*/ 	.word	0x00000020


	//----- nvinfo : EIATTR_FRAME_SIZE
	.align		4
.L_87:
        /*0114*/ 	.byte	0x04, 0x11
        /*0116*/ 	.short	(.L_89 - .L_88)
	.align		4
.L_88:
        /*0118*/ 	.word	index@(_Z22kdequant_mm_int32_fp16ILi4ELi512EEvPiPfS1_P6__halfS3_iii)
        /*011c*/ 	.word	0x00000000


	//----- nvinfo : EIATTR_REGCOUNT
	.align		4
.L_89:
        /*0120*/ 	.byte	0x04, 0x2f
        /*0122*/ 	.short	(.L_91 - .L_90)
	.align		4
.L_90:
        /*0124*/ 	.word	index@(_Z33kPreconditionOptimizer32bit1StateI6__halfLi1ELi4096ELi8EEvPT_S2_PfS3_ffffiffi)
        /*0128*/ 	.word	0x00000030


	//----- nvinfo : EIATTR_FRAME_SIZE
	.align		4
.L_91:
        /*012c*/ 	.byte	0x04, 0x11
        /*012e*/ 	.short	(.L_93 - .L_92)
	.align		4
.L_92:
        /*0130*/ 	.word	index@(_Z33kPreconditionOptimizer32bit1StateI6__halfLi1ELi4096ELi8EEvPT_S2_PfS3_ffffiffi)
        /*0134*/ 	.word	0x00000000


	//----- nvinfo : EIATTR_REGCOUNT
	.align		4
.L_93:
        /*0138*/ 	.byte	0x04, 0x2f
        /*013a*/ 	.short	(.L_95 - .L_94)
	.align		4
.L_94:
        /*013c*/ 	.word	index@(_Z33kPreconditionOptimizer32bit1StateIfLi1ELi4096ELi8EEvPT_S1_PfS2_ffffiffi)
        /*0140*/ 	.word	0x0000002f


	//----- nvinfo : EIATTR_FRAME_SIZE
	.align		4
.L_95:
        /*0144*/ 	.byte	0x04, 0x11
        /*0146*/ 	.short	(.L_97 - .L_96)
	.align		4
.L_96:
        /*0148*/ 	.word	index@(_Z33kPreconditionOptimizer32bit1StateIfLi1ELi4096ELi8EEvPT_S1_PfS2_ffffiffi)
        /*014c*/ 	.word	0x00000000


	//----- nvinfo : EIATTR_REGCOUNT
	.align		4
.L_97:
        /*0150*/ 	.byte	0x04, 0x2f
        /*0152*/ 	.short	(.L_99 - .L_98)
	.align		4
.L_98:
        /*0154*/ 	.word	index@(_Z33kPreconditionOptimizer32bit1StateI13__nv_bfloat16Li1ELi4096ELi8EEvPT_S2_PfS3_ffffiffi)
        /*0158*/ 	.word	0x0000002e


	//----- nvinfo : EIATTR_FRAME_SIZE
	.align		4
.L_99:
        /*015c*/ 	.byte	0x04, 0x11
        /*015e*/ 	.short	(.L_101 - .L_100)
	.align		4
.L_100:
        /*0160*/ 	.word	index@(_Z33kPreconditionOptimizer32bit1StateI13__nv_bfloat16Li1ELi4096ELi8EEvPT_S2_PfS3_ffffiffi)
        /*0164*/ 	.word	0x00000000


	//----- nvinfo : EIATTR_REGCOUNT
	.align		4
.L_101:
        /*0168*/ 	.byte	0x04, 0x2f
        /*016a*/ 	.short	(.L_103 - .L_102)
	.align		4
.L_102:
        /*016c*/ 	.word	index@(_Z33kPreconditionOptimizer32bit1StateI6__halfLi2ELi4096ELi8EEvPT_S2_PfS3_ffffiffi)
        /*0170*/ 	.word	0x00000030


	//----- nvinfo : EIATTR_FRAME_SIZE
	.align		4
.L_103:
        /*0174*/ 	.byte	0x04, 0x11
        /*0176*/ 	.short	(.L_105 - .L_104)
	.align		4
.L_104:
        /*0178*/ 	.word	index@(_Z33kPreconditionOptimizer32bit1StateI6__halfLi2ELi4096ELi8EEvPT_S2_PfS3_ffffiffi)
        /*017c*/ 	.word	0x00000000


	//----- nvinfo : EIATTR_REGCOUNT
	.align		4
.L_105:
        /*0180*/ 	.byte	0x04, 0x2f
        /*0182*/ 	.short	(.L_107 - .L_106)
	.align		4
.L_106:
        /*0184*/ 	.word	index@(_Z33kPreconditionOptimizer32bit1StateIfLi2ELi4096ELi8EEvPT_S1_PfS2_ffffiffi)
        /*0188*/ 	.word	0x00000030


	//----- nvinfo : EIATTR_FRAME_SIZE
	.align		4
.L_107:
        /*018c*/ 	.byte	0x04, 0x11
        /*018e*/ 	.short	(.L_109 - .L_108)
	.align		4
.L_108:
        /*0190*/ 	.word	index@(_Z33kPreconditionOptimizer32bit1StateIfLi2ELi4096ELi8EEvPT_S1_PfS2_ffffiffi)
        /*0194*/ 	.word	0x00000000


	//----- nvinfo : EIATTR_REGCOUNT
	.align		4
.L_109:
        /*0198*/ 	.byte	0x04, 0x2f
        /*019a*/ 	.short	(.L_111 - .L_110)
	.align		4
.L_110:
        /*019c*/ 	.word	index@(_Z33kPreconditionOptimizer32bit1StateI13__nv_bfloat16Li2ELi4096ELi8EEvPT_S2_PfS3_ffffiffi)
        /*01a0*/ 	.word	0x0000002f


	//----- nvinfo : EIATTR_FRAME_SIZE
	.align		4
.L_111:
        /*01a4*/ 	.byte	0x04, 0x11
        /*01a6*/ 	.short	(.L_113 - .L_112)
	.align		4
.L_112:
        /*01a8*/ 	.word	index@(_Z33kPreconditionOptimizer32bit1StateI13__nv_bfloat16Li2ELi4096ELi8EEvPT_S2_PfS3_ffffiffi)
        /*01ac*/ 	.word	0x00000000


	//----- nvinfo : EIATTR_REGCOUNT
	.align		4
.L_113:
        /*01b0*/ 	.byte	0x04, 0x2f
        /*01b2*/ 	.short	(.L_115 - .L_114)
	.align		4
.L_114:
        /*01b4*/ 	.word	index@(_Z33kPreconditionOptimizer32bit1StateI6__halfLi5ELi4096ELi8EEvPT_S2_PfS3_ffffiffi)
        /*01b8*/ 	.word	0x0000002f


	//----- nvinfo : EIATTR_FRAME_SIZE
	.align		4
.L_115:
        /*01bc*/ 	.byte	0x04, 0x11
        /*01be*/ 	.short	(.L_117 - .L_116)
	.align		4
.L_116:
        /*01c0*/ 	.word	index@(_Z33kPreconditionOptimizer32bit1StateI6__halfLi5ELi4096ELi8EEvPT_S2_PfS3_ffffiffi)
        /*01c4*/ 	.word	0x00000000


	//----- nvinfo : EIATTR_REGCOUNT
	.align		4
.L_117:
        /*01c8*/ 	.byte	0x04, 0x2f
        /*01ca*/ 	.short	(.L_119 - .L_118)
	.align		4
.L_118:
        /*01cc*/ 	.word	index@(_Z33kPreconditionOptimizer32bit1StateIfLi5ELi4096ELi8EEvPT_S1_PfS2_ffffiffi)
        /*01d0*/ 	.word	0x0000002f


	//----- nvinfo : EIATTR_FRAME_SIZE
	.align		4
.L_119:
        /*01d4*/ 	.byte	0x04, 0x11
        /*01d6*/ 	.short	(.L_121 - .L_120)
	.align		4
.L_120:
        /*01d8*/ 	.word	index@(_Z33kPreconditionOptimizer32bit1StateIfLi5ELi4096ELi8EEvPT_S1_PfS2_ffffiffi)
        /*01dc*/ 	.word	0x00000000


	//----- nvinfo : EIATTR_REGCOUNT
	.align		4
.L_121:
        /*01e0*/ 	.byte	0x04, 0x2f
        /*01e2*/ 	.short	(.L_123 - .L_122)
	.align		4
.L_122:
        /*01e4*/ 	.word	index@(_Z33kPreconditionOptimizer32bit1StateI13__nv_bfloat16Li5ELi4096ELi8EEvPT_S2_PfS3_ffffiffi)
        /*01e8*/ 	.word	0x00000030


	//----- nvinfo : EIATTR_FRAME_SIZE
	.align		4
.L_123:
        /*01ec*/ 	.byte	0x04, 0x11
        /*01ee*/ 	.short	(.L_125 - .L_124)
	.align		4
.L_124:
        /*01f0*/ 	.word	index@(_Z33kPreconditionOptimizer32bit1StateI13__nv_bfloat16Li5ELi4096ELi8EEvPT_S2_PfS3_ffffiffi)
        /*01f4*/ 	.word	0x00000000


	//----- nvinfo : EIATTR_REGCOUNT
	.align		4
.L_125:
        /*01f8*/ 	.byte	0x04, 0x2f
        /*01fa*/ 	.short	(.L_127 - .L_126)
	.align		4
.L_126:
        /*01fc*/ 	.word	index@(_Z33kPreconditionOptimizer32bit1StateI6__halfLi4ELi4096ELi8EEvPT_S2_PfS3_ffffiffi)
        /*0200*/ 	.word	0x0000002f


	//----- nvinfo : EIATTR_FRAME_SIZE
	.align		4
.L_127:
        /*0204*/ 	.byte	0x04, 0x11
        /*0206*/ 	.short	(.L_129 - .L_128)
	.align		4
.L_128:
        /*0208*/ 	.word	index@(_Z33kPreconditionOptimizer32bit1StateI6__halfLi4ELi4096ELi8EEvPT_S2_PfS3_ffffiffi)
        /*020c*/ 	.word	0x00000000


	//----- nvinfo : EIATTR_REGCOUNT
	.align		4
.L_129:
        /*0210*/ 	.byte	0x04, 0x2f
        /*0212*/ 	.short	(.L_131 - .L_130)
	.align		4
.L_130:
        /*0214*/ 	.word	index@(_Z33kPreconditionOptimizer32bit1StateIfLi4ELi4096ELi8EEvPT_S1_PfS2_ffffiffi)
        /*0218*/ 	.word	0x0000002d


	//----- nvinfo : EIATTR_FRAME_SIZE
	.align		4
.L_131:
        /*021c*/ 	.byte	0x04, 0x11
        /*021e*/ 	.short	(.L_133 - .L_132)
	.align		4
.L_132:
        /*0220*/ 	.word	index@(_Z33kPreconditionOptimizer32bit1StateIfLi4ELi4096ELi8EEvPT_S1_PfS2_ffffiffi)
        /*0224*/ 	.word	0x00000000


	//----- nvinfo : EIATTR_REGCOUNT
	.align		4
.L_133:
        /*0228*/ 	.byte	0x04, 0x2f
        /*022a*/ 	.short	(.L_135 - .L_134)
	.align		4
.L_134:
        /*022c*/ 	.word	index@(_Z33kPreconditionOptimizer32bit1StateI13__nv_bfloat16Li4ELi4096ELi8EEvPT_S2_PfS3_ffffiffi)
        /*0230*/ 	.word	0x0000002f


	//----- nvinfo : EIATTR_FRAME_SIZE
	.align		4
.L_135:
        /*0234*/ 	.byte	0x04, 0x11
        /*0236*/ 	.short	(.L_137 - .L_136)
	.align		4
.L_136:
        /*0238*/ 	.word	index@(_Z33kPreconditionOptimizer32bit1StateI13__nv_bfloat16Li4ELi4096ELi8EEvPT_S2_PfS3_ffffiffi)
        /*023c*/ 	.word	0x00000000


	//----- nvinfo : EIATTR_REGCOUNT
	.align		4
.L_137:
        /*0240*/ 	.byte	0x04, 0x2f
        /*0242*/ 	.short	(.L_139 - .L_138)
	.align		4
.L_138:
        /*0244*/ 	.word	index@(_Z21kOptimizer32bit1StateI6__halfLi1EEvPT_S2_PfS3_ffffffiffbi)
        /*0248*/ 	.word	0x0000002c


	//----- nvinfo : EIATTR_FRAME_SIZE
	.align		4
.L_139:
        /*024c*/ 	.byte	0x04, 0x11
        /*024e*/ 	.short	(.L_141 - .L_140)
	.align		4
.L_140:
        /*0250*/ 	.word	index@(_Z21kOptimizer32bit1StateI6__halfLi1EEvPT_S2_PfS3_ffffffiffbi)
        /*0254*/ 	.word	0x00000000


	//----- nvinfo : EIATTR_REGCOUNT
	.align		4
.L_141:
        /*0258*/ 	.byte	0x04, 0x2f
        /*025a*/ 	.short	(.L_143 - .L_142)
	.align		4
.L_142:
        /*025c*/ 	.word	index@(_Z21kOptimizer32bit1StateIfLi1EEvPT_S1_PfS2_ffffffiffbi)
        /*0260*/ 	.word	0x0000002b


	//----- nvinfo : EIATTR_FRAME_SIZE
	.align		4
.L_143:
        /*0264*/ 	.byte	0x04, 0x11
        /*0266*/ 	.short	(.L_145 - .L_144)
	.align		4
.L_144:
        /*0268*/ 	.word	index@(_Z21kOptimizer32bit1StateIfLi1EEvPT_S1_PfS2_ffffffiffbi)
        /*026c*/ 	.word	0x00000000


	//----- nvinfo : EIATTR_REGCOUNT
	.align		4
.L_145:
        /*0270*/ 	.byte	0x04, 0x2f
        /*0272*/ 	.short	(.L_147 - .L_146)
	.align		4
.L_146:
        /*0274*/ 	.word	index@(_Z21kOptimizer32bit1StateI13__nv_bfloat16Li1EEvPT_S2_PfS3_ffffffiffbi)
        /*0278*/ 	.word	0x0000002c


	//----- nvinfo : EIATTR_FRAME_SIZE
	.align		4
.L_147:
        /*027c*/ 	.byte	0x04, 0x11
        /*027e*/ 	.short	(.L_149 - .L_148)
	.align		4
.L_148:
        /*0280*/ 	.word	index@(_Z21kOptimizer32bit1StateI13__nv_bfloat16Li1EEvPT_S2_PfS3_ffffffiffbi)
        /*0284*/ 	.word	0x00000000


	//----- nvinfo : EIATTR_REGCOUNT
	.align		4
.L_149:
        /*0288*/ 	.byte	0x04, 0x2f
        /*028a*/ 	.short	(.L_151 - .L_150)
	.align		4
.L_150:
        /*028c*/ 	.word	index@(_Z21kOptimizer32bit1StateI6__halfLi2EEvPT_S2_PfS3_ffffffiffbi)
        /*0290*/ 	.word	0x0000002c


	//----- nvinfo : EIATTR_FRAME_SIZE
	.align		4
.L_151:
        /*0294*/ 	.byte	0x04, 0x11
        /*0296*/ 	.short	(.L_153 - .L_152)
	.align		4
.L_152:
        /*0298*/ 	.word	index@(_Z21kOptimizer32bit1StateI6__halfLi2EEvPT_S2_PfS3_ffffffiffbi)
        /*029c*/ 	.word	0x00000000


	//----- nvinfo : EIATTR_REGCOUNT
	.align		4
.L_153:
        /*02a0*/ 	.byte	0x04, 0x2f
        /*02a2*/ 	.short	(.L_155 - .L_154)
	.align		4
.L_154:
        /*02a4*/ 	.word	index@(_Z21kOptimizer32bit1StateIfLi2EEvPT_S1_PfS2_ffffffiffbi)
        /*02a8*/ 	.word	0x0000002a


	//----- nvinfo : EIATTR_FRAME_SIZE
	.align		4
.L_155:
        /*02ac*/ 	.byte	0x04, 0x11
        /*02ae*/ 	.short	(.L_157 - .L_156)
	.align		4
.L_156:
        /*02b0*/ 	.word	index@(_Z21kOptimizer32bit1StateIfLi2EEvPT_S1_PfS2_ffffffiffbi)
        /*02b4*/ 	.word	0x00000000


	//----- nvinfo : EIATTR_REGCOUNT
	.align		4
.L_157:
        /*02b8*/ 	.byte	0x04, 0x2f
        /*02ba*/ 	.short	(.L_159 - .L_158)
	.align		4
.L_158:
        /*02bc*/ 	.word	index@(_Z21kOptimizer32bit1StateI13__nv_bfloat16Li2EEvPT_S2_PfS3_ffffffiffbi)
        /*02c0*/ 	.word	0x0000002c


	//----- nvinfo : EIATTR_FRAME_SIZE
	.align		4
.L_159:
        /*02c4*/ 	.byte	0x04, 0x11
        /*02c6*/ 	.short	(.L_161 - .L_160)
	.align		4
.L_160:
        /*02c8*/ 	.word	index@(_Z21kOptimizer32bit1StateI13__nv_bfloat16Li2EEvPT_S2_PfS3_ffffffiffbi)
        /*02cc*/ 	.word	0x00000000


	//----- nvinfo : EIATTR_REGCOUNT
	.align		4
.L_161:
        /*02d0*/ 	.byte	0x04, 0x2f
        /*02d2*/ 	.short	(.L_163 - .L_162)
	.align		4
.L_162:
        /*02d4*/ 	.word	index@(_Z21kOptimizer32bit1StateI6__halfLi5EEvPT_S2_PfS3_ffffffiffbi)
        /*02d8*/ 	.word	0x00000030


	//----- nvinfo : EIATTR_FRAME_SIZE
	.align		4
.L_163:
        /*02dc*/ 	.byte	0x04, 0x11
        /*02de*/ 	.short	(.L_165 - .L_164)
	.align		4
.L_164:
        /*02e0*/ 	.word	index@(_Z21kOptimizer32bit1StateI6__halfLi5EEvPT_S2_PfS3_ffffffiffbi)
        /*02e4*/ 	.word	0x00000000


	//----- nvinfo : EIATTR_REGCOUNT
	.align		4
.L_165:
        /*02e8*/ 	.byte	0x04, 0x2f
        /*02ea*/ 	.short	(.L_167 - .L_166)
	.align		4
.L_166:
        /*02ec*/ 	.word	index@(_Z21kOptimizer32bit1StateIfLi5EEvPT_S1_PfS2_ffffffiffbi)
        /*02f0*/ 	.word	0x0000002b


	//----- nvinfo : EIATTR_FRAME_SIZE
	.align		4
.L_167:
        /*02f4*/ 	.byte	0x04, 0x11
        /*02f6*/ 	.short	(.L_169 - .L_168)
	.align		4
.L_168:
        /*02f8*/ 	.word	index@(_Z21kOptimizer32bit1StateIfLi5EEvPT_S1_PfS2_ffffffiffbi)
        /*02fc*/ 	.word	0x00000000


	//----- nvinfo : EIATTR_REGCOUNT
	.align		4
.L_169:
        /*0300*/ 	.byte	0x04, 0x2f
        /*0302*/ 	.short	(.L_171 - .L_170)
	.align		4
.L_170:
        /*0304*/ 	.word	index@(_Z21kOptimizer32bit1StateI13__nv_bfloat16Li5EEvPT_S2_PfS3_ffffffiffbi)
        /*0308*/ 	.word	0x00000030


	//----- nvinfo : EIATTR_FRAME_SIZE
	.align		4
.L_171:
        /*030c*/ 	.byte	0x04, 0x11
        /*030e*/ 	.short	(.L_173 - .L_172)
	.align		4
.L_172:
        /*0310*/ 	.word	index@(_Z21kOptimizer32bit1StateI13__nv_bfloat16Li5EEvPT_S2_PfS3_ffffffiffbi)
        /*0314*/ 	.word	0x00000000


	//----- nvinfo : EIATTR_REGCOUNT
	.align		4
.L_173:
        /*0318*/ 	.byte	0x04, 0x2f
        /*031a*/ 	.short	(.L_175 - .L_174)
	.align		4
.L_174:
        /*031c*/ 	.word	index@(_Z21kOptimizer32bit1StateI6__halfLi4EEvPT_S2_PfS3_ffffffiffbi)
        /*0320*/ 	.word	0x00000028


	//----- nvinfo : EIATTR_FRAME_SIZE
	.align		4
.L_175:
        /*0324*/ 	.byte	0x04, 0x11
        /*0326*/ 	.short	(.L_177 - .L_176)
	.align		4
.L_176:
        /*0328*/ 	.word	index@(_Z21kOptimizer32bit1StateI6__halfLi4EEvPT_S2_PfS3_ffffffiffbi)
        /*032c*/ 	.word	0x00000000


	//----- nvinfo : EIATTR_REGCOUNT
	.align		4
.L_177:
        /*0330*/ 	.byte	0x04, 0x2f
        /*0332*/ 	.short	(.L_179 - .L_178)
	.align		4
.L_178:
        /*0334*/ 	.word	index@(_Z21kOptimizer32bit1StateIfLi4EEvPT_S1_PfS2_ffffffiffbi)
        /*0338*/ 	.word	0x00000028


	//----- nvinfo : EIATTR_FRAME_SIZE
	.align		4
.L_179:
        /*033c*/ 	.byte	0x04, 0x11
        /*033e*/ 	.short	(.L_181 - .L_180)
	.align		4
.L_180:
        /*0340*/ 	.word	index@(_Z21kOptimizer32bit1StateIfLi4EEvPT_S1_PfS2_ffffffiffbi)
        /*0344*/ 	.word	0x00000000


	//----- nvinfo : EIATTR_REGCOUNT
	.align		4
.L_181:
        /*0348*/ 	.byte	0x04, 0x2f
        /*034a*/ 	.short	(.L_183 - .L_182)
	.align		4
.L_182:
        /*034c*/ 	.word	index@(_Z21kOptimizer32bit1StateI13__nv_bfloat16Li4EEvPT_S2_PfS3_ffffffiffbi)
        /*0350*/ 	.word	0x00000028


	//----- nvinfo : EIATTR_FRAME_SIZE
	.align		4
.L_183:
        /*0354*/ 	.byte	0x04, 0x11
        /*0356*/ 	.short	(.L_185 - .L_184)
	.align		4
.L_184:
        /*0358*/ 	.word	index@(_Z21kOptimizer32bit1StateI13__nv_bfloat16Li4EEvPT_S2_PfS3_ffffffiffbi)
        /*035c*/ 	.word	0x00000000


	//----- nvinfo : EIATTR_REGCOUNT
	.align		4
.L_185:
        /*0360*/ 	.byte	0x04, 0x2f
        /*0362*/ 	.short	(.L_187 - .L_186)
	.align		4
.L_186:
        /*0364*/ 	.word	index@(_Z33kPreconditionOptimizer32bit2StateIfLi0ELi4096ELi8EEvPT_S1_PfS2_S2_ffffiffi)
        /*0368*/ 	.word	0x0000003d


	//----- nvinfo : EIATTR_FRAME_SIZE
	.align		4
.L_187:
        /*036c*/ 	.byte	0x04, 0x11
        /*036e*/ 	.short	(.L_189 - .L_188)
	.align		4
.L_188:
        /*0370*/ 	.word	index@(_Z33kPreconditionOptimizer32bit2StateIfLi0ELi4096ELi8EEvPT_S1_PfS2_S2_ffffiffi)
        /*0374*/ 	.word	0x00000000


	//----- nvinfo : EIATTR_REGCOUNT
	.align		4
.L_189:
        /*0378*/ 	.byte	0x04, 0x2f
        /*037a*/ 	.short	(.L_191 - .L_190)
	.align		4
.L_190:
        /*037c*/ 	.word	index@(_Z33kPreconditionOptimizer32bit2StateI6__halfLi0ELi4096ELi8EEvPT_S2_PfS3_S3_ffffiffi)
        /*0380*/ 	.word	0x00000040


	//----- nvinfo : EIATTR_FRAME_SIZE
	.align		4
.L_191:
        /*0384*/ 	.byte	0x04, 0x11
        /*0386*/ 	.short	(.L_193 - .L_192)
	.align		4
.L_192:
        /*0388*/ 	.word	index@(_Z33kPreconditionOptimizer32bit2StateI6__halfLi0ELi4096ELi8EEvPT_S2_PfS3_S3_ffffiffi)
        /*038c*/ 	.word	0x00000000


	//----- nvinfo : EIATTR_REGCOUNT
	.align		4
.L_193:
        /*0390*/ 	.byte	0x04, 0x2f
        /*0392*/ 	.short	(.L_195 - .L_194)
	.align		4
.L_194:
        /*0394*/ 	.word	index@(_Z33kPreconditionOptimizer32bit2StateI13__nv_bfloat16Li0ELi4096ELi8EEvPT_S2_PfS3_S3_ffffiffi)
        /*0398*/ 	.word	0x00000040


	//----- nvinfo : EIATTR_FRAME_SIZE
	.align		4
.L_195:
        /*039c*/ 	.byte	0x04, 0x11
        /*039e*/ 	.short	(.L_197 - .L_196)
	.align		4
.L_196:
        /*03a0*/ 	.word	index@(_Z33kPreconditionOptimizer32bit2StateI13__nv_bfloat16Li0ELi4096ELi8EEvPT_S2_PfS3_S3_ffffiffi)
        /*03a4*/ 	.word	0x00000000


	//----- nvinfo : EIATTR_REGCOUNT
	.align		4
.L_197:
        /*03a8*/ 	.byte	0x04, 0x2f
        /*03aa*/ 	.short	(.L_199 - .L_198)
	.align		4
.L_198:
        /*03ac*/ 	.word	index@(_Z33kPreconditionOptimizer32bit2StateIfLi6ELi4096ELi8EEvPT_S1_PfS2_S2_ffffiffi)
        /*03b0*/ 	.word	0x00000028


	//----- nvinfo : EIATTR_FRAME_SIZE
	.align		4
.L_199:
        /*03b4*/ 	.byte	0x04, 0x11
        /*03b6*/ 	.short	(.L_201 - .L_200)
	.align		4
.L_200:
        /*03b8*/ 	.word	index@(_Z33kPreconditionOptimizer32bit2StateIfLi6ELi4096ELi8EEvPT_S1_PfS2_S2_ffffiffi)
        /*03bc*/ 	.word	0x00000000


	//----- nvinfo : EIATTR_REGCOUNT
	.align		4
.L_201:
        /*03c0*/ 	.byte	0x04, 0x2f
        /*03c2*/ 	.short	(.L_203 - .L_202)
	.align		4
.L_202:
        /*03c4*/ 	.word	index@(_Z33kPreconditionOptimizer32bit2StateI6__halfLi6ELi4096ELi8EEvPT_S2_PfS3_S3_ffffiffi)
        /*03c8*/ 	.word	0x00000028


	//----- nvinfo : EIATTR_FRAME_SIZE
	.align		4
.L_203:
        /*03cc*/ 	.byte	0x04, 0x11
        /*03ce*/ 	.short	(.L_205 - .L_204)
	.align		4
.L_204:
        /*03d0*/ 	.word	index@(_Z33kPreconditionOptimizer32bit2StateI6__halfLi6ELi4096ELi8EEvPT_S2_PfS3_S3_ffffiffi)
        /*03d4*/ 	.word	0x00000000


	//----- nvinfo : EIATTR_REGCOUNT
	.align		4
.L_205:
        /*03d8*/ 	.byte	0x04, 0x2f
        /*03da*/ 	.short	(.L_207 - .L_206)
	.align		4
.L_206:
        /*03dc*/ 	.word	index@(_Z33kPreconditionOptimizer32bit2StateI13__nv_bfloat16Li6ELi4096ELi8EEvPT_S2_PfS3_S3_ffffiffi)
        /*03e0*/ 	.word	0x00000028


	//----- nvinfo : EIATTR_FRAME_SIZE
	.align		4
.L_207:
        /*03e4*/ 	.byte	0x04, 0x11
        /*03e6*/ 	.short	(.L_209 - .L_208)
	.align		4
.L_208:
        /*03e8*/ 	.word	index@(_Z33kPreconditionOptimizer32bit2StateI13__nv_bfloat16Li6ELi4096ELi8EEvPT_S2_PfS3_S3_ffffiffi)
        /*03ec*/ 	.word	0x00000000


	//----- nvinfo : EIATTR_REGCOUNT
	.align		4
.L_209:
        /*03f0*/ 	.byte	0x04, 0x2f
        /*03f2*/ 	.short	(.L_211 - .L_210)
	.align		4
.L_210:
        /*03f4*/ 	.word	index@(_Z21kOptimizer32bit2StateIfLi0EEvPT_S1_PfS2_S2_ffffffffiffbi)
        /*03f8*/ 	.word	0x00000038


	//----- nvinfo : EIATTR_FRAME_SIZE
	.align		4
.L_211:
        /*03fc*/ 	.byte	0x04, 0x11
        /*03fe*/ 	.short	(.L_213 - .L_212)
	.align		4
.L_212:
        /*0400*/ 	.word	index@(_Z21kOptimizer32bit2StateIfLi0EEvPT_S1_PfS2_S2_ffffffffiffbi)
        /*0404*/ 	.word	0x00000000


	//----- nvinfo : EIATTR_REGCOUNT
	.align		4
.L_213:
        /*0408*/ 	.byte	0x04, 0x2f
        /*040a*/ 	.short	(.L_215 - .L_214)
	.align		4
.L_214:
        /*040c*/ 	.word	index@(_Z21kOptimizer32bit2StateI6__halfLi0EEvPT_S2_PfS3_S3_ffffffffiffbi)
        /*0410*/ 	.word	0x00000038


	//----- nvinfo : EIATTR_FRAME_SIZE
	.align		4
.L_215:
        /*0414*/ 	.byte	0x04, 0x11
        /*0416*/ 	.short	(.L_217 - .L_216)
	.align		4
.L_216:
        /*0418*/ 	.word	index@(_Z21kOptimizer32bit2StateI6__halfLi0EEvPT_S2_PfS3_S3_ffffffffiffbi)
        /*041c*/ 	.word	0x00000000


	//----- nvinfo : EIATTR_REGCOUNT
	.align		4
.L_217:
        /*0420*/ 	.byte	0x04, 0x2f
        /*0422*/ 	.short	(.L_219 - .L_218)
	.align		4
.L_218:
        /*0424*/ 	.word	index@(_Z21kOptimizer32bit2StateI13__nv_bfloat16Li0EEvPT_S2_PfS3_S3_ffffffffiffbi)
        /*0428*/ 	.word	0x00000038


	//----- nvinfo : EIATTR_FRAME_SIZE
	.align		4
.L_219:
        /*042c*/ 	.byte	0x04, 0x11
        /*042e*/ 	.short	(.L_221 - .L_220)
	.align		4
.L_220:
        /*0430*/ 	.word	index@(_Z21kOptimizer32bit2StateI13__nv_bfloat16Li0EEvPT_S2_PfS3_S3_ffffffffiffbi)
        /*0434*/ 	.word	0x00000000


	//----- nvinfo : EIATTR_REGCOUNT
	.align		4
.L_221:
        /*0438*/ 	.byte	0x04, 0x2f
        /*043a*/ 	.short	(.L_223 - .L_222)
	.align		4
.L_222:
        /*043c*/ 	.word	index@(_Z21kOptimizer32bit2StateIfLi6EEvPT_S1_PfS2_S2_ffffffffiffbi)
        /*0440*/ 	.word	0x00000038


	//----- nvinfo : EIATTR_FRAME_SIZE
	.align		4
.L_223:
        /*0444*/ 	.byte	0x04, 0x11
        /*0446*/ 	.short	(.L_225 - .L_224)
	.align		4
.L_224:
        /*0448*/ 	.word	index@(_Z21kOptimizer32bit2StateIfLi6EEvPT_S1_PfS2_S2_ffffffffiffbi)
        /*044c*/ 	.word	0x00000000


	//----- nvinfo : EIATTR_REGCOUNT
	.align		4
.L_225:
        /*0450*/ 	.byte	0x04, 0x2f
        /*0452*/ 	.short	(.L_227 - .L_226)
	.align		4
.L_226:
        /*0454*/ 	.word	index@(_Z21kOptimizer32bit2StateI6__halfLi6EEvPT_S2_PfS3_S3_ffffffffiffbi)
        /*0458*/ 	.word	0x00000040


	//----- nvinfo : EIATTR_FRAME_SIZE
	.align		4
.L_227:
        /*045c*/ 	.byte	0x04, 0x11
        /*045e*/ 	.short	(.L_229 - .L_228)
	.align		4
.L_228:
        /*0460*/ 	.word	index@(_Z21kOptimizer32bit2StateI6__halfLi6EEvPT_S2_PfS3_S3_ffffffffiffbi)
        /*0464*/ 	.word	0x00000000


	//----- nvinfo : EIATTR_REGCOUNT
	.align		4
.L_229:
        /*0468*/ 	.byte	0x04, 0x2f
        /*046a*/ 	.short	(.L_231 - .L_230)
	.align		4
.L_230:
        /*046c*/ 	.word	index@(_Z21kOptimizer32bit2StateI13__nv_bfloat16Li6EEvPT_S2_PfS3_S3_ffffffffiffbi)
        /*0470*/ 	.word	0x00000040


	//----- nvinfo : EIATTR_FRAME_SIZE
	.align		4
.L_231:
        /*0474*/ 	.byte	0x04, 0x11
        /*0476*/ 	.short	(.L_233 - .L_232)
	.align		4
.L_232:
        /*0478*/ 	.word	index@(_Z21kOptimizer32bit2StateI13__nv_bfloat16Li6EEvPT_S2_PfS3_S3_ffffffffiffbi)
        /*047c*/ 	.word	0x00000000


	//----- nvinfo : EIATTR_REGCOUNT
	.align		4
.L_233:
        /*0480*/ 	.byte	0x04, 0x2f
        /*0482*/ 	.short	(.L_235 - .L_234)
	.align		4
.L_234:
        /*0484*/ 	.word	index@(_Z18kQuantizeBlockwiseI6__halfLi4096ELi4ELi0ELi0EEvPfPT_S1_PhS1_ii)
        /*0488*/ 	.word	0x00000020


	//----- nvinfo : EIATTR_FRAME_SIZE
	.align		4
.L_235:
        /*048c*/ 	.byte	0x04, 0x11
        /*048e*/ 	.short	(.L_237 - .L_236)
	.align		4
.L_236:
        /*0490*/ 	.word	index@(_Z18kQuantizeBlockwiseI6__halfLi4096ELi4ELi0ELi0EEvPfPT_S1_PhS1_ii)
        /*0494*/ 	.word	0x00000000


	//----- nvinfo : EIATTR_REGCOUNT
	.align		4
.L_237:
        /*0498*/ 	.byte	0x04, 0x2f
        /*049a*/ 	.short	(.L_239 - .L_238)
	.align		4
.L_238:
        /*049c*/ 	.word	index@(_Z18kQuantizeBlockwiseI6__halfLi4096ELi4ELi1ELi0EEvPfPT_S1_PhS1_ii)
        /*04a0*/ 	.word	0x00000028


	//----- nvinfo : EIATTR_FRAME_SIZE
	.align		4
.L_239:
        /*04a4*/ 	.byte	0x04, 0x11
        /*04a6*/ 	.short	(.L_241 - .L_240)
	.align		4
.L_240:
        /*04a8*/ 	.word	index@(_Z18kQuantizeBlockwiseI6__halfLi4096ELi4ELi1ELi0EEvPfPT_S1_PhS1_ii)
        /*04ac*/ 	.word	0x00000000


	//----- nvinfo : EIATTR_REGCOUNT
	.align		4
.L_241:
        /*04b0*/ 	.byte	0x04, 0x2f
        /*04b2*/ 	.short	(.L_243 - .L_242)
	.align		4
.L_242:
        /*04b4*/ 	.word	index@(_Z18kQuantizeBlockwiseI6__halfLi2048ELi4ELi0ELi0EEvPfPT_S1_PhS1_ii)
        /*04b8*/ 	.word	0x00000020


	//----- nvinfo : EIATTR_FRAME_SIZE
	.align		4
.L_243:
        /*04bc*/ 	.byte	0x04, 0x11
        /*04be*/ 	.short	(.L_245 - .L_244)
	.align		4
.L_244:
        /*04c0*/ 	.word	index@(_Z18kQuantizeBlockwiseI6__halfLi2048ELi4ELi0ELi0EEvPfPT_S1_PhS1_ii)
        /*04c4*/ 	.word	0x00000000


	//----- nvinfo : EIATTR_REGCOUNT
	.align		4
.L_245:
        /*04c8*/ 	.byte	0x04, 0x2f
        /*04ca*/ 	.short	(.L_247 - .L_246)
	.align		4
.L_246:
        /*04cc*/ 	.word	index@(_Z18kQuantizeBlockwiseI6__halfLi1024ELi4ELi0ELi0EEvPfPT_S1_PhS1_ii)
        /*04d0*/ 	.word	0x0000001f


	//----- nvinfo : EIATTR_FRAME_SIZE
	.align		4
.L_247:
        /*04d4*/ 	.byte	0x04, 0x11
        /*04d6*/ 	.short	(.L_249 - .L_248)
	.align		4
.L_248:
        /*04d8*/ 	.word	index@(_Z18kQuantizeBlockwiseI6__halfLi1024ELi4ELi0ELi0EEvPfPT_S1_PhS1_ii)
        /*04dc*/ 	.word	0x00000000


	//----- nvinfo : EIATTR_REGCOUNT
	.align		4
.L_249:
        /*04e0*/ 	.byte	0x04, 0x2f
        /*04e2*/ 	.short	(.L_251 - .L_250)
	.align		4
.L_250:
        /*04e4*/ 	.word	index@(_Z18kQuantizeBlockwiseI6__halfLi512ELi2ELi0ELi0EEvPfPT_S1_PhS1_ii)
        /*04e8*/ 	.word	0x00000020


	//----- nvinfo : EIATTR_FRAME_SIZE
	.align		4
.L_251:
        /*04ec*/ 	.byte	0x04, 0x11
        /*04ee*/ 	.short	(.L_253 - .L_252)
	.align		4
.L_252:
        /*04f0*/ 	.word	index@(_Z18kQuantizeBlockwiseI6__halfLi512ELi2ELi0ELi0EEvPfPT_S1_PhS1_ii)
        /*04f4*/ 	.word	0x00000000


	//----- nvinfo : EIATTR_REGCOUNT
	.align		4
.L_253:
        /*04f8*/ 	.byte	0x04, 0x2f
        /*04fa*/ 	.short	(.L_255 - .L_254)
	.align		4
.L_254:
        /*04fc*/ 	.word	index@(_Z18kQuantizeBlockwiseI6__halfLi256ELi2ELi0ELi0EEvPfPT_S1_PhS1_ii)
        /*0500*/ 	.word	0x00000020


	//----- nvinfo : EIATTR_FRAME_SIZE
	.align		4
.L_255:
        /*0504*/ 	.byte	0x04, 0x11
        /*0506*/ 	.short	(.L_257 - .L_256)
	.align		4
.L_256:
        /*0508*/ 	.word	index@(_Z18kQuantizeBlockwiseI6__halfLi256ELi2ELi0ELi0EEvPfPT_S1_PhS1_ii)
        /*050c*/ 	.word	0x00000000


	//----- nvinfo : EIATTR_REGCOUNT
	.align		4
.L_257:
        /*0510*/ 	.byte	0x04, 0x2f
        /*0512*/ 	.short	(.L_259 - .L_258)
	.align		4
.L_258:
        /*0514*/ 	.word	index@(_Z18kQuantizeBlockwiseI6__halfLi128ELi2ELi0ELi0EEvPfPT_S1_PhS1_ii)
        /*0518*/ 	.word	0x00000020


	//----- nvinfo : EIATTR_FRAME_SIZE
	.align		4
.L_259:
        /*051c*/ 	.byte	0x04, 0x11
        /*051e*/ 	.short	(.L_261 - .L_260)
	.align		4
.L_260:
        /*0520*/ 	.word	index@(_Z18kQuantizeBlockwiseI6__halfLi128ELi2ELi0ELi0EEvPfPT_S1_PhS1_ii)
        /*0524*/ 	.word	0x00000000


	//----- nvinfo : EIATTR_REGCOUNT
	.align		4
.L_261:
        /*0528*/ 	.byte	0x04, 0x2f
        /*052a*/ 	.short	(.L_263 - .L_262)
	.align		4
.L_262:
        /*052c*/ 	.word	index@(_Z18kQuantizeBlockwiseI6__halfLi64ELi2ELi0ELi0EEvPfPT_S1_PhS1_ii)
        /*0530*/ 	.word	0x0000001f


	//----- nvinfo : EIATTR_FRAME_SIZE
	.align		4
.L_263:
        /*0534*/ 	.byte	0x04, 0x11
        /*0536*/ 	.short	(.L_265 - .L_264)
	.align		4
.L_264:
        /*0538*/ 	.word	index@(_Z18kQuantizeBlockwiseI6__halfLi64ELi2ELi0ELi0EEvPfPT_S1_PhS1_ii)
        /*053c*/ 	.word	0x00000000


	//----- nvinfo : EIATTR_REGCOUNT
	.align		4
.L_265:
        /*0540*/ 	.byte	0x04, 0x2f
        /*0542*/ 	.short	(.L_267 - .L_266)
	.align		4
.L_266:
        /*0544*/ 	.word	index@(_Z18kQuantizeBlockwiseI6__halfLi4096ELi4ELi0ELi1EEvPfPT_S1_PhS1_ii)
        /*0548*/ 	.word	0x00000020


	//----- nvinfo : EIATTR_FRAME_SIZE
	.align		4
.L_267:
        /*054c*/ 	.byte	0x04, 0x11
        /*054e*/ 	.short	(.L_269 - .L_268)
	.align		4
.L_268:
        /*0550*/ 	.word	index@(_Z18kQuantizeBlockwiseI6__halfLi4096ELi4ELi0ELi1EEvPfPT_S1_PhS1_ii)
        /*0554*/ 	.word	0x00000000


	//----- nvinfo : EIATTR_REGCOUNT
	.align		4
.L_269:
        /*0558*/ 	.byte	0x04, 0x2f
        /*055a*/ 	.short	(.L_271 - .L_270)
	.align		4
.L_270:
        /*055c*/ 	.word	index@(_Z18kQuantizeBlockwiseI6__halfLi2048ELi4ELi0ELi1EEvPfPT_S1_PhS1_ii)
        /*0560*/ 	.word	0x00000020


	//----- nvinfo : EIATTR_FRAME_SIZE
	.align		4
.L_271:
        /*0564*/ 	.byte	0x04, 0x11
        /*0566*/ 	.short	(.L_273 - .L_272)
	.align		4
.L_272:
        /*0568*/ 	.word	index@(_Z18kQuantizeBlockwiseI6__halfLi2048ELi4ELi0ELi1EEvPfPT_S1_PhS1_ii)
        /*056c*/ 	.word	0x00000000


	//----- nvinfo : EIATTR_REGCOUNT
	.align		4
.L_273:
        /*0570*/ 	.byte	0x04, 0x2f
        /*0572*/ 	.short	(.L_275 - .L_274)
	.align		4
.L_274:
        /*0574*/ 	.word	index@(_Z18kQuantizeBlockwiseI6__halfLi1024ELi4ELi0ELi1EEvPfPT_S1_PhS1_ii)
        /*0578*/ 	.word	0x0000001d


	//----- nvinfo : EIATTR_FRAME_SIZE
	.align		4
.L_275:
        /*057c*/ 	.byte	0x04, 0x11
        /*057e*/ 	.short	(.L_277 - .L_276)
	.align		4
.L_276:
        /*0580*/ 	.word	index@(_Z18kQuantizeBlockwiseI6__halfLi1024ELi4ELi0ELi1EEvPfPT_S1_PhS1_ii)
        /*0584*/ 	.word	0x00000000


	//----- nvinfo : EIATTR_REGCOUNT
	.align		4
.L_277:
        /*0588*/ 	.byte	0x04, 0x2f
        /*058a*/ 	.short	(.L_279 - .L_278)
	.align		4
.L_278:
        /*058c*/ 	.word	index@(_Z18kQuantizeBlockwiseI6__halfLi512ELi2ELi0ELi1EEvPfPT_S1_PhS1_ii)
        /*0590*/ 	.word	0x0000001c


	//----- nvinfo : EIATTR_FRAME_SIZE
	.align		4
.L_279:
        /*0594*/ 	.byte	0x04, 0x11
        /*0596*/ 	.short	(.L_281 - .L_280)
	.align		4
.L_280:
        /*0598*/ 	.word	index@(_Z18kQuantizeBlockwiseI6__halfLi512ELi2ELi0ELi1EEvPfPT_S1_PhS1_ii)
        /*059c*/ 	.word	0x00000000


	//----- nvinfo : EIATTR_REGCOUNT
	.align		4
.L_281:
        /*05a0*/ 	.byte	0x04, 0x2f
        /*05a2*/ 	.short	(.L_283 - .L_282)
	.align		4
.L_282:
        /*05a4*/ 	.word	index@(_Z18kQuantizeBlockwiseI6__halfLi256ELi2ELi0ELi1EEvPfPT_S1_PhS1_ii)
        /*05a8*/ 	.word	0x0000001b


	//----- nvinfo : EIATTR_FRAME_SIZE
	.align		4
.L_283:
        /*05ac*/ 	.byte	0x04, 0x11
        /*05ae*/ 	.short	(.L_285 - .L_284)
	.align		4
.L_284:
        /*05b0*/ 	.word	index@(_Z18kQuantizeBlockwiseI6__halfLi256ELi2ELi0ELi1EEvPfPT_S1_PhS1_ii)
        /*05b4*/ 	.word	0x00000000


	//----- nvinfo : EIATTR_REGCOUNT
	.align		4
.L_285:
        /*05b8*/ 	.byte	0x04, 0x2f
        /*05ba*/ 	.short	(.L_287 - .L_286)
	.align		4
.L_286:
        /*05bc*/ 	.word	index@(_Z18kQuantizeBlockwiseI6__halfLi128ELi2ELi0ELi1EEvPfPT_S1_PhS1_ii)
        /*05c0*/ 	.word	0x0000001b


	//----- nvinfo : EIATTR_FRAME_SIZE
	.align		4
.L_287:
        /*05c4*/ 	.byte	0x04, 0x11
        /*05c6*/ 	.short	(.L_289 - .L_288)
	.align		4
.L_288:
        /*05c8*/ 	.word	index@(_Z18kQuantizeBlockwiseI6__halfLi128ELi2ELi0ELi1EEvPfPT_S1_PhS1_ii)
        /*05cc*/ 	.word	0x00000000


	//----- nvinfo : EIATTR_REGCOUNT
	.align		4
.L_289:
        /*05d0*/ 	.byte	0x04, 0x2f
        /*05d2*/ 	.short	(.L_291 - .L_290)
	.align		4
.L_290:
        /*05d4*/ 	.word	index@(_Z18kQuantizeBlockwiseI6__halfLi64ELi2ELi0ELi1EEvPfPT_S1_PhS1_ii)
        /*05d8*/ 	.word	0x00000017


	//----- nvinfo : EIATTR_FRAME_SIZE
	.align		4
.L_291:
        /*05dc*/ 	.byte	0x04, 0x11
        /*05de*/ 	.short	(.L_293 - .L_292)
	.align		4
.L_292:
        /*05e0*/ 	.word	index@(_Z18kQuantizeBlockwiseI6__halfLi64ELi2ELi0ELi1EEvPfPT_S1_PhS1_ii)
        /*05e4*/ 	.word	0x00000000


	//----- nvinfo : EIATTR_REGCOUNT
	.align		4
.L_293:
        /*05e8*/ 	.byte	0x04, 0x2f
        /*05ea*/ 	.short	(.L_295 - .L_294)
	.align		4
.L_294:
        /*05ec*/ 	.word	index@(_Z18kQuantizeBlockwiseI6__halfLi4096ELi4ELi0ELi2EEvPfPT_S1_PhS1_ii)
        /*05f0*/ 	.word	0x00000020


	//----- nvinfo : EIATTR_FRAME_SIZE
	.align		4
.L_295:
        /*05f4*/ 	.byte	0x04, 0x11
        /*05f6*/ 	.short	(.L_297 - .L_296)
	.align		4
.L_296:
        /*05f8*/ 	.word	index@(_Z18kQuantizeBlockwiseI6__halfLi4096ELi4ELi0ELi2EEvPfPT_S1_PhS1_ii)
        /*05fc*/ 	.word	0x00000000


	//----- nvinfo : EIATTR_REGCOUNT
	.align		4
.L_297:
        /*0600*/ 	.byte	0x04, 0x2f
        /*0602*/ 	.short	(.L_299 - .L_298)
	.align		4
.L_298:
        /*0604*/ 	.word	index@(_Z18kQuantizeBlockwiseI6__halfLi2048ELi4ELi0ELi2EEvPfPT_S1_PhS1_ii)
        /*0608*/ 	.word	0x00000020


	//----- nvinfo : EIATTR_FRAME_SIZE
	.align		4
.L_299:
        /*060c*/ 	.byte	0x04, 0x11
        /*060e*/ 	.short	(.L_301 - .L_300)
	.align		4
.L_300:
        /*0610*/ 	.word	index@(_Z18kQuantizeBlockwiseI6__halfLi2048ELi4ELi0ELi2EEvPfPT_S1_PhS1_ii)
        /*0614*/ 	.word	0x00000000


	//----- nvinfo : EIATTR_REGCOUNT
	.align		4
.L_301:
        /*0618*/ 	.byte	0x04, 0x2f
        /*061a*/ 	.short	(.L_303 - .L_302)
	.align		4
.L_302:
        /*061c*/ 	.word	index@(_Z18kQuantizeBlockwiseI6__halfLi1024ELi4ELi0ELi2EEvPfPT_S1_PhS1_ii)
        /*0620*/ 	.word	0x0000001d


	//----- nvinfo : EIATTR_FRAME_SIZE
	.align		4
.L_303:
        /*0624*/ 	.byte	0x04, 0x11
        /*0626*/ 	.short	(.L_305 - .L_304)
	.align		4
.L_304:
        /*0628*/ 	.word	index@(_Z18kQuantizeBlockwiseI6__halfLi1024ELi4ELi0ELi2EEvPfPT_S1_PhS1_ii)
        /*062c*/ 	.word	0x00000000


	//----- nvinfo : EIATTR_REGCOUNT
	.align		4
.L_305:
        /*0630*/ 	.byte	0x04, 0x2f
        /*0632*/ 	.short	(.L_307 - .L_306)
	.align		4
.L_306:
        /*0634*/ 	.word	index@(_Z18kQuantizeBlockwiseI6__halfLi512ELi2ELi0ELi2EEvPfPT_S1_PhS1_ii)
        /*0638*/ 	.word	0x0000001c


	//----- nvinfo : EIATTR_FRAME_SIZE
	.align		4
.L_307:
        /*063c*/ 	.byte	0x04, 0x11
        /*063e*/ 	.short	(.L_309 - .L_308)
	.align		4
.L_308:
        /*0640*/ 	.word	index@(_Z18kQuantizeBlockwiseI6__halfLi512ELi2ELi0ELi2EEvPfPT_S1_PhS1_ii)
        /*0644*/ 	.word	0x00000000


	//----- nvinfo : EIATTR_REGCOUNT
	.align		4
.L_309:
        /*0648*/ 	.byte	0x04, 0x2f
        /*064a*/ 	.short	(.L_311 - .L_310)
	.align		4
.L_310:
        /*064c*/ 	.word	index@(_Z18kQuantizeBlockwiseI6__halfLi256ELi2ELi0ELi2EEvPfPT_S1_PhS1_ii)
        /*0650*/ 	.word	0x0000001b


	//----- nvinfo : EIATTR_FRAME_SIZE
	.align		4
.L_311:
        /*0654*/ 	.byte	0x04, 0x11
        /*0656*/ 	.short	(.L_313 - .L_312)
	.align		4
.L_312:
        /*0658*/ 	.word	index@(_Z18kQuantizeBlockwiseI6__halfLi256ELi2ELi0ELi2EEvPfPT_S1_PhS1_ii)
        /*065c*/ 	.word	0x00000000


	//----- nvinfo : EIATTR_REGCOUNT
	.align		4
.L_313:
        /*0660*/ 	.byte	0x04, 0x2f
        /*0662*/ 	.short	(.L_315 - .L_314)
	.align		4
.L_314:
        /*0664*/ 	.word	index@(_Z18kQuantizeBlockwiseI6__halfLi128ELi2ELi0ELi2EEvPfPT_S1_PhS1_ii)
        /*0668*/ 	.word	0x0000001b


	//----- nvinfo : EIATTR_FRAME_SIZE
	.align		4
.L_315:
        /*066c*/ 	.byte	0x04, 0x11
        /*066e*/ 	.short	(.L_317 - .L_316)
	.align		4
.L_316:
        /*0670*/ 	.word	index@(_Z18kQuantizeBlockwiseI6__halfLi128ELi2ELi0ELi2EEvPfPT_S1_PhS1_ii)
        /*0674*/ 	.word	0x00000000


	//----- nvinfo : EIATTR_REGCOUNT
	.align		4
.L_317:
        /*0678*/ 	.byte	0x04, 0x2f
        /*067a*/ 	.short	(.L_319 - .L_318)
	.align		4
.L_318:
        /*067c*/ 	.word	index@(_Z18kQuantizeBlockwiseI6__halfLi64ELi2ELi0ELi2EEvPfPT_S1_PhS1_ii)
        /*0680*/ 	.word	0x00000018


	//----- nvinfo : EIATTR_FRAME_SIZE
	.align		4
.L_319:
        /*0684*/ 	.byte	0x04, 0x11
        /*0686*/ 	.short	(.L_321 - .L_320)
	.align		4
.L_320:
        /*0688*/ 	.word	index@(_Z18kQuantizeBlockwiseI6__halfLi64ELi2ELi0ELi2EEvPfPT_S1_PhS1_ii)
        /*068c*/ 	.word	0x00000000


	//----- nvinfo : EIATTR_REGCOUNT
	.align		4
.L_321:
        /*0690*/ 	.byte	0x04, 0x2f
        /*0692*/ 	.short	(.L_323 - .L_322)
	.align		4
.L_322:
        /*0694*/ 	.word	index@(_Z18kQuantizeBlockwiseIfLi4096ELi4ELi0ELi0EEvPfPT_S0_PhS0_ii)
        /*0698*/ 	.word	0x00000020


	//----- nvinfo : EIATTR_FRAME_SIZE
	.align		4
.L_323:
        /*069c*/ 	.byte	0x04, 0x11
        /*069e*/ 	.short	(.L_325 - .L_324)
	.align		4
.L_324:
        /*06a0*/ 	.word	index@(_Z18kQuantizeBlockwiseIfLi4096ELi4ELi0ELi0EEvPfPT_S0_PhS0_ii)
        /*06a4*/ 	.word	0x00000000


	//----- nvinfo : EIATTR_REGCOUNT
	.align		4
.L_325:
        /*06a8*/ 	.byte	0x04, 0x2f
        /*06aa*/ 	.short	(.L_327 - .L_326)
	.align		4
.L_326:
        /*06ac*/ 	.word	index@(_Z18kQuantizeBlockwiseIfLi4096ELi4ELi1ELi0EEvPfPT_S0_PhS0_ii)
        /*06b0*/ 	.word	0x00000028


	//----- nvinfo : EIATTR_FRAME_SIZE
	.align		4
.L_327:
        /*06b4*/ 	.byte	0x04, 0x11
        /*06b6*/ 	.short	(.L_329 - .L_328)
	.align		4
.L_328:
        /*06b8*/ 	.word	index@(_Z18kQuantizeBlockwiseIfLi4096ELi4ELi1ELi0EEvPfPT_S0_PhS0_ii)
        /*06bc*/ 	.word	0x00000000


	//----- nvinfo : EIATTR_REGCOUNT
	.align		4
.L_329:
        /*06c0*/ 	.byte	0x04, 0x2f
        /*06c2*/ 	.short	(.L_331 - .L_330)
	.align		4
.L_330:
        /*06c4*/ 	.word	index@(_Z18kQuantizeBlockwiseIfLi2048ELi4ELi0ELi0EEvPfPT_S0_PhS0_ii)
        /*06c8*/ 	.word	0x00000020


	//----- nvinfo : EIATTR_FRAME_SIZE
	.align		4
.L_331:
        /*06cc*/ 	.byte	0x04, 0x11
        /*06ce*/ 	.short	(.L_333 - .L_332)
	.align		4
.L_332:
        /*06d0*/ 	.word	index@(_Z18kQuantizeBlockwiseIfLi2048ELi4ELi0ELi0EEvPfPT_S0_PhS0_ii)
        /*06d4*/ 	.word	0x00000000


	//----- nvinfo : EIATTR_REGCOUNT
	.align		4
.L_333:
        /*06d8*/ 	.byte	0x04, 0x2f
        /*06da*/ 	.short	(.L_335 - .L_334)
	.align		4
.L_334:
        /*06dc*/ 	.word	index@(_Z18kQuantizeBlockwiseIfLi1024ELi4ELi0ELi0EEvPfPT_S0_PhS0_ii)
        /*06e0*/ 	.word	0x0000001f


	//----- nvinfo : EIATTR_FRAME_SIZE
	.align		4
.L_335:
        /*06e4*/ 	.byte	0x04, 0x11
        /*06e6*/ 	.short	(.L_337 - .L_336)
	.align		4
.L_336:
        /*06e8*/ 	.word	index@(_Z18kQuantizeBlockwiseIfLi1024ELi4ELi0ELi0EEvPfPT_S0_PhS0_ii)
        /*06ec*/ 	.word	0x00000000


	//----- nvinfo : EIATTR_REGCOUNT
	.align		4
.L_337:
        /*06f0*/ 	.byte	0x04, 0x2f
        /*06f2*/ 	.short	(.L_339 - .L_338)
	.align		4
.L_338:
        /*06f4*/ 	.word	index@(_Z18kQuantizeBlockwiseIfLi512ELi2ELi0ELi0EEvPfPT_S0_PhS0_ii)
        /*06f8*/ 	.word	0x00000020


	//----- nvinfo : EIATTR_FRAME_SIZE
	.align		4
.L_339:
        /*06fc*/ 	.byte	0x04, 0x11
        /*06fe*/ 	.short	(.L_341 - .L_340)
	.align		4
.L_340:
        /*0700*/ 	.word	index@(_Z18kQuantizeBlockwiseIfLi512ELi2ELi0ELi0EEvPfPT_S0_PhS0_ii)
        /*0704*/ 	.word	0x00000000


	//----- nvinfo : EIATTR_REGCOUNT
	.align		4
.L_341:
        /*0708*/ 	.byte	0x04, 0x2f
        /*070a*/ 	.short	(.L_343 - .L_342)
	.align		4
.L_342:
        /*070c*/ 	.word	index@(_Z18kQuantizeBlockwiseIfLi256ELi2ELi0ELi0EEvPfPT_S0_PhS0_ii)
        /*0710*/ 	.word	0x00000020


	//----- nvinfo : EIATTR_FRAME_SIZE
	.align		4
.L_343:
        /*0714*/ 	.byte	0x04, 0x11
        /*0716*/ 	.short	(.L_345 - .L_344)
	.align		4
.L_344:
        /*0718*/ 	.word	index@(_Z18kQuantizeBlockwiseIfLi256ELi2ELi0ELi0EEvPfPT_S0_PhS0_ii)
        /*071c*/ 	.word	0x00000000


	//----- nvinfo : EIATTR_REGCOUNT
	.align		4
.L_345:
        /*0720*/ 	.byte	0x04, 0x2f
        /*0722*/ 	.short	(.L_347 - .L_346)
	.align		4
.L_346:
        /*0724*/ 	.word	index@(_Z18kQuantizeBlockwiseIfLi128ELi2ELi0ELi0EEvPfPT_S0_PhS0_ii)
        /*0728*/ 	.word	0x00000020


	//----- nvinfo : EIATTR_FRAME_SIZE
	.align		4
.L_347:
        /*072c*/ 	.byte	0x04, 0x11
        /*072e*/ 	.short	(.L_349 - .L_348)
	.align		4
.L_348:
        /*0730*/ 	.word	index@(_Z18kQuantizeBlockwiseIfLi128ELi2ELi0ELi0EEvPfPT_S0_PhS0_ii)
        /*0734*/ 	.word	0x00000000


	//----- nvinfo : EIATTR_REGCOUNT
	.align		4
.L_349:
        /*0738*/ 	.byte	0x04, 0x2f
        /*073a*/ 	.short	(.L_351 - .L_350)
	.align		4
.L_350:
        /*073c*/ 	.word	index@(_Z18kQuantizeBlockwiseIfLi64ELi2ELi0ELi0EEvPfPT_S0_PhS0_ii)
        /*0740*/ 	.word	0x00000020


	//----- nvinfo : EIATTR_FRAME_SIZE
	.align		4
.L_351:
        /*0744*/ 	.byte	0x04, 0x11
        /*0746*/ 	.short	(.L_353 - .L_352)
	.align		4
.L_352:
        /*0748*/ 	.word	index@(_Z18kQuantizeBlockwiseIfLi64ELi2ELi0ELi0EEvPfPT_S0_PhS0_ii)
        /*074c*/ 	.word	0x00000000


	//----- nvinfo : EIATTR_REGCOUNT
	.align		4
.L_353:
        /*0750*/ 	.byte	0x04, 0x2f
        /*0752*/ 	.short	(.L_355 - .L_354)
	.align		4
.L_354:
        /*0754*/ 	.word	index@(_Z18kQuantizeBlockwiseIfLi4096ELi4ELi0ELi1EEvPfPT_S0_PhS0_ii)
        /*0758*/ 	.word	0x00000020


	//----- nvinfo : EIATTR_FRAME_SIZE
	.align		4
.L_355:
        /*075c*/ 	.byte	0x04, 0x11
        /*075e*/ 	.short	(.L_357 - .L_356)
	.align		4
.L_356:
        /*0760*/ 	.word	index@(_Z18kQuantizeBlockwiseIfLi4096ELi4ELi0ELi1EEvPfPT_S0_PhS0_ii)
        /*0764*/ 	.word	0x00000000


	//----- nvinfo : EIATTR_REGCOUNT
	.align		4
.L_357:
        /*0768*/ 	.byte	0x04, 0x2f
        /*076a*/ 	.short	(.L_359 - .L_358)
	.align		4
.L_358:
        /*076c*/ 	.word	index@(_Z18kQuantizeBlockwiseIfLi2048ELi4ELi0ELi1EEvPfPT_S0_PhS0_ii)
        /*0770*/ 	.word	0x00000020


	//----- nvinfo : EIATTR_FRAME_SIZE
	.align		4
.L_359:
        /*0774*/ 	.byte	0x04, 0x11
        /*0776*/ 	.short	(.L_361 - .L_360)
	.align		4
.L_360:
        /*0778*/ 	.word	index@(_Z18kQuantizeBlockwiseIfLi2048ELi4ELi0ELi1EEvPfPT_S0_PhS0_ii)
        /*077c*/ 	.word	0x00000000


	//----- nvinfo : EIATTR_REGCOUNT
	.align		4
.L_361:
        /*0780*/ 	.byte	0x04, 0x2f
        /*0782*/ 	.short	(.L_363 - .L_362)
	.align		4
.L_362:
        /*0784*/ 	.word	index@(_Z18kQuantizeBlockwiseIfLi1024ELi4ELi0ELi1EEvPfPT_S0_PhS0_ii)
        /*0788*/ 	.word	0x0000001f


	//----- nvinfo : EIATTR_FRAME_SIZE
	.align		4
.L_363:
        /*078c*/ 	.byte	0x04, 0x11
        /*078e*/ 	.short	(.L_365 - .L_364)
	.align		4
.L_364:
        /*0790*/ 	.word	index@(_Z18kQuantizeBlockwiseIfLi1024ELi4ELi0ELi1EEvPfPT_S0_PhS0_ii)
        /*0794*/ 	.word	0x00000000


	//----- nvinfo : EIATTR_REGCOUNT
	.align		4
.L_365:
        /*0798*/ 	.byte	0x04, 0x2f
        /*079a*/ 	.short	(.L_367 - .L_366)
	.align		4
.L_366:
        /*079c*/ 	.word	index@(_Z18kQuantizeBlockwiseIfLi512ELi2ELi0ELi1EEvPfPT_S0_PhS0_ii)
        /*07a0*/ 	.word	0x0000001c


	//----- nvinfo : EIATTR_FRAME_SIZE
	.align		4
.L_367:
        /*07a4*/ 	.byte	0x04, 0x11
        /*07a6*/ 	.short	(.L_369 - .L_368)
	.align		4
.L_368:
        /*07a8*/ 	.word	index@(_Z18kQuantizeBlockwiseIfLi512ELi2ELi0ELi1EEvPfPT_S0_PhS0_ii)
        /*07ac*/ 	.word	0x00000000


	//----- nvinfo : EIATTR_REGCOUNT
	.align		4
.L_369:
        /*07b0*/ 	.byte	0x04, 0x2f
        /*07b2*/ 	.short	(.L_371 - .L_370)
	.align		4
.L_370:
        /*07b4*/ 	.word	index@(_Z18kQuantizeBlockwiseIfLi256ELi2ELi0ELi1EEvPfPT_S0_PhS0_ii)
        /*07b8*/ 	.word	0x0000001b


	//----- nvinfo : EIATTR_FRAME_SIZE
	.align		4
.L_371:
        /*07bc*/ 	.byte	0x04, 0x11
        /*07be*/ 	.short	(.L_373 - .L_372)
	.align		4
.L_372:
        /*07c0*/ 	.word	index@(_Z18kQuantizeBlockwiseIfLi256ELi2ELi0ELi1EEvPfPT_S0_PhS0_ii)
        /*07c4*/ 	.word	0x00000000


	//----- nvinfo : EIATTR_REGCOUNT
	.align		4
.L_373:
        /*07c8*/ 	.byte	0x04, 0x2f
        /*07ca*/ 	.short	(.L_375 - .L_374)
	.align		4
.L_374:
        /*07cc*/ 	.word	index@(_Z18kQuantizeBlockwiseIfLi128ELi2ELi0ELi1EEvPfPT_S0_PhS0_ii)
        /*07d0*/ 	.word	0x0000001b


	//----- nvinfo : EIATTR_FRAME_SIZE
	.align		4
.L_375:
        /*07d4*/ 	.byte	0x04, 0x11
        /*07d6*/ 	.short	(.L_377 - .L_376)
	.align		4
.L_376:
        /*07d8*/ 	.word	index@(_Z18kQuantizeBlockwiseIfLi128ELi2ELi0ELi1EEvPfPT_S0_PhS0_ii)
        /*07dc*/ 	.word	0x00000000


	//----- nvinfo : EIATTR_REGCOUNT
	.align		4
.L_377:
        /*07e0*/ 	.byte	0x04, 0x2f
        /*07e2*/ 	.short	(.L_379 - .L_378)
	.align		4
.L_378:
        /*07e4*/ 	.word	index@(_Z18kQuantizeBlockwiseIfLi64ELi2ELi0ELi1EEvPfPT_S0_PhS0_ii)
        /*07e8*/ 	.word	0x00000017


	//----- nvinfo : EIATTR_FRAME_SIZE
	.align		4
.L_379:
        /*07ec*/ 	.byte	0x04, 0x11
        /*07ee*/ 	.short	(.L_381 - .L_380)
	.align		4
.L_380:
        /*07f0*/ 	.word	index@(_Z18kQuantizeBlockwiseIfLi64ELi2ELi0ELi1EEvPfPT_S0_PhS0_ii)
        /*07f4*/ 	.word	0x00000000


	//----- nvinfo : EIATTR_REGCOUNT
	.align		4
.L_381:
        /*07f8*/ 	.byte	0x04, 0x2f
        /*07fa*/ 	.short	(.L_383 - .L_382)
	.align		4
.L_382:
        /*07fc*/ 	.word	index@(_Z18kQuantizeBlockwiseIfLi4096ELi4ELi0ELi2EEvPfPT_S0_PhS0_ii)
        /*0800*/ 	.word	0x00000020


	//----- nvinfo : EIATTR_FRAME_SIZE
	.align		4
.L_383:
        /*0804*/ 	.byte	0x04, 0x11
        /*0806*/ 	.short	(.L_385 - .L_384)
	.align		4
.L_384:
        /*0808*/ 	.word	index@(_Z18kQuantizeBlockwiseIfLi4096ELi4ELi0ELi2EEvPfPT_S0_PhS0_ii)
        /*080c*/ 	.word	0x00000000


	//----- nvinfo : EIATTR_REGCOUNT
	.align		4
.L_385:
        /*0810*/ 	.byte	0x04, 0x2f
        /*0812*/ 	.short	(.L_387 - .L_386)
	.align		4
.L_386:
        /*0814*/ 	.word	index@(_Z18kQuantizeBlockwiseIfLi2048ELi4ELi0ELi2EEvPfPT_S0_PhS0_ii)
        /*0818*/ 	.word	0x00000020


	//----- nvinfo : EIATTR_FRAME_SIZE
	.align		4
.L_387:
        /*081c*/ 	.byte	0x04, 0x11
        /*081e*/ 	.short	(.L_389 - .L_388)
	.align		4
.L_388:
        /*0820*/ 	.word	index@(_Z18kQuantizeBlockwiseIfLi2048ELi4ELi0ELi2EEvPfPT_S0_PhS0_ii)
        /*0824*/ 	.word	0x00000000


	//----- nvinfo : EIATTR_REGCOUNT
	.align		4
.L_389:
        /*0828*/ 	.byte	0x04, 0x2f
        /*082a*/ 	.short	(.L_391 - .L_390)
	.align		4
.L_390:
        /*082c*/ 	.word	index@(_Z18kQuantizeBlockwiseIfLi1024ELi4ELi0ELi2EEvPfPT_S0_PhS0_ii)
        /*0830*/ 	.word	0x0000001f


	//----- nvinfo : EIATTR_FRAME_SIZE
	.align		4
.L_391:
        /*0834*/ 	.byte	0x04, 0x11
        /*0836*/ 	.short	(.L_393 - .L_392)
	.align		4
.L_392:
        /*0838*/ 	.word	index@(_Z18kQuantizeBlockwiseIfLi1024ELi4ELi0ELi2EEvPfPT_S0_PhS0_ii)
        /*083c*/ 	.word	0x00000000


	//----- nvinfo : EIATTR_REGCOUNT
	.align		4
.L_393:
        /*0840*/ 	.byte	0x04, 0x2f
        /*0842*/ 	.short	(.L_395 - .L_394)
	.align		4
.L_394:
        /*0844*/ 	.word	index@(_Z18kQuantizeBlockwiseIfLi512ELi2ELi0ELi2EEvPfPT_S0_PhS0_ii)
        /*0848*/ 	.word	0x0000001c


	//----- nvinfo : EIATTR_FRAME_SIZE
	.align		4
.L_395:
        /*084c*/ 	.byte	0x04, 0x11
        /*084e*/ 	.short	(.L_397 - .L_396)
	.align		4
.L_396:
        /*0850*/ 	.word	index@(_Z18kQuantizeBlockwiseIfLi512ELi2ELi0ELi2EEvPfPT_S0_PhS0_ii)
        /*0854*/ 	.word	0x00000000


	//----- nvinfo : EIATTR_REGCOUNT
	.align		4
.L_397:
        /*0858*/ 	.byte	0x04, 0x2f
        /*085a*/ 	.short	(.L_399 - .L_398)
	.align		4
.L_398:
        /*085c*/ 	.word	index@(_Z18kQuantizeBlockwiseIfLi256ELi2ELi0ELi2EEvPfPT_S0_PhS0_ii)
        /*0860*/ 	.word	0x0000001b


	//----- nvinfo : EIATTR_FRAME_SIZE
	.align		4
.L_399:
        /*0864*/ 	.byte	0x04, 0x11
        /*0866*/ 	.short	(.L_401 - .L_400)
	.align		4
.L_400:
        /*0868*/ 	.word	index@(_Z18kQuantizeBlockwiseIfLi256ELi2ELi0ELi2EEvPfPT_S0_PhS0_ii)
        /*086c*/ 	.word	0x00000000


	//----- nvinfo : EIATTR_REGCOUNT
	.align		4
.L_401:
        /*0870*/ 	.byte	0x04, 0x2f
        /*0872*/ 	.short	(.L_403 - .L_402)
	.align		4
.L_402:
        /*0874*/ 	.word	index@(_Z18kQuantizeBlockwiseIfLi128ELi2ELi0ELi2EEvPfPT_S0_PhS0_ii)
        /*0878*/ 	.word	0x0000001b


	//----- nvinfo : EIATTR_FRAME_SIZE
	.align		4
.L_403:
        /*087c*/ 	.byte	0x04, 0x11
        /*087e*/ 	.short	(.L_405 - .L_404)
	.align		4
.L_404:
        /*0880*/ 	.word	index@(_Z18kQuantizeBlockwiseIfLi128ELi2ELi0ELi2EEvPfPT_S0_PhS0_ii)
        /*0884*/ 	.word	0x00000000


	//----- nvinfo : EIATTR_REGCOUNT
	.align		4
.L_405:
        /*0888*/ 	.byte	0x04, 0x2f
        /*088a*/ 	.short	(.L_407 - .L_406)
	.align		4
.L_406:
        /*088c*/ 	.word	index@(_Z18kQuantizeBlockwiseIfLi64ELi2ELi0ELi2EEvPfPT_S0_PhS0_ii)
        /*0890*/ 	.word	0x00000017


	//----- nvinfo : EIATTR_FRAME_SIZE
	.align		4
.L_407:
        /*0894*/ 	.byte	0x04, 0x11
        /*0896*/ 	.short	(.L_409 - .L_408)
	.align		4
.L_408:
        /*0898*/ 	.word	index@(_Z18kQuantizeBlockwiseIfLi64ELi2ELi0ELi2EEvPfPT_S0_PhS0_ii)
        /*089c*/ 	.word	0x00000000


	//----- nvinfo : EIATTR_REGCOUNT
	.align		4
.L_409:
        /*08a0*/ 	.byte	0x04, 0x2f
        /*08a2*/ 	.short	(.L_411 - .L_410)
	.align		4
.L_410:
        /*08a4*/ 	.word	index@(_Z18kQuantizeBlockwiseI13__nv_bfloat16Li4096ELi4ELi0ELi0EEvPfPT_S1_PhS1_ii)
        /*08a8*/ 	.word	0x00000020


	//----- nvinfo : EIATTR_FRAME_SIZE
	.align		4
.L_411:
        /*08ac*/ 	.byte	0x04, 0x11
        /*08ae*/ 	.short	(.L_413 - .L_412)
	.align		4
.L_412:
        /*08b0*/ 	.word	index@(_Z18kQuantizeBlockwiseI13__nv_bfloat16Li4096ELi4ELi0ELi0EEvPfPT_S1_PhS1_ii)
        /*08b4*/ 	.word	0x00000000


	//----- nvinfo : EIATTR_REGCOUNT
	.align		4
.L_413:
        /*08b8*/ 	.byte	0x04, 0x2f
        /*08ba*/ 	.short	(.L_415 - .L_414)
	.align		4
.L_414:
        /*08bc*/ 	.word	index@(_Z18kQuantizeBlockwiseI13__nv_bfloat16Li4096ELi4ELi1ELi0EEvPfPT_S1_PhS1_ii)
        /*08c0*/ 	.word	0x00000028


	//----- nvinfo : EIATTR_FRAME_SIZE
	.align		4
.L_415:
        /*08c4*/ 	.byte	0x04, 0x11
        /*08c6*/ 	.short	(.L_417 - .L_416)
	.align		4
.L_416:
        /*08c8*/ 	.word	index@(_Z18kQuantizeBlockwiseI13__nv_bfloat16Li4096ELi4ELi1ELi0EEvPfPT_S1_PhS1_ii)
        /*08cc*/ 	.word	0x00000000


	//----- nvinfo : EIATTR_REGCOUNT
	.align		4
.L_417:
        /*08d0*/ 	.byte	0x04, 0x2f
        /*08d2*/ 	.short	(.L_419 - .L_418)
	.align		4
.L_418:
        /*08d4*/ 	.word	index@(_Z18kQuantizeBlockwiseI13__nv_bfloat16Li2048ELi4ELi0ELi0EEvPfPT_S1_PhS1_ii)
        /*08d8*/ 	.word	0x00000020


	//----- nvinfo : EIATTR_FRAME_SIZE
	.align		4
.L_419:
        /*08dc*/ 	.byte	0x04, 0x11
        /*08de*/ 	.short	(.L_421 - .L_420)
	.align		4
.L_420:
        /*08e0*/ 	.word	index@(_Z18kQuantizeBlockwiseI13__nv_bfloat16Li2048ELi4ELi0ELi0EEvPfPT_S1_PhS1_ii)
        /*08e4*/ 	.word	0x00000000


	//----- nvinfo : EIATTR_REGCOUNT
	.align		4
.L_421:
        /*08e8*/ 	.byte	0x04, 0x2f
        /*08ea*/ 	.short	(.L_423 - .L_422)
	.align		4
.L_422:
        /*08ec*/ 	.word	index@(_Z18kQuantizeBlockwiseI13__nv_bfloat16Li1024ELi4ELi0ELi0EEvPfPT_S1_PhS1_ii)
        /*08f0*/ 	.word	0x0000001f


	//----- nvinfo : EIATTR_FRAME_SIZE
	.align		4
.L_423:
        /*08f4*/ 	.byte	0x04, 0x11
        /*08f6*/ 	.short	(.L_425 - .L_424)
	.align		4
.L_424:
        /*08f8*/ 	.word	index@(_Z18kQuantizeBlockwiseI13__nv_bfloat16Li1024ELi4ELi0ELi0EEvPfPT_S1_PhS1_ii)
        /*08fc*/ 	.word	0x00000000


	//----- nvinfo : EIATTR_REGCOUNT
	.align		4
.L_425:
        /*0900*/ 	.byte	0x04, 0x2f
        /*0902*/ 	.short	(.L_427 - .L_426)
	.align		4
.L_426:
        /*0904*/ 	.word	index@(_Z18kQuantizeBlockwiseI13__nv_bfloat16Li512ELi2ELi0ELi0EEvPfPT_S1_PhS1_ii)
        /*0908*/ 	.word	0x00000020


	//----- nvinfo : EIATTR_FRAME_SIZE
	.align		4
.L_427:
        /*090c*/ 	.byte	0x04, 0x11
        /*090e*/ 	.short	(.L_429 - .L_428)
	.align		4
.L_428:
        /*0910*/ 	.word	index@(_Z18kQuantizeBlockwiseI13__nv_bfloat16Li512ELi2ELi0ELi0EEvPfPT_S1_PhS1_ii)
        /*0914*/ 	.word	0x00000000


	//----- nvinfo : EIATTR_REGCOUNT
	.align		4
.L_429:
        /*0918*/ 	.byte	0x04, 0x2f
        /*091a*/ 	.short	(.L_431 - .L_430)
	.align		4
.L_430:
        /*091c*/ 	.word	index@(_Z18kQuantizeBlockwiseI13__nv_bfloat16Li256ELi2ELi0ELi0EEvPfPT_S1_PhS1_ii)
        /*0920*/ 	.word	0x00000020


	//----- nvinfo : EIATTR_FRAME_SIZE
	.align		4
.L_431:
        /*0924*/ 	.byte	0x04, 0x11
        /*0926*/ 	.short	(.L_433 - .L_432)
	.align		4
.L_432:
        /*0928*/ 	.word	index@(_Z18kQuantizeBlockwiseI13__nv_bfloat16Li256ELi2ELi0ELi0EEvPfPT_S1_PhS1_ii)
        /*092c*/ 	.word	0x00000000


	//----- nvinfo : EIATTR_REGCOUNT
	.align		4
.L_433:
        /*0930*/ 	.byte	0x04, 0x2f
        /*0932*/ 	.short	(.L_435 - .L_434)
	.align		4
.L_434:
        /*0934*/ 	.word	index@(_Z18kQuantizeBlockwiseI13__nv_bfloat16Li128ELi2ELi0ELi0EEvPfPT_S1_PhS1_ii)
        /*0938*/ 	.word	0x00000020


	//----- nvinfo : EIATTR_FRAME_SIZE
	.align		4
.L_435:
        /*093c*/ 	.byte	0x04, 0x11
        /*093e*/ 	.short	(.L_437 - .L_436)
	.align		4
.L_436:
        /*0940*/ 	.word	index@(_Z18kQuantizeBlockwiseI13__nv_bfloat16Li128ELi2ELi0ELi0EEvPfPT_S1_PhS1_ii)
        /*0944*/ 	.word	0x00000000


	//----- nvinfo : EIATTR_REGCOUNT
	.align		4
.L_437:
        /*0948*/ 	.byte	0x04, 0x2f
        /*094a*/ 	.short	(.L_439 - .L_438)
	.align		4
.L_438:
        /*094c*/ 	.word	index@(_Z18kQuantizeBlockwiseI13__nv_bfloat16Li64ELi2ELi0ELi0EEvPfPT_S1_PhS1_ii)
        /*0950*/ 	.word	0x0000001f


	//----- nvinfo : EIATTR_FRAME_SIZE
	.align		4
.L_439:
        /*0954*/ 	.byte	0x04, 0x11
        /*0956*/ 	.short	(.L_441 - .L_440)
	.align		4
.L_440:
        /*0958*/ 	.word	index@(_Z18kQuantizeBlockwiseI13__nv_bfloat16Li64ELi2ELi0ELi0EEvPfPT_S1_PhS1_ii)
        /*095c*/ 	.word	0x00000000


	//----- nvinfo : EIATTR_REGCOUNT
	.align		4
.L_441:
        /*0960*/ 	.byte	0x04, 0x2f
        /*0962*/ 	.short	(.L_443 - .L_442)
	.align		4
.L_442:
        /*0964*/ 	.word	index@(_Z18kQuantizeBlockwiseI13__nv_bfloat16Li4096ELi4ELi0ELi1EEvPfPT_S1_PhS1_ii)
        /*0968*/ 	.word	0x00000020


	//----- nvinfo : EIATTR_FRAME_SIZE
	.align		4
.L_443:
        /*096c*/ 	.byte	0x04, 0x11
        /*096e*/ 	.short	(.L_445 - .L_444)
	.align		4
.L_444:
        /*0970*/ 	.word	index@(_Z18kQuantizeBlockwiseI13__nv_bfloat16Li4096ELi4ELi0ELi1EEvPfPT_S1_PhS1_ii)
        /*0974*/ 	.word	0x00000000


	//----- nvinfo : EIATTR_REGCOUNT
	.align		4
.L_445:
        /*0978*/ 	.byte	0x04, 0x2f
        /*097a*/ 	.short	(.L_447 - .L_446)
	.align		4
.L_446:
        /*097c*/ 	.word	index@(_Z18kQuantizeBlockwiseI13__nv_bfloat16Li2048ELi4ELi0ELi1EEvPfPT_S1_PhS1_ii)
        /*0980*/ 	.word	0x00000020


	//----- nvinfo : EIATTR_FRAME_SIZE
	.align		4
.L_447:
        /*0984*/ 	.byte	0x04, 0x11
        /*0986*/ 	.short	(.L_449 - .L_448)
	.align		4
.L_448:
        /*0988*/ 	.word	index@(_Z18kQuantizeBlockwiseI13__nv_bfloat16Li2048ELi4ELi0ELi1EEvPfPT_S1_PhS1_ii)
        /*098c*/ 	.word	0x00000000


	//----- nvinfo : EIATTR_REGCOUNT
	.align		4
.L_449:
        /*0990*/ 	.byte	0x04, 0x2f
        /*0992*/ 	.short	(.L_451 - .L_450)
	.align		4
.L_450:
        /*0994*/ 	.word	index@(_Z18kQuantizeBlockwiseI13__nv_bfloat16Li1024ELi4ELi0ELi1EEvPfPT_S1_PhS1_ii)
        /*0998*/ 	.word	0x0000001d


	//----- nvinfo : EIATTR_FRAME_SIZE
	.align		4
.L_451:
        /*099c*/ 	.byte	0x04, 0x11
        /*099e*/ 	.short	(.L_453 - .L_452)
	.align		4
.L_452:
        /*09a0*/ 	.word	index@(_Z18kQuantizeBlockwiseI13__nv_bfloat16Li1024ELi4ELi0ELi1EEvPfPT_S1_PhS1_ii)
        /*09a4*/ 	.word	0x00000000


	//----- nvinfo : EIATTR_REGCOUNT
	.align		4
.L_453:
        /*09a8*/ 	.byte	0x04, 0x2f
        /*09aa*/ 	.short	(.L_455 - .L_454)
	.align		4
.L_454:
        /*09ac*/ 	.word	index@(_Z18kQuantizeBlockwiseI13__nv_bfloat16Li512ELi2ELi0ELi1EEvPfPT_S1_PhS1_ii)
        /*09b0*/ 	.word	0x0000001c


	//----- nvinfo : EIATTR_FRAME_SIZE
	.align		4
.L_455:
        /*09b4*/ 	.byte	0x04, 0x11
        /*09b6*/ 	.short	(.L_457 - .L_456)
	.align		4
.L_456:
        /*09b8*/ 	.word	index@(_Z18kQuantizeBlockwiseI13__nv_bfloat16Li512ELi2ELi0ELi1EEvPfPT_S1_PhS1_ii)
        /*09bc*/ 	.word	0x00000000


	//----- nvinfo : EIATTR_REGCOUNT
	.align		4
.L_457:
        /*09c0*/ 	.byte	0x04, 0x2f
        /*09c2*/ 	.short	(.L_459 - .L_458)
	.align		4
.L_458:
        /*09c4*/ 	.word	index@(_Z18kQuantizeBlockwiseI13__nv_bfloat16Li256ELi2ELi0ELi1EEvPfPT_S1_PhS1_ii)
        /*09c8*/ 	.word	0x0000001b


	//----- nvinfo : EIATTR_FRAME_SIZE
	.align		4
.L_459:
        /*09cc*/ 	.byte	0x04, 0x11
        /*09ce*/ 	.short	(.L_461 - .L_460)
	.align		4
.L_460:
        /*09d0*/ 	.word	index@(_Z18kQuantizeBlockwiseI13__nv_bfloat16Li256ELi2ELi0ELi1EEvPfPT_S1_PhS1_ii)
        /*09d4*/ 	.word	0x00000000


	//----- nvinfo : EIATTR_REGCOUNT
	.align		4
.L_461:
        /*09d8*/ 	.byte	0x04, 0x2f
        /*09da*/ 	.short	(.L_463 - .L_462)
	.align		4
.L_462:
        /*09dc*/ 	.word	index@(_Z18kQuantizeBlockwiseI13__nv_bfloat16Li128ELi2ELi0ELi1EEvPfPT_S1_PhS1_ii)
        /*09e0*/ 	.word	0x0000001b


	//----- nvinfo : EIATTR_FRAME_SIZE
	.align		4
.L_463:
        /*09e4*/ 	.byte	0x04, 0x11
        /*09e6*/ 	.short	(.L_465 - .L_464)
	.align		4
.L_464:
        /*09e8*/ 	.word	index@(_Z18kQuantizeBlockwiseI13__nv_bfloat16Li128ELi2ELi0ELi1EEvPfPT_S1_PhS1_ii)
        /*09ec*/ 	.word	0x00000000


	//----- nvinfo : EIATTR_REGCOUNT
	.align		4
.L_465:
        /*09f0*/ 	.byte	0x04, 0x2f
        /*09f2*/ 	.short	(.L_467 - .L_466)
	.align		4
.L_466:
        /*09f4*/ 	.word	index@(_Z18kQuantizeBlockwiseI13__nv_bfloat16Li64ELi2ELi0ELi1EEvPfPT_S1_PhS1_ii)
        /*09f8*/ 	.word	0x00000017


	//----- nvinfo : EIATTR_FRAME_SIZE
	.align		4
.L_467:
        /*09fc*/ 	.byte	0x04, 0x11
        /*09fe*/ 	.short	(.L_469 - .L_468)
	.align		4
.L_468:
        /*0a00*/ 	.word	index@(_Z18kQuantizeBlockwiseI13__nv_bfloat16Li64ELi2ELi0ELi1EEvPfPT_S1_PhS1_ii)
        /*0a04*/ 	.word	0x00000000


	//----- nvinfo : EIATTR_REGCOUNT
	.align		4
.L_469:
        /*0a08*/ 	.byte	0x04, 0x2f
        /*0a0a*/ 	.short	(.L_471 - .L_470)
	.align		4
.L_470:
        /*0a0c*/ 	.word	index@(_Z18kQuantizeBlockwiseI13__nv_bfloat16Li4096ELi4ELi0ELi2EEvPfPT_S1_PhS1_ii)
        /*0a10*/ 	.word	0x00000020


	//----- nvinfo : EIATTR_FRAME_SIZE
	.align		4
.L_471:
        /*0a14*/ 	.byte	0x04, 0x11
        /*0a16*/ 	.short	(.L_473 - .L_472)
	.align		4
.L_472:
        /*0a18*/ 	.word	index@(_Z18kQuantizeBlockwiseI13__nv_bfloat16Li4096ELi4ELi0ELi2EEvPfPT_S1_PhS1_ii)
        /*0a1c*/ 	.word	0x00000000


	//----- nvinfo : EIATTR_REGCOUNT
	.align		4
.L_473:
        /*0a20*/ 	.byte	0x04, 0x2f
        /*0a22*/ 	.short	(.L_475 - .L_474)
	.align		4
.L_474:
        /*0a24*/ 	.word	index@(_Z18kQuantizeBlockwiseI13__nv_bfloat16Li2048ELi4ELi0ELi2EEvPfPT_S1_PhS1_ii)
        /*0a28*/ 	.word	0x00000020


	//----- nvinfo : EIATTR_FRAME_SIZE
	.align		4
.L_475:
        /*0a2c*/ 	.byte	0x04, 0x11
        /*0a2e*/ 	.short	(.L_477 - .L_476)
	.align		4
.L_476:
        /*0a30*/ 	.word	index@(_Z18kQuantizeBlockwiseI13__nv_bfloat16Li2048ELi4ELi0ELi2EEvPfPT_S1_PhS1_ii)
        /*0a34*/ 	.word	0x00000000


	//----- nvinfo : EIATTR_REGCOUNT
	.align		4
.L_477:
        /*0a38*/ 	.byte	0x04, 0x2f
        /*0a3a*/ 	.short	(.L_479 - .L_478)
	.align		4
.L_478:
        /*0a3c*/ 	.word	index@(_Z18kQuantizeBlockwiseI13__nv_bfloat16Li1024ELi4ELi0ELi2EEvPfPT_S1_PhS1_ii)
        /*0a40*/ 	.word	0x0000001d


	//----- nvinfo : EIATTR_FRAME_SIZE
	.align		4
.L_479:
        /*0a44*/ 	.byte	0x04, 0x11
        /*0a46*/ 	.short	(.L_481 - .L_480)
	.align		4
.L_480:
        /*0a48*/ 	.word	index@(_Z18kQuantizeBlockwiseI13__nv_bfloat16Li1024ELi4ELi0ELi2EEvPfPT_S1_PhS1_ii)
        /*0a4c*/ 	.word	0x00000000


	//----- nvinfo : EIATTR_REGCOUNT
	.align		4
.L_481:
        /*0a50*/ 	.byte	0x04, 0x2f
        /*0a52*/ 	.short	(.L_483 - .L_482)
	.align		4
.L_482:
        /*0a54*/ 	.word	index@(_Z18kQuantizeBlockwiseI13__nv_bfloat16Li512ELi2ELi0ELi2EEvPfPT_S1_PhS1_ii)
        /*0a58*/ 	.word	0x0000001c


	//----- nvinfo : EIATTR_FRAME_SIZE
	.align		4
.L_483:
        /*0a5c*/ 	.byte	0x04, 0x11
        /*0a5e*/ 	.short	(.L_485 - .L_484)
	.align		4
.L_484:
        /*0a60*/ 	.word	index@(_Z18kQuantizeBlockwiseI13__nv_bfloat16Li512ELi2ELi0ELi2EEvPfPT_S1_PhS1_ii)
        /*0a64*/ 	.word	0x00000000


	//----- nvinfo : EIATTR_REGCOUNT
	.align		4
.L_485:
        /*0a68*/ 	.byte	0x04, 0x2f
        /*0a6a*/ 	.short	(.L_487 - .L_486)
	.align		4
.L_486:
        /*0a6c*/ 	.word	index@(_Z18kQuantizeBlockwiseI13__nv_bfloat16Li256ELi2ELi0ELi2EEvPfPT_S1_PhS1_ii)
        /*0a70*/ 	.word	0x0000001b


	//----- nvinfo : EIATTR_FRAME_SIZE
	.align		4
.L_487:
        /*0a74*/ 	.byte	0x04, 0x11
        /*0a76*/ 	.short	(.L_489 - .L_488)
	.align		4
.L_488:
        /*0a78*/ 	.word	index@(_Z18kQuantizeBlockwiseI13__nv_bfloat16Li256ELi2ELi0ELi2EEvPfPT_S1_PhS1_ii)
        /*0a7c*/ 	.word	0x00000000


	//----- nvinfo : EIATTR_REGCOUNT
	.align		4
.L_489:
        /*0a80*/ 	.byte	0x04, 0x2f
        /*0a82*/ 	.short	(.L_491 - .L_490)
	.align		4
.L_490:
        /*0a84*/ 	.word	index@(_Z18kQuantizeBlockwiseI13__nv_bfloat16Li128ELi2ELi0ELi2EEvPfPT_S1_PhS1_ii)
        /*0a88*/ 	.word	0x0000001b


	//----- nvinfo : EIATTR_FRAME_SIZE
	.align		4
.L_491:
        /*0a8c*/ 	.byte	0x04, 0x11
        /*0a8e*/ 	.short	(.L_493 - .L_492)
	.align		4
.L_492:
        /*0a90*/ 	.word	index@(_Z18kQuantizeBlockwiseI13__nv_bfloat16Li128ELi2ELi0ELi2EEvPfPT_S1_PhS1_ii)
        /*0a94*/ 	.word	0x00000000


	//----- nvinfo : EIATTR_REGCOUNT
	.align		4
.L_493:
        /*0a98*/ 	.byte	0x04, 0x2f
        /*0a9a*/ 	.short	(.L_495 - .L_494)
	.align		4
.L_494:
        /*0a9c*/ 	.word	index@(_Z18kQuantizeBlockwiseI13__nv_bfloat16Li64ELi2ELi0ELi2EEvPfPT_S1_PhS1_ii)
        /*0aa0*/ 	.word	0x00000017


	//----- nvinfo : EIATTR_FRAME_SIZE
	.align		4
.L_495:
        /*0aa4*/ 	.byte	0x04, 0x11
        /*0aa6*/ 	.short	(.L_497 - .L_496)
	.align		4
.L_496:
        /*0aa8*/ 	.word	index@(_Z18kQuantizeBlockwiseI13__nv_bfloat16Li64ELi2ELi0ELi2EEvPfPT_S1_PhS1_ii)
        /*0aac*/ 	.word	0x00000000


	//----- nvinfo : EIATTR_REGCOUNT
	.align		4
.L_497:
        /*0ab0*/ 	.byte	0x04, 0x2f
        /*0ab2*/ 	.short	(.L_499 - .L_498)
	.align		4
.L_498:
        /*0ab4*/ 	.word	index@(_Z23kQuantizeBlockwiseSmallI6__halfLi32ELi1EEvPfPT_S1_PhS1_ii)
        /*0ab8*/ 	.word	0x0000001c


	//----- nvinfo : EIATTR_FRAME_SIZE
	.align		4
.L_499:
        /*0abc*/ 	.byte	0x04, 0x11
        /*0abe*/ 	.short	(.L_501 - .L_500)
	.align		4
.L_500:
        /*0ac0*/ 	.word	index@(_Z23kQuantizeBlockwiseSmallI6__halfLi32ELi1EEvPfPT_S1_PhS1_ii)
        /*0ac4*/ 	.word	0x00000000


	//----- nvinfo : EIATTR_REGCOUNT
	.align		4
.L_501:
        /*0ac8*/ 	.byte	0x04, 0x2f
        /*0aca*/ 	.short	(.L_503 - .L_502)
	.align		4
.L_502:
        /*0acc*/ 	.word	index@(_Z23kQuantizeBlockwiseSmallIfLi32ELi1EEvPfPT_S0_PhS0_ii)
        /*0ad0*/ 	.word	0x0000001b


	//----- nvinfo : EIATTR_FRAME_SIZE
	.align		4
.L_503:
        /*0ad4*/ 	.byte	0x04, 0x11
        /*0ad6*/ 	.short	(.L_505 - .L_504)
	.align		4
.L_504:
        /*0ad8*/ 	.word	index@(_Z23kQuantizeBlockwiseSmallIfLi32ELi1EEvPfPT_S0_PhS0_ii)
        /*0adc*/ 	.word	0x00000000


	//----- nvinfo : EIATTR_REGCOUNT
	.align		4
.L_505:
        /*0ae0*/ 	.byte	0x04, 0x2f
        /*0ae2*/ 	.short	(.L_507 - .L_506)
	.align		4
.L_506:
        /*0ae4*/ 	.word	index@(_Z23kQuantizeBlockwiseSmallI13__nv_bfloat16Li32ELi1EEvPfPT_S1_PhS1_ii)
        /*0ae8*/ 	.word	0x0000001c


	//----- nvinfo : EIATTR_FRAME_SIZE
	.align		4
.L_507:
        /*0aec*/ 	.byte	0x04, 0x11
        /*0aee*/ 	.short	(.L_509 - .L_508)
	.align		4
.L_508:
        /*0af0*/ 	.word	index@(_Z23kQuantizeBlockwiseSmallI13__nv_bfloat16Li32ELi1EEvPfPT_S1_PhS1_ii)
        /*0af4*/ 	.word	0x00000000


	//----- nvinfo : EIATTR_REGCOUNT
	.align		4
.L_509:
        /*0af8*/ 	.byte	0x04, 0x2f
        /*0afa*/ 	.short	(.L_511 - .L_510)
	.align		4
.L_510:
        /*0afc*/ 	.word	index@(_Z23kQuantizeBlockwiseSmallI6__halfLi32ELi2EEvPfPT_S1_PhS1_ii)
        /*0b00*/ 	.word	0x0000001c


	//----- nvinfo : EIATTR_FRAME_SIZE
	.align		4
.L_511:
        /*0b04*/ 	.byte	0x04, 0x11
        /*0b06*/ 	.short	(.L_513 - .L_512)
	.align		4
.L_512:
        /*0b08*/ 	.word	index@(_Z23kQuantizeBlockwiseSmallI6__halfLi32ELi2EEvPfPT_S1_PhS1_ii)
        /*0b0c*/ 	.word	0x00000000


	//----- nvinfo : EIATTR_REGCOUNT
	.align		4
.L_513:
        /*0b10*/ 	.byte	0x04, 0x2f
        /*0b12*/ 	.short	(.L_515 - .L_514)
	.align		4
.L_514:
        /*0b14*/ 	.word	index@(_Z23kQuantizeBlockwiseSmallIfLi32ELi2EEvPfPT_S0_PhS0_ii)
        /*0b18*/ 	.word	0x0000001b


	//----- nvinfo : EIATTR_FRAME_SIZE
	.align		4
.L_515:
        /*0b1c*/ 	.byte	0x04, 0x11
        /*0b1e*/ 	.short	(.L_517 - .L_516)
	.align		4
.L_516:
        /*0b20*/ 	.word	index@(_Z23kQuantizeBlockwiseSmallIfLi32ELi2EEvPfPT_S0_PhS0_ii)
        /*0b24*/ 	.word	0x00000000


	//----- nvinfo : EIATTR_REGCOUNT
	.align		4
.L_517:
        /*0b28*/ 	.byte	0x04, 0x2f
        /*0b2a*/ 	.short	(.L_519 - .L_518)
	.align		4
.L_518:
        /*0b2c*/ 	.word	index@(_Z23kQuantizeBlockwiseSmallI13__nv_bfloat16Li32ELi2EEvPfPT_S1_PhS1_ii)
        /*0b30*/ 	.word	0x0000001c


	//----- nvinfo : EIATTR_FRAME_SIZE
	.align		4
.L_519:
        /*0b34*/ 	.byte	0x04, 0x11
        /*0b36*/ 	.short	(.L_521 - .L_520)
	.align		4
.L_520:
        /*0b38*/ 	.word	index@(_Z23kQuantizeBlockwiseSmallI13__nv_bfloat16Li32ELi2EEvPfPT_S1_PhS1_ii)
        /*0b3c*/ 	.word	0x00000000


	//----- nvinfo : EIATTR_REGCOUNT
	.align		4
.L_521:
        /*0b40*/ 	.byte	0x04, 0x2f
        /*0b42*/ 	.short	(.L_523 - .L_522)
	.align		4
.L_522:
        /*0b44*/ 	.word	index@(_Z23kQuantizeBlockwiseSmallI6__halfLi64ELi1EEvPfPT_S1_PhS1_ii)
        /*0b48*/ 	.word	0x00000012


	//----- nvinfo : EIATTR_FRAME_SIZE
	.align		4
.L_523:
        /*0b4c*/ 	.byte	0x04, 0x11
        /*0b4e*/ 	.short	(.L_525 - .L_524)
	.align		4
.L_524:
        /*0b50*/ 	.word	index@(_Z23kQuantizeBlockwiseSmallI6__halfLi64ELi1EEvPfPT_S1_PhS1_ii)
        /*0b54*/ 	.word	0x00000000


	//----- nvinfo : EIATTR_REGCOUNT
	.align		4
.L_525:
        /*0b58*/ 	.byte	0x04, 0x2f
        /*0b5a*/ 	.short	(.L_527 - .L_526)
	.align		4
.L_526:
        /*0b5c*/ 	.word	index@(_Z23kQuantizeBlockwiseSmallIfLi64ELi1EEvPfPT_S0_PhS0_ii)
        /*0b60*/ 	.word	0x00000012


	//----- nvinfo : EIATTR_FRAME_SIZE
	.align		4
.L_527:
        /*0b64*/ 	.byte	0x04, 0x11
        /*0b66*/ 	.short	(.L_529 - .L_528)
	.align		4
.L_528:
        /*0b68*/ 	.word	index@(_Z23kQuantizeBlockwiseSmallIfLi64ELi1EEvPfPT_S0_PhS0_ii)
        /*0b6c*/ 	.word	0x00000000


	//----- nvinfo : EIATTR_REGCOUNT
	.align		4
.L_529:
        /*0b70*/ 	.byte	0x04, 0x2f
        /*0b72*/ 	.short	(.L_531 - .L_530)
	.align		4
.L_530:
        /*0b74*/ 	.word	index@(_Z23kQuantizeBlockwiseSmallI13__nv_bfloat16Li64ELi1EEvPfPT_S1_PhS1_ii)
        /*0b78*/ 	.word	0x00000012


	//----- nvinfo : EIATTR_FRAME_SIZE
	.align		4
.L_531:
        /*0b7c*/ 	.byte	0x04, 0x11
        /*0b7e*/ 	.short	(.L_533 - .L_532)
	.align		4
.L_532:
        /*0b80*/ 	.word	index@(_Z23kQuantizeBlockwiseSmallI13__nv_bfloat16Li64ELi1EEvPfPT_S1_PhS1_ii)
        /*0b84*/ 	.word	0x00000000


	//----- nvinfo : EIATTR_REGCOUNT
	.align		4
.L_533:
        /*0b88*/ 	.byte	0x04, 0x2f
        /*0b8a*/ 	.short	(.L_535 - .L_534)
	.align		4
.L_534:
        /*0b8c*/ 	.word	index@(_Z23kQuantizeBlockwiseSmallI6__halfLi64ELi2EEvPfPT_S1_PhS1_ii)
        /*0b90*/ 	.word	0x00000012


	//----- nvinfo : EIATTR_FRAME_SIZE
	.align		4
.L_535:
        /*0b94*/ 	.byte	0x04, 0x11
        /*0b96*/ 	.short	(.L_537 - .L_536)
	.align		4
.L_536:
        /*0b98*/ 	.word	index@(_Z23kQuantizeBlockwiseSmallI6__halfLi64ELi2EEvPfPT_S1_PhS1_ii)
        /*0b9c*/ 	.word	0x00000000


	//----- nvinfo : EIATTR_REGCOUNT
	.align		4
.L_537:
        /*0ba0*/ 	.byte	0x04, 0x2f
        /*0ba2*/ 	.short	(.L_539 - .L_538)
	.align		4
.L_538:
        /*0ba4*/ 	.word	index@(_Z23kQuantizeBlockwiseSmallIfLi64ELi2EEvPfPT_S0_PhS0_ii)
        /*0ba8*/ 	.word	0x00000012


	//----- nvinfo : EIATTR_FRAME_SIZE
	.align		4
.L_539:
        /*0bac*/ 	.byte	0x04, 0x11
        /*0bae*/ 	.short	(.L_541 - .L_540)
	.align		4
.L_540:
        /*0bb0*/ 	.word	index@(_Z23kQuantizeBlockwiseSmallIfLi64ELi2EEvPfPT_S0_PhS0_ii)
        /*0bb4*/ 	.word	0x00000000


	//----- nvinfo : EIATTR_REGCOUNT
	.align		4
.L_541:
        /*0bb8*/ 	.byte	0x04, 0x2f
        /*0bba*/ 	.short	(.L_543 - .L_542)
	.align		4
.L_542:
        /*0bbc*/ 	.word	index@(_Z23kQuantizeBlockwiseSmallI13__nv_bfloat16Li64ELi2EEvPfPT_S1_PhS1_ii)
        /*0bc0*/ 	.word	0x00000012


	//----- nvinfo : EIATTR_FRAME_SIZE
	.align		4
.L_543:
        /*0bc4*/ 	.byte	0x04, 0x11
        /*0bc6*/ 	.short	(.L_545 - .L_544)
	.align		4
.L_544:
        /*0bc8*/ 	.word	index@(_Z23kQuantizeBlockwiseSmallI13__nv_bfloat16Li64ELi2EEvPfPT_S1_PhS1_ii)
        /*0bcc*/ 	.word	0x00000000


	//----- nvinfo : EIATTR_REGCOUNT
	.align		4
.L_545:
        /*0bd0*/ 	.byte	0x04, 0x2f
        /*0bd2*/ 	.short	(.L_547 - .L_546)
	.align		4
.L_546:
        /*0bd4*/ 	.word	index@(_Z20kDequantizeBlockwiseI6__halfLi512ELi64ELi8ELi1EEvPfPhS1_PT_ii)
        /*0bd8*/ 	.word	0x00000030


	//----- nvinfo : EIATTR_FRAME_SIZE
	.align		4
.L_547:
        /*0bdc*/ 	.byte	0x04, 0x11
        /*0bde*/ 	.short	(.L_549 - .L_548)
	.align		4
.L_548:
        /*0be0*/ 	.word	index@(_Z20kDequantizeBlockwiseI6__halfLi512ELi64ELi8ELi1EEvPfPhS1_PT_ii)
        /*0be4*/ 	.word	0x00000000


	//----- nvinfo : EIATTR_REGCOUNT
	.align		4
.L_549:
        /*0be8*/ 	.byte	0x04, 0x2f
        /*0bea*/ 	.short	(.L_551 - .L_550)
	.align		4
.L_550:
        /*0bec*/ 	.word	index@(_Z20kDequantizeBlockwiseI6__halfLi512ELi64ELi8ELi0EEvPfPhS1_PT_ii)
        /*0bf0*/ 	.word	0x00000020


	//----- nvinfo : EIATTR_FRAME_SIZE
	.align		4
.L_551:
        /*0bf4*/ 	.byte	0x04, 0x11
        /*0bf6*/ 	.short	(.L_553 - .L_552)
	.align		4
.L_552:
        /*0bf8*/ 	.word	index@(_Z20kDequantizeBlockwiseI6__halfLi512ELi64ELi8ELi0EEvPfPhS1_PT_ii)
        /*0bfc*/ 	.word	0x00000000


	//----- nvinfo : EIATTR_REGCOUNT
	.align		4
.L_553:
        /*0c00*/ 	.byte	0x04, 0x2f
        /*0c02*/ 	.short	(.L_555 - .L_554)
	.align		4
.L_554:
        /*0c04*/ 	.word	index@(_Z20kDequantizeBlockwiseI6__halfLi512ELi64ELi8ELi2EEvPfPhS1_PT_ii)
        /*0c08*/ 	.word	0x00000030


	//----- nvinfo : EIATTR_FRAME_SIZE
	.align		4
.L_555:
        /*0c0c*/ 	.byte	0x04, 0x11
        /*0c0e*/ 	.short	(.L_557 - .L_556)
	.align		4
.L_556:
        /*0c10*/ 	.word	index@(_Z20kDequantizeBlockwiseI6__halfLi512ELi64ELi8ELi2EEvPfPhS1_PT_ii)
        /*0c14*/ 	.word	0x00000000


	//----- nvinfo : EIATTR_REGCOUNT
	.align		4
.L_557:
        /*0c18*/ 	.byte	0x04, 0x2f
        /*0c1a*/ 	.short	(.L_559 - .L_558)
	.align		4
.L_558:
        /*0c1c*/ 	.word	index@(_Z20kDequantizeBlockwiseIfLi512ELi64ELi8ELi1EEvPfPhS0_PT_ii)
        /*0c20*/ 	.word	0x00000030


	//----- nvinfo : EIATTR_FRAME_SIZE
	.align		4
.L_559:
        /*0c24*/ 	.byte	0x04, 0x11
        /*0c26*/ 	.short	(.L_561 - .L_560)
	.align		4
.L_560:
        /*0c28*/ 	.word	index@(_Z20kDequantizeBlockwiseIfLi512ELi64ELi8ELi1EEvPfPhS0_PT_ii)
        /*0c2c*/ 	.word	0x00000000


	//----- nvinfo : EIATTR_REGCOUNT
	.align		4
.L_561:
        /*0c30*/ 	.byte	0x04, 0x2f
        /*0c32*/ 	.short	(.L_563 - .L_562)
	.align		4
.L_562:
        /*0c34*/ 	.word	index@(_Z20kDequantizeBlockwiseIfLi512ELi64ELi8ELi0EEvPfPhS0_PT_ii)
        /*0c38*/ 	.word	0x00000020


	//----- nvinfo : EIATTR_FRAME_SIZE
	.align		4
.L_563:
        /*0c3c*/ 	.byte	0x04, 0x11
        /*0c3e*/ 	.short	(.L_565 - .L_564)
	.align		4
.L_564:
        /*0c40*/ 	.word	index@(_Z20kDequantizeBlockwiseIfLi512ELi64ELi8ELi0EEvPfPhS0_PT_ii)
        /*0c44*/ 	.word	0x00000000


	//----- nvinfo : EIATTR_REGCOUNT
	.align		4
.L_565:
        /*0c48*/ 	.byte	0x04, 0x2f
        /*0c4a*/ 	.short	(.L_567 - .L_566)
	.align		4
.L_566:
        /*0c4c*/ 	.word	index@(_Z20kDequantizeBlockwiseIfLi512ELi64ELi8ELi2EEvPfPhS0_PT_ii)
        /*0c50*/ 	.word	0x00000030


	//----- nvinfo : EIATTR_FRAME_SIZE
	.align		4
.L_567:
        /*0c54*/ 	.byte	0x04, 0x11
        /*0c56*/ 	.short	(.L_569 - .L_568)
	.align		4
.L_568:
        /*0c58*/ 	.word	index@(_Z20kDequantizeBlockwiseIfLi512ELi64ELi8ELi2EEvPfPhS0_PT_ii)
        /*0c5c*/ 	.word	0x00000000


	//----- nvinfo : EIATTR_REGCOUNT
	.align		4
.L_569:
        /*0c60*/ 	.byte	0x04, 0x2f
        /*0c62*/ 	.short	(.L_571 - .L_570)
	.align		4
.L_570:
        /*0c64*/ 	.word	index@(_Z20kDequantizeBlockwiseI13__nv_bfloat16Li512ELi64ELi8ELi1EEvPfPhS1_PT_ii)
        /*0c68*/ 	.word	0x00000030


	//----- nvinfo : EIATTR_FRAME_SIZE
	.align		4
.L_571:
        /*0c6c*/ 	.byte	0x04, 0x11
        /*0c6e*/ 	.short	(.L_573 - .L_572)
	.align		4
.L_572:
        /*0c70*/ 	.word	index@(_Z20kDequantizeBlockwiseI13__nv_bfloat16Li512ELi64ELi8ELi1EEvPfPhS1_PT_ii)
        /*0c74*/ 	.word	0x00000000


	//----- nvinfo : EIATTR_REGCOUNT
	.align		4
.L_573:
        /*0c78*/ 	.byte	0x04, 0x2f
        /*0c7a*/ 	.short	(.L_575 - .L_574)
	.align		4
.L_574:
        /*0c7c*/ 	.word	index@(_Z20kDequantizeBlockwiseI13__nv_bfloat16Li512ELi64ELi8ELi0EEvPfPhS1_PT_ii)
        /*0c80*/ 	.word	0x00000020


	//----- nvinfo : EIATTR_FRAME_SIZE
	.align		4
.L_575:
        /*0c84*/ 	.byte	0x04, 0x11
        /*0c86*/ 	.short	(.L_577 - .L_576)
	.align		4
.L_576:
        /*0c88*/ 	.word	index@(_Z20kDequantizeBlockwiseI13__nv_bfloat16Li512ELi64ELi8ELi0EEvPfPhS1_PT_ii)
        /*0c8c*/ 	.word	0x00000000


	//----- nvinfo : EIATTR_REGCOUNT
	.align		4
.L_577:
        /*0c90*/ 	.byte	0x04, 0x2f
        /*0c92*/ 	.short	(.L_579 - .L_578)
	.align		4
.L_578:
        /*0c94*/ 	.word	index@(_Z20kDequantizeBlockwiseI13__nv_bfloat16Li512ELi64ELi8ELi2EEvPfPhS1_PT_ii)
        /*0c98*/ 	.word	0x00000030


	//----- nvinfo : EIATTR_FRAME_SIZE
	.align		4
.L_579:
        /*0c9c*/ 	.byte	0x04, 0x11
        /*0c9e*/ 	.short	(.L_581 - .L_580)
	.align		4
.L_580:
        /*0ca0*/ 	.word	index@(_Z20kDequantizeBlockwiseI13__nv_bfloat16Li512ELi64ELi8ELi2EEvPfPhS1_PT_ii)
        /*0ca4*/ 	.word	0x00000000


	//----- nvinfo : EIATTR_REGCOUNT
	.align		4
.L_581:
        /*0ca8*/ 	.byte	0x04, 0x2f
        /*0caa*/ 	.short	(.L_583 - .L_582)
	.align		4
.L_582:
        /*0cac*/ 	.word	index@(_Z35kOptimizerStatic8bit2StateBlockwiseIfLi0ELi256ELi1EEvPT_S1_PhS2_fffffifPfS3_S3_S3_ffbi)
        /*0cb0*/ 	.word	0x00000038


	//----- nvinfo : EIATTR_FRAME_SIZE
	.align		4
.L_583:
        /*0cb4*/ 	.byte	0x04, 0x11
        /*0cb6*/ 	.short	(.L_585 - .L_584)
	.align		4
.L_584:
        /*0cb8*/ 	.word	index@(_Z35kOptimizerStatic8bit2StateBlockwiseIfLi0ELi256ELi1EEvPT_S1_PhS2_fffffifPfS3_S3_S3_ffbi)
        /*0cbc*/ 	.word	0x00000000


	//----- nvinfo : EIATTR_REGCOUNT
	.align		4
.L_585:
        /*0cc0*/ 	.byte	0x04, 0x2f
        /*0cc2*/ 	.short	(.L_587 - .L_586)
	.align		4
.L_586:
        /*0cc4*/ 	.word	index@(_Z35kOptimizerStatic8bit2StateBlockwiseI6__halfLi0ELi256ELi1EEvPT_S2_PhS3_fffffifPfS4_S4_S4_ffbi)
        /*0cc8*/ 	.word	0x00000038


	//----- nvinfo : EIATTR_FRAME_SIZE
	.align		4
.L_587:
        /*0ccc*/ 	.byte	0x04, 0x11
        /*0cce*/ 	.short	(.L_589 - .L_588)
	.align		4
.L_588:
        /*0cd0*/ 	.word	index@(_Z35kOptimizerStatic8bit2StateBlockwiseI6__halfLi0ELi256ELi1EEvPT_S2_PhS3_fffffifPfS4_S4_S4_ffbi)
        /*0cd4*/ 	.word	0x00000000


	//----- nvinfo : EIATTR_REGCOUNT
	.align		4
.L_589:
        /*0cd8*/ 	.byte	0x04, 0x2f
        /*0cda*/ 	.short	(.L_591 - .L_590)
	.align		4
.L_590:
        /*0cdc*/ 	.word	index@(_Z35kOptimizerStatic8bit2StateBlockwiseI13__nv_bfloat16Li0ELi256ELi1EEvPT_S2_PhS3_fffffifPfS4_S4_S4_ffbi)
        /*0ce0*/ 	.word	0x00000038


	//----- nvinfo : EIATTR_FRAME_SIZE
	.align		4
.L_591:
        /*0ce4*/ 	.byte	0x04, 0x11
        /*0ce6*/ 	.short	(.L_593 - .L_592)
	.align		4
.L_592:
        /*0ce8*/ 	.word	index@(_Z35kOptimizerStatic8bit2StateBlockwiseI13__nv_bfloat16Li0ELi256ELi1EEvPT_S2_PhS3_fffffifPfS4_S4_S4_ffbi)
        /*0cec*/ 	.word	0x00000000


	//----- nvinfo : EIATTR_REGCOUNT
	.align		4
.L_593:
        /*0cf0*/ 	.byte	0x04, 0x2f
        /*0cf2*/ 	.short	(.L_595 - .L_594)
	.align		4
.L_594:
        /*0cf4*/ 	.word	index@(_Z35kOptimizerStatic8bit2StateBlockwiseIfLi6ELi256ELi1EEvPT_S1_PhS2_fffffifPfS3_S3_S3_ffbi)
        /*0cf8*/ 	.word	0x00000040


	//----- nvinfo : EIATTR_FRAME_SIZE
	.align		4
.L_595:
        /*0cfc*/ 	.byte	0x04, 0x11
        /*0cfe*/ 	.short	(.L_597 - .L_596)
	.align		4
.L_596:
        /*0d00*/ 	.word	index@(_Z35kOptimizerStatic8bit2StateBlockwiseIfLi6ELi256ELi1EEvPT_S1_PhS2_fffffifPfS3_S3_S3_ffbi)
        /*0d04*/ 	.word	0x00000000


	//----- nvinfo : EIATTR_REGCOUNT
	.align		4
.L_597:
        /*0d08*/ 	.byte	0x04, 0x2f
        /*0d0a*/ 	.short	(.L_599 - .L_598)
	.align		4
.L_598:
        /*0d0c*/ 	.word	index@(_Z35kOptimizerStatic8bit2StateBlockwiseI6__halfLi6ELi256ELi1EEvPT_S2_PhS3_fffffifPfS4_S4_S4_ffbi)
        /*0d10*/ 	.word	0x00000040


	//----- nvinfo : EIATTR_FRAME_SIZE
	.align		4
.L_599:
        /*0d14*/ 	.byte	0x04, 0x11
        /*0d16*/ 	.short	(.L_601 - .L_600)
	.align		4
.L_600:
        /*0d18*/ 	.word	index@(_Z35kOptimizerStatic8bit2StateBlockwiseI6__halfLi6ELi256ELi1EEvPT_S2_PhS3_fffffifPfS4_S4_S4_ffbi)
        /*0d1c*/ 	.word	0x00000000


	//----- nvinfo : EIATTR_REGCOUNT
	.align		4
.L_601:
        /*0d20*/ 	.byte	0x04, 0x2f
        /*0d22*/ 	.short	(.L_603 - .L_602)
	.align		4
.L_602:
        /*0d24*/ 	.word	index@(_Z35kOptimizerStatic8bit2StateBlockwiseI13__nv_bfloat16Li6ELi256ELi1EEvPT_S2_PhS3_fffffifPfS4_S4_S4_ffbi)
        /*0d28*/ 	.word	0x00000040


	//----- nvinfo : EIATTR_FRAME_SIZE
	.align		4
.L_603:
        /*0d2c*/ 	.byte	0x04, 0x11
        /*0d2e*/ 	.short	(.L_605 - .L_604)
	.align		4
.L_604:
        /*0d30*/ 	.word	index@(_Z35kOptimizerStatic8bit2StateBlockwiseI13__nv_bfloat16Li6ELi256ELi1EEvPT_S2_PhS3_fffffifPfS4_S4_S4_ffbi)
        /*0d34*/ 	.word	0x00000000


	//----- nvinfo : EIATTR_REGCOUNT
	.align		4
.L_605:
        /*0d38*/ 	.byte	0x04, 0x2f
        /*0d3a*/ 	.short	(.L_607 - .L_606)
	.align		4
.L_606:
        /*0d3c*/ 	.word	index@(_Z35kOptimizerStatic8bit1StateBlockwiseIfLi1ELi256ELi1EEvPT_S1_PhfffifPfS3_ffbi)
        /*0d40*/ 	.word	0x0000002f


	//----- nvinfo : EIATTR_FRAME_SIZE
	.align		4
.L_607:
        /*0d44*/ 	.byte	0x04, 0x11
        /*0d46*/ 	.short	(.L_609 - .L_608)
	.align		4
.L_608:
        /*0d48*/ 	.word	index@(_Z35kOptimizerStatic8bit1StateBlockwiseIfLi1ELi256ELi1EEvPT_S1_PhfffifPfS3_ffbi)
        /*0d4c*/ 	.word	0x00000000


	//----- nvinfo : EIATTR_REGCOUNT
	.align		4
.L_609:
        /*0d50*/ 	.byte	0x04, 0x2f
        /*0d52*/ 	.short	(.L_611 - .L_610)
	.align		4
.L_610:
        /*0d54*/ 	.word	index@(_Z35kOptimizerStatic8bit1StateBlockwiseI6__halfLi1ELi256ELi1EEvPT_S2_PhfffifPfS4_ffbi)
        /*0d58*/ 	.word	0x00000028


	//----- nvinfo : EIATTR_FRAME_SIZE
	.align		4
.L_611:
        /*0d5c*/ 	.byte	0x04, 0x11
        /*0d5e*/ 	.short	(.L_613 - .L_612)
	.align		4
.L_612:
        /*0d60*/ 	.word	index@(_Z35kOptimizerStatic8bit1StateBlockwiseI6__halfLi1ELi256ELi1EEvPT_S2_PhfffifPfS4_ffbi)
        /*0d64*/ 	.word	0x00000000


	//----- nvinfo : EIATTR_REGCOUNT
	.align		4
.L_613:
        /*0d68*/ 	.byte	0x04, 0x2f
        /*0d6a*/ 	.short	(.L_615 - .L_614)
	.align		4
.L_614:
        /*0d6c*/ 	.word	index@(_Z35kOptimizerStatic8bit1StateBlockwiseI13__nv_bfloat16Li1ELi256ELi1EEvPT_S2_PhfffifPfS4_ffbi)
        /*0d70*/ 	.word	0x00000028


	//----- nvinfo : EIATTR_FRAME_SIZE
	.align		4
.L_615:
        /*0d74*/ 	.byte	0x04, 0x11
        /*0d76*/ 	.short	(.L_617 - .L_616)
	.align		4
.L_616:
        /*0d78*/ 	.word	index@(_Z35kOptimizerStatic8bit1StateBlockwiseI13__nv_bfloat16Li1ELi256ELi1EEvPT_S2_PhfffifPfS4_ffbi)
        /*0d7c*/ 	.word	0x00000000


	//----- nvinfo : EIATTR_REGCOUNT
	.align		4
.L_617:
        /*0d80*/ 	.byte	0x04, 0x2f
        /*0d82*/ 	.short	(.L_619 - .L_618)
	.align		4
.L_618:
        /*0d84*/ 	.word	index@(_Z35kOptimizerStatic8bit1StateBlockwiseIfLi2ELi256ELi1EEvPT_S1_PhfffifPfS3_ffbi)
        /*0d88*/ 	.word	0x00000027


	//----- nvinfo : EIATTR_FRAME_SIZE
	.align		4
.L_619:
        /*0d8c*/ 	.byte	0x04, 0x11
        /*0d8e*/ 	.short	(.L_621 - .L_620)
	.align		4
.L_620:
        /*0d90*/ 	.word	index@(_Z35kOptimizerStatic8bit1StateBlockwiseIfLi2ELi256ELi1EEvPT_S1_PhfffifPfS3_ffbi)
        /*0d94*/ 	.word	0x00000000


	//----- nvinfo : EIATTR_REGCOUNT
	.align		4
.L_621:
        /*0d98*/ 	.byte	0x04, 0x2f
        /*0d9a*/ 	.short	(.L_623 - .L_622)
	.align		4
.L_622:
        /*0d9c*/ 	.word	index@(_Z35kOptimizerStatic8bit1StateBlockwiseI6__halfLi2ELi256ELi1EEvPT_S2_PhfffifPfS4_ffbi)
        /*0da0*/ 	.word	0x00000027


	//----- nvinfo : EIATTR_FRAME_SIZE
	.align		4
.L_623:
        /*0da4*/ 	.byte	0x04, 0x11
        /*0da6*/ 	.short	(.L_625 - .L_624)
	.align		4
.L_624:
        /*0da8*/ 	.word	index@(_Z35kOptimizerStatic8bit1StateBlockwiseI6__halfLi2ELi256ELi1EEvPT_S2_PhfffifPfS4_ffbi)
        /*0dac*/ 	.word	0x00000000


	//----- nvinfo : EIATTR_REGCOUNT
	.align		4
.L_625:
        /*0db0*/ 	.byte	0x04, 0x2f
        /*0db2*/ 	.short	(.L_627 - .L_626)
	.align		4
.L_626:
        /*0db4*/ 	.word	index@(_Z35kOptimizerStatic8bit1StateBlockwiseI13__nv_bfloat16Li2ELi256ELi1EEvPT_S2_PhfffifPfS4_ffbi)
        /*0db8*/ 	.word	0x00000027


	//----- nvinfo : EIATTR_FRAME_SIZE
	.align		4
.L_627:
        /*0dbc*/ 	.byte	0x04, 0x11
        /*0dbe*/ 	.short	(.L_629 - .L_628)
	.align		4
.L_628:
        /*0dc0*/ 	.word	index@(_Z35kOptimizerStatic8bit1StateBlockwiseI13__nv_bfloat16Li2ELi256ELi1EEvPT_S2_PhfffifPfS4_ffbi)
        /*0dc4*/ 	.word	0x00000000


	//----- nvinfo : EIATTR_REGCOUNT
	.align		4
.L_629:
        /*0dc8*/ 	.byte	0x04, 0x2f
        /*0dca*/ 	.short	(.L_631 - .L_630)
	.align		4
.L_630:
        /*0dcc*/ 	.word	index@(_Z35kOptimizerStatic8bit1StateBlockwiseIfLi5ELi256ELi1EEvPT_S1_PhfffifPfS3_ffbi)
        /*0dd0*/ 	.word	0x0000002f


	//----- nvinfo : EIATTR_FRAME_SIZE
	.align		4
.L_631:
        /*0dd4*/ 	.byte	0x04, 0x11
        /*0dd6*/ 	.short	(.L_633 - .L_632)
	.align		4
.L_632:
        /*0dd8*/ 	.word	index@(_Z35kOptimizerStatic8bit1StateBlockwiseIfLi5ELi256ELi1EEvPT_S1_PhfffifPfS3_ffbi)
        /*0ddc*/ 	.word	0x00000000


	//----- nvinfo : EIATTR_REGCOUNT
	.align		4
.L_633:
        /*0de0*/ 	.byte	0x04, 0x2f
        /*0de2*/ 	.short	(.L_635 - .L_634)
	.align		4
.L_634:
        /*0de4*/ 	.word	index@(_Z35kOptimizerStatic8bit1StateBlockwiseI6__halfLi5ELi256ELi1EEvPT_S2_PhfffifPfS4_ffbi)
        /*0de8*/ 	.word	0x0000002f


	//----- nvinfo : EIATTR_FRAME_SIZE
	.align		4
.L_635:
        /*0dec*/ 	.byte	0x04, 0x11
        /*0dee*/ 	.short	(.L_637 - .L_636)
	.align		4
.L_636:
        /*0df0*/ 	.word	index@(_Z35kOptimizerStatic8bit1StateBlockwiseI6__halfLi5ELi256ELi1EEvPT_S2_PhfffifPfS4_ffbi)
        /*0df4*/ 	.word	0x00000000


	//----- nvinfo : EIATTR_REGCOUNT
	.align		4
.L_637:
        /*0df8*/ 	.byte	0x04, 0x2f
        /*0dfa*/ 	.short	(.L_639 - .L_638)
	.align		4
.L_638:
        /*0dfc*/ 	.word	index@(_Z35kOptimizerStatic8bit1StateBlockwiseI13__nv_bfloat16Li5ELi256ELi1EEvPT_S2_PhfffifPfS4_ffbi)
        /*0e00*/ 	.word	0x0000002f


	//----- nvinfo : EIATTR_FRAME_SIZE
	.align		4
.L_639:
        /*0e04*/ 	.byte	0x04, 0x11
        /*0e06*/ 	.short	(.L_641 - .L_640)
	.align		4
.L_640:
        /*0e08*/ 	.word	index@(_Z35kOptimizerStatic8bit1StateBlockwiseI13__nv_bfloat16Li5ELi256ELi1EEvPT_S2_PhfffifPfS4_ffbi)
        /*0e0c*/ 	.word	0x00000000


	//----- nvinfo : EIATTR_REGCOUNT
	.align		4
.L_641:
        /*0e10*/ 	.byte	0x04, 0x2f
        /*0e12*/ 	.short	(.L_643 - .L_642)
	.align		4
.L_642:
        /*0e14*/ 	.word	index@(_Z35kOptimizerStatic8bit1StateBlockwiseIfLi4ELi256ELi1EEvPT_S1_PhfffifPfS3_ffbi)
        /*0e18*/ 	.word	0x00000027


	//----- nvinfo : EIATTR_FRAME_SIZE
	.align		4
.L_643:
        /*0e1c*/ 	.byte	0x04, 0x11
        /*0e1e*/ 	.short	(.L_645 - .L_644)
	.align		4
.L_644:
        /*0e20*/ 	.word	index@(_Z35kOptimizerStatic8bit1StateBlockwiseIfLi4ELi256ELi1EEvPT_S1_PhfffifPfS3_ffbi)
        /*0e24*/ 	.word	0x00000000


	//----- nvinfo : EIATTR_REGCOUNT
	.align		4
.L_645:
        /*0e28*/ 	.byte	0x04, 0x2f
        /*0e2a*/ 	.short	(.L_647 - .L_646)
	.align		4
.L_646:
        /*0e2c*/ 	.word	index@(_Z35kOptimizerStatic8bit1StateBlockwiseI6__halfLi4ELi256ELi1EEvPT_S2_PhfffifPfS4_ffbi)
        /*0e30*/ 	.word	0x00000028


	//----- nvinfo : EIATTR_FRAME_SIZE
	.align		4
.L_647:
        /*0e34*/ 	.byte	0x04, 0x11
        /*0e36*/ 	.short	(.L_649 - .L_648)
	.align		4
.L_648:
        /*0e38*/ 	.word	index@(_Z35kOptimizerStatic8bit1StateBlockwiseI6__halfLi4ELi256ELi1EEvPT_S2_PhfffifPfS4_ffbi)
        /*0e3c*/ 	.word	0x00000000


	//----- nvinfo : EIATTR_REGCOUNT
	.align		4
.L_649:
        /*0e40*/ 	.byte	0x04, 0x2f
        /*0e42*/ 	.short	(.L_651 - .L_650)
	.align		4
.L_650:
        /*0e44*/ 	.word	index@(_Z35kOptimizerStatic8bit1StateBlockwiseI13__nv_bfloat16Li4ELi256ELi1EEvPT_S2_PhfffifPfS4_ffbi)
        /*0e48*/ 	.word	0x00000028


	//----- nvinfo : EIATTR_FRAME_SIZE
	.align		4
.L_651:
        /*0e4c*/ 	.byte	0x04, 0x11
        /*0e4e*/ 	.short	(.L_653 - .L_652)
	.align		4
.L_652:
        /*0e50*/ 	.word	index@(_Z35kOptimizerStatic8bit1StateBlockwiseI13__nv_bfloat16Li4ELi256ELi1EEvPT_S2_PhfffifPfS4_ffbi)
        /*0e54*/ 	.word	0x00000000


	//----- nvinfo : EIATTR_REGCOUNT
	.align		4
.L_653:
        /*0e58*/ 	.byte	0x04, 0x2f
        /*0e5a*/ 	.short	(.L_655 - .L_654)
	.align		4
.L_654:
        /*0e5c*/ 	.word	index@(_ZN3cub17CUB_300001_SM_9006detail11EmptyKernelIvEEvv)
        /*0e60*/ 	.word	0x00000004


	//----- nvinfo : EIATTR_FRAME_SIZE
	.align		4
.L_655:
        /*0e64*/ 	.byte	0x04, 0x11
        /*0e66*/ 	.short	(.L_657 - .L_656)
	.align		4
.L_656:
        /*0e68*/ 	.word	index@(_ZN3cub17CUB_300001_SM_9006detail11EmptyKernelIvEEvv)
        /*0e6c*/ 	.word	0x00000000


	//----- nvinfo : EIATTR_MIN_STACK_SIZE
	.align		4
.L_657:
        /*0e70*/ 	.byte	0x04, 0x12
        /*0e72*/ 	.short	(.L_659 - .L_658)
	.align		4
.L_658:
        /*0e74*/ 	.word	index@(_ZN3cub17CUB_300001_SM_9006detail11EmptyKernelIvEEvv)
        /*0e78*/ 	.word	0x00000000


	//----- nvinfo : EIATTR_MIN_STACK_SIZE
	.align		4
.L_659:
        /*0e7c*/ 	.byte	0x04, 0x12
        /*0e7e*/ 	.short	(.L_661 - .L_660)
	.align		4
.L_660:
        /*0e80*/ 	.word	index@(_Z35kOptimizerStatic8bit1StateBlockwiseI13__nv_bfloat16Li4ELi256ELi1EEvPT_S2_PhfffifPfS4_ffbi)
        /*0e84*/ 	.word	0x00000000


	//----- nvinfo : EIATTR_MIN_STACK_SIZE
	.align		4
.L_661:
        /*0e88*/ 	.byte	0x04, 0x12
        /*0e8a*/ 	.short	(.L_663 - .L_662)
	.align		4
.L_662:
        /*0e8c*/ 	.word	index@(_Z35kOptimizerStatic8bit1StateBlockwiseI6__halfLi4ELi256ELi1EEvPT_S2_PhfffifPfS4_ffbi)
        /*0e90*/ 	.word	0x00000000


	//----- nvinfo : EIATTR_MIN_STACK_SIZE
	.align		4
.L_663:
        /*0e94*/ 	.byte	0x04, 0x12
        /*0e96*/ 	.short	(.L_665 - .L_664)
	.align		4
.L_664:
        /*0e98*/ 	.word	index@(_Z35kOptimizerStatic8bit1StateBlockwiseIfLi4ELi256ELi1EEvPT_S1_PhfffifPfS3_ffbi)
        /*0e9c*/ 	.word	0x00000000


	//----- nvinfo : EIATTR_MIN_STACK_SIZE
	.align		4
.L_665:
        /*0ea0*/ 	.byte	0x04, 0x12
        /*0ea2*/ 	.short	(.L_667 - .L_666)
	.align		4
.L_666:
        /*0ea4*/ 	.word	index@(_Z35kOptimizerStatic8bit1StateBlockwiseI13__nv_bfloat16Li5ELi256ELi1EEvPT_S2_PhfffifPfS4_ffbi)
        /*0ea8*/ 	.word	0x00000000


	//----- nvinfo : EIATTR_MIN_STACK_SIZE
	.align		4
.L_667:
        /*0eac*/ 	.byte	0x04, 0x12
        /*0eae*/ 	.short	(.L_669 - .L_668)
	.align		4
.L_668:
        /*0eb0*/ 	.word	index@(_Z35kOptimizerStatic8bit1StateBlockwiseI6__halfLi5ELi256ELi1EEvPT_S2_PhfffifPfS4_ffbi)
        /*0eb4*/ 	.word	0x00000000


	//----- nvinfo : EIATTR_MIN_STACK_SIZE
	.align		4
.L_669:
        /*0eb8*/ 	.byte	0x04, 0x12
        /*0eba*/ 	.short	(.L_671 - .L_670)
	.align		4
.L_670:
        /*0ebc*/ 	.word	index@(_Z35kOptimizerStatic8bit1StateBlockwiseIfLi5ELi256ELi1EEvPT_S1_PhfffifPfS3_ffbi)
        /*0ec0*/ 	.word	0x00000000


	//----- nvinfo : EIATTR_MIN_STACK_SIZE
	.align		4
.L_671:
        /*0ec4*/ 	.byte	0x04, 0x12
        /*0ec6*/ 	.short	(.L_673 - .L_672)
	.align		4
.L_672:
        /*0ec8*/ 	.word	index@(_Z35kOptimizerStatic8bit1StateBlockwiseI13__nv_bfloat16Li2ELi256ELi1EEvPT_S2_PhfffifPfS4_ffbi)
        /*0ecc*/ 	.word	0x00000000


	//----- nvinfo : EIATTR_MIN_STACK_SIZE
	.align		4
.L_673:
        /*0ed0*/ 	.byte	0x04, 0x12
        /*0ed2*/ 	.short	(.L_675 - .L_674)
	.align		4
.L_674:
        /*0ed4*/ 	.word	index@(_Z35kOptimizerStatic8bit1StateBlockwiseI6__halfLi2ELi256ELi1EEvPT_S2_PhfffifPfS4_ffbi)
        /*0ed8*/ 	.word	0x00000000


	//----- nvinfo : EIATTR_MIN_STACK_SIZE
	.align		4
.L_675:
        /*0edc*/ 	.byte	0x04, 0x12
        /*0ede*/ 	.short	(.L_677 - .L_676)
	.align		4
.L_676:
        /*0ee0*/ 	.word	index@(_Z35kOptimizerStatic8bit1StateBlockwiseIfLi2ELi256ELi1EEvPT_S1_PhfffifPfS3_ffbi)
        /*0ee4*/ 	.word	0x00000000


	//----- nvinfo : EIATTR_MIN_STACK_SIZE
	.align		4
.L_677:
        /*0ee8*/ 	.byte	0x04, 0x12
        /*0eea*/ 	.short	(.L_679 - .L_678)
	.align		4
.L_678:
        /*0eec*/ 	.word	index@(_Z35kOptimizerStatic8bit1StateBlockwiseI13__nv_bfloat16Li1ELi256ELi1EEvPT_S2_PhfffifPfS4_ffbi)
        /*0ef0*/ 	.word	0x00000000


	//----- nvinfo : EIATTR_MIN_STACK_SIZE
	.align		4
.L_679:
        /*0ef4*/ 	.byte	0x04, 0x12
        /*0ef6*/ 	.short	(.L_681 - .L_680)
	.align		4
.L_680:
        /*0ef8*/ 	.word	index@(_Z35kOptimizerStatic8bit1StateBlockwiseI6__halfLi1ELi256ELi1EEvPT_S2_PhfffifPfS4_ffbi)
        /*0efc*/ 	.word	0x00000000


	//----- nvinfo : EIATTR_MIN_STACK_SIZE
	.align		4
.L_681:
        /*0f00*/ 	.byte	0x04, 0x12
        /*0f02*/ 	.short	(.L_683 - .L_682)
	.align		4
.L_682:
        /*0f04*/ 	.word	index@(_Z35kOptimizerStatic8bit1StateBlockwiseIfLi1ELi256ELi1EEvPT_S1_PhfffifPfS3_ffbi)
        /*0f08*/ 	.word	0x00000000


	//----- nvinfo : EIATTR_MIN_STACK_SIZE
	.align		4
.L_683:
        /*0f0c*/ 	.byte	0x04, 0x12
        /*0f0e*/ 	.short	(.L_685 - .L_684)
	.align		4
.L_684:
        /*0f10*/ 	.word	index@(_Z35kOptimizerStatic8bit2StateBlockwiseI13__nv_bfloat16Li6ELi256ELi1EEvPT_S2_PhS3_fffffifPfS4_S4_S4_ffbi)
        /*0f14*/ 	.word	0x00000000


	//----- nvinfo : EIATTR_MIN_STACK_SIZE
	.align		4
.L_685:
        /*0f18*/ 	.byte	0x04, 0x12
        /*0f1a*/ 	.short	(.L_687 - .L_686)
	.align		4
.L_686:
        /*0f1c*/ 	.word	index@(_Z35kOptimizerStatic8bit2StateBlockwiseI6__halfLi6ELi256ELi1EEvPT_S2_PhS3_fffffifPfS4_S4_S4_ffbi)
        /*0f20*/ 	.word	0x00000000


	//----- nvinfo : EIATTR_MIN_STACK_SIZE
	.align		4
.L_687:
        /*0f24*/ 	.byte	0x04, 0x12
        /*0f26*/ 	.short	(.L_689 - .L_688)
	.align		4
.L_688:
        /*0f28*/ 	.word	index@(_Z35kOptimizerStatic8bit2StateBlockwiseIfLi6ELi256ELi1EEvPT_S1_PhS2_fffffifPfS3_S3_S3_ffbi)
        /*0f2c*/ 	.word	0x00000000


	//----- nvinfo : EIATTR_MIN_STACK_SIZE
	.align		4
.L_689:
        /*0f30*/ 	.byte	0x04, 0x12
        /*0f32*/ 	.short	(.L_691 - .L_690)
	.align		4
.L_690:
        /*0f34*/ 	.word	index@(_Z35kOptimizerStatic8bit2StateBlockwiseI13__nv_bfloat16Li0ELi256ELi1EEvPT_S2_PhS3_fffffifPfS4_S4_S4_ffbi)
        /*0f38*/ 	.word	0x00000000


	//----- nvinfo : EIATTR_MIN_STACK_SIZE
	.align		4
.L_691:
        /*0f3c*/ 	.byte	0x04, 0x12
        /*0f3e*/ 	.short	(.L_693 - .L_692)
	.align		4
.L_692:
        /*0f40*/ 	.word	index@(_Z35kOptimizerStatic8bit2StateBlockwiseI6__halfLi0ELi256ELi1EEvPT_S2_PhS3_fffffifPfS4_S4_S4_ffbi)
        /*0f44*/ 	.word	0x00000000


	//----- nvinfo : EIATTR_MIN_STACK_SIZE
	.align		4
.L_693:
        /*0f48*/ 	.byte	0x04, 0x12
        /*0f4a*/ 	.short	(.L_695 - .L_694)
	.align		4
.L_694:
        /*0f4c*/ 	.word	index@(_Z35kOptimizerStatic8bit2StateBlockwiseIfLi0ELi256ELi1EEvPT_S1_PhS2_fffffifPfS3_S3_S3_ffbi)
        /*0f50*/ 	.word	0x00000000


	//----- nvinfo : EIATTR_MIN_STACK_SIZE
	.align		4
.L_695:
        /*0f54*/ 	.byte	0x04, 0x12
        /*0f56*/ 	.short	(.L_697 - .L_696)
	.align		4
.L_696:
        /*0f58*/ 	.word	index@(_Z20kDequantizeBlockwiseI13__nv_bfloat16Li512ELi64ELi8ELi2EEvPfPhS1_PT_ii)
        /*0f5c*/ 	.word	0x00000000


	//----- nvinfo : EIATTR_MIN_STACK_SIZE
	.align		4
.L_697:
        /*0f60*/ 	.byte	0x04, 0x12
        /*0f62*/ 	.short	(.L_699 - .L_698)
	.align		4
.L_698:
        /*0f64*/ 	.word	index@(_Z20kDequantizeBlockwiseI13__nv_bfloat16Li512ELi64ELi8ELi0EEvPfPhS1_PT_ii)
        /*0f68*/ 	.word	0x00000000


	//----- nvinfo : EIATTR_MIN_STACK_SIZE
	.align		4
.L_699:
        /*0f6c*/ 	.byte	0x04, 0x12
        /*0f6e*/ 	.short	(.L_701 - .L_700)
	.align		4
.L_700:
        /*0f70*/ 	.word	index@(_Z20kDequantizeBlockwiseI13__nv_bfloat16Li512ELi64ELi8ELi1EEvPfPhS1_PT_ii)
        /*0f74*/ 	.word	0x00000000


	//----- nvinfo : EIATTR_MIN_STACK_SIZE
	.align		4
.L_701:
        /*0f78*/ 	.byte	0x04, 0x12
        /*0f7a*/ 	.short	(.L_703 - .L_702)
	.align		4
.L_702:
        /*0f7c*/ 	.word	index@(_Z20kDequantizeBlockwiseIfLi512ELi64ELi8ELi2EEvPfPhS0_PT_ii)
        /*0f80*/ 	.word	0x00000000


	//----- nvinfo : EIATTR_MIN_STACK_SIZE
	.align		4
.L_703:
        /*0f84*/ 	.byte	0x04, 0x12
        /*0f86*/ 	.short	(.L_705 - .L_704)
	.align		4
.L_704:
        /*0f88*/ 	.word	index@(_Z20kDequantizeBlockwiseIfLi512ELi64ELi8ELi0EEvPfPhS0_PT_ii)
        /*0f8c*/ 	.word	0x00000000


	//----- nvinfo : EIATTR_MIN_STACK_SIZE
	.align		4
.L_705:
        /*0f90*/ 	.byte	0x04, 0x12
        /*0f92*/ 	.short	(.L_707 - .L_706)
	.align		4
.L_706:
        /*0f94*/ 	.word	index@(_Z20kDequantizeBlockwiseIfLi512ELi64ELi8ELi1EEvPfPhS0_PT_ii)
        /*0f98*/ 	.word	0x00000000


	//----- nvinfo : EIATTR_MIN_STACK_SIZE
	.align		4
.L_707:
        /*0f9c*/ 	.byte	0x04, 0x12
        /*0f9e*/ 	.short	(.L_709 - .L_708)
	.align		4
.L_708:
        /*0fa0*/ 	.word	index@(_Z20kDequantizeBlockwiseI6__halfLi512ELi64ELi8ELi2EEvPfPhS1_PT_ii)
        /*0fa4*/ 	.word	0x00000000


	//----- nvinfo : EIATTR_MIN_STACK_SIZE
	.align		4
.L_709:
        /*0fa8*/ 	.byte	0x04, 0x12
        /*0faa*/ 	.short	(.L_711 - .L_710)
	.align		4
.L_710:
        /*0fac*/ 	.word	index@(_Z20kDequantizeBlockwiseI6__halfLi512ELi64ELi8ELi0EEvPfPhS1_PT_ii)
        /*0fb0*/ 	.word	0x00000000


	//----- nvinfo : EIATTR_MIN_STACK_SIZE
	.align		4
.L_711:
        /*0fb4*/ 	.byte	0x04, 0x12
        /*0fb6*/ 	.short	(.L_713 - .L_712)
	.align		4
.L_712:
        /*0fb8*/ 	.word	index@(_Z20kDequantizeBlockwiseI6__halfLi512ELi64ELi8ELi1EEvPfPhS1_PT_ii)
        /*0fbc*/ 	.word	0x00000000


	//----- nvinfo : EIATTR_MIN_STACK_SIZE
	.align		4
.L_713:
        /*0fc0*/ 	.byte	0x04, 0x12
        /*0fc2*/ 	.short	(.L_715 - .L_714)
	.align		4
.L_714:
        /*0fc4*/ 	.word	index@(_Z23kQuantizeBlockwiseSmallI13__nv_bfloat16Li64ELi2EEvPfPT_S1_PhS1_ii)
        /*0fc8*/ 	.word	0x00000000


	//----- nvinfo : EIATTR_MIN_STACK_SIZE
	.align		4
.L_715:
        /*0fcc*/ 	.byte	0x04, 0x12
        /*0fce*/ 	.short	(.L_717 - .L_716)
	.align		4
.L_716:
        /*0fd0*/ 	.word	index@(_Z23kQuantizeBlockwiseSmallIfLi64ELi2EEvPfPT_S0_PhS0_ii)
        /*0fd4*/ 	.word	0x00000000


	//----- nvinfo : EIATTR_MIN_STACK_SIZE
	.align		4
.L_717:
        /*0fd8*/ 	.byte	0x04, 0x12
        /*0fda*/ 	.short	(.L_719 - .L_718)
	.align		4
.L_718:
        /*0fdc*/ 	.word	index@(_Z23kQuantizeBlockwiseSmallI6__halfLi64ELi2EEvPfPT_S1_PhS1_ii)
        /*0fe0*/ 	.word	0x00000000


	//----- nvinfo : EIATTR_MIN_STACK_SIZE
	.align		4
.L_719:
        /*0fe4*/ 	.byte	0x04, 0x12
        /*0fe6*/ 	.short	(.L_721 - .L_720)
	.align		4
.L_720:
        /*0fe8*/ 	.word	index@(_Z23kQuantizeBlockwiseSmallI13__nv_bfloat16Li64ELi1EEvPfPT_S1_PhS1_ii)
        /*0fec*/ 	.word	0x00000000


	//----- nvinfo : EIATTR_MIN_STACK_SIZE
	.align		4
.L_721:
        /*0ff0*/ 	.byte	0x04, 0x12
        /*0ff2*/ 	.short	(.L_723 - .L_722)
	.align		4
.L_722:
        /*0ff4*/ 	.word	index@(_Z23kQuantizeBlockwiseSmallIfLi64ELi1EEvPfPT_S0_PhS0_ii)
        /*0ff8*/ 	.word	0x00000000


	//----- nvinfo : EIATTR_MIN_STACK_SIZE
	.align		4
.L_723:
        /*0ffc*/ 	.byte	0x04, 0x12
        /*0ffe*/ 	.short	(.L_725 - .L_724)
	.align		4
.L_724:
        /*1000*/ 	.word	index@(_Z23kQuantizeBlockwiseSmallI6__halfLi64ELi1EEvPfPT_S1_PhS1_ii)
        /*1004*/ 	.word	0x00000000


	//----- nvinfo : EIATTR_MIN_STACK_SIZE
	.align		4
.L_725:
        /*1008*/ 	.byte	0x04, 0x12
        /*100a*/ 	.short	(.L_727 - .L_726)
	.align		4
.L_726:
        /*100c*/ 	.word	index@(_Z23kQuantizeBlockwiseSmallI13__nv_bfloat16Li32ELi2EEvPfPT_S1_PhS1_ii)
        /*1010*/ 	.word	0x00000000


	//----- nvinfo : EIATTR_MIN_STACK_SIZE
	.align		4
.L_727:
        /*1014*/ 	.byte	0x04, 0x12
        /*1016*/ 	.short	(.L_729 - .L_728)
	.align		4
.L_728:
        /*1018*/ 	.word	index@(_Z23kQuantizeBlockwiseSmallIfLi32ELi2EEvPfPT_S0_PhS0_ii)
        /*101c*/ 	.word	0x00000000


	//----- nvinfo : EIATTR_MIN_STACK_SIZE
	.align		4
.L_729:
        /*1020*/ 	.byte	0x04, 0x12
        /*1022*/ 	.short	(.L_731 - .L_730)
	.align		4
.L_730:
        /*1024*/ 	.word	index@(_Z23kQuantizeBlockwiseSmallI6__halfLi32ELi2EEvPfPT_S1_PhS1_ii)
        /*1028*/ 	.word	0x00000000


	//----- nvinfo : EIATTR_MIN_STACK_SIZE
	.align		4
.L_731:
        /*102c*/ 	.byte	0x04, 0x12
        /*102e*/ 	.short	(.L_733 - .L_732)
	.align		4
.L_732:
        /*1030*/ 	.word	index@(_Z23kQuantizeBlockwiseSmallI13__nv_bfloat16Li32ELi1EEvPfPT_S1_PhS1_ii)
        /*1034*/ 	.word	0x00000000


	//----- nvinfo : EIATTR_MIN_STACK_SIZE
	.align		4
.L_733:
        /*1038*/ 	.byte	0x04, 0x12
        /*103a*/ 	.short	(.L_735 - .L_734)
	.align		4
.L_734:
        /*103c*/ 	.word	index@(_Z23kQuantizeBlockwiseSmallIfLi32ELi1EEvPfPT_S0_PhS0_ii)
        /*1040*/ 	.word	0x00000000


	//----- nvinfo : EIATTR_MIN_STACK_SIZE
	.align		4
.L_735:
        /*1044*/ 	.byte	0x04, 0x12
        /*1046*/ 	.short	(.L_737 - .L_736)
	.align		4
.L_736:
        /*1048*/ 	.word	index@(_Z23kQuantizeBlockwiseSmallI6__halfLi32ELi1EEvPfPT_S1_PhS1_ii)
        /*104c*/ 	.word	0x00000000


	//----- nvinfo : EIATTR_MIN_STACK_SIZE
	.align		4
.L_737:
        /*1050*/ 	.byte	0x04, 0x12
        /*1052*/ 	.short	(.L_739 - .L_738)
	.align		4
.L_738:
        /*1054*/ 	.word	index@(_Z18kQuantizeBlockwiseI13__nv_bfloat16Li64ELi2ELi0ELi2EEvPfPT_S1_PhS1_ii)
        /*1058*/ 	.word	0x00000000


	//----- nvinfo : EIATTR_MIN_STACK_SIZE
	.align		4
.L_739:
        /*105c*/ 	.byte	0x04, 0x12
        /*105e*/ 	.short	(.L_741 - .L_740)
	.align		4
.L_740:
        /*1060*/ 	.word	index@(_Z18kQuantizeBlockwiseI13__nv_bfloat16Li128ELi2ELi0ELi2EEvPfPT_S1_PhS1_ii)
        /*1064*/ 	.word	0x00000000


	//----- nvinfo : EIATTR_MIN_STACK_SIZE
	.align		4
.L_741:
        /*1068*/ 	.byte	0x04, 0x12
        /*106a*/ 	.short	(.L_743 - .L_742)
	.align		4
.L_742:
        /*106c*/ 	.word	index@(_Z18kQuantizeBlockwiseI13__nv_bfloat16Li256ELi2ELi0ELi2EEvPfPT_S1_PhS1_ii)
        /*1070*/ 	.word	0x00000000


	//----- nvinfo : EIATTR_MIN_STACK_SIZE
	.align		4
.L_743:
        /*1074*/ 	.byte	0x04, 0x12
        /*1076*/ 	.short	(.L_745 - .L_744)
	.align		4
.L_744:
        /*1078*/ 	.word	index@(_Z18kQuantizeBlockwiseI13__nv_bfloat16Li512ELi2ELi0ELi2EEvPfPT_S1_PhS1_ii)
        /*107c*/ 	.word	0x00000000


	//----- nvinfo : EIATTR_MIN_STACK_SIZE
	.align		4
.L_745:
        /*1080*/ 	.byte	0x04, 0x12
        /*1082*/ 	.short	(.L_747 - .L_746)
	.align		4
.L_746:
        /*1084*/ 	.word	index@(_Z18kQuantizeBlockwiseI13__nv_bfloat16Li1024ELi4ELi0ELi2EEvPfPT_S1_PhS1_ii)
        /*1088*/ 	.word	0x00000000


	//----- nvinfo : EIATTR_MIN_STACK_SIZE
	.align		4
.L_747:
        /*108c*/ 	.byte	0x04, 0x12
        /*108e*/ 	.short	(.L_749 - .L_748)
	.align		4
.L_748:
        /*1090*/ 	.word	index@(_Z18kQuantizeBlockwiseI13__nv_bfloat16Li2048ELi4ELi0ELi2EEvPfPT_S1_PhS1_ii)
        /*1094*/ 	.word	0x00000000


	//----- nvinfo : EIATTR_MIN_STACK_SIZE
	.align		4
.L_749:
        /*1098*/ 	.byte	0x04, 0x12
        /*109a*/ 	.short	(.L_751 - .L_750)
	.align		4
.L_750:
        /*109c*/ 	.word	index@(_Z18kQuantizeBlockwiseI13__nv_bfloat16Li4096ELi4ELi0ELi2EEvPfPT_S1_PhS1_ii)
        /*10a0*/ 	.word	0x00000000


	//----- nvinfo : EIATTR_MIN_STACK_SIZE
	.align		4
.L_751:
        /*10a4*/ 	.byte	0x04, 0x12
        /*10a6*/ 	.short	(.L_753 - .L_752)
	.align		4
.L_752:
        /*10a8*/ 	.word	index@(_Z18kQuantizeBlockwiseI13__nv_bfloat16Li64ELi2ELi0ELi1EEvPfPT_S1_PhS1_ii)
        /*10ac*/ 	.word	0x00000000


	//----- nvinfo : EIATTR_MIN_STACK_SIZE
	.align		4
.L_753:
        /*10b0*/ 	.byte	0x04, 0x12
        /*10b2*/ 	.short	(.L_755 - .L_754)
	.align		4
.L_754:
        /*10b4*/ 	.word	index@(_Z18kQuantizeBlockwiseI13__nv_bfloat16Li128ELi2ELi0ELi1EEvPfPT_S1_PhS1_ii)
        /*10b8*/ 	.word	0x00000000


	//----- nvinfo : EIATTR_MIN_STACK_SIZE
	.align		4
.L_755:
        /*10bc*/ 	.byte	0x04, 0x12
        /*10be*/ 	.short	(.L_757 - .L_756)
	.align		4
.L_756:
        /*10c0*/ 	.word	index@(_Z18kQuantizeBlockwiseI13__nv_bfloat16Li256ELi2ELi0ELi1EEvPfPT_S1_PhS1_ii)
        /*10c4*/ 	.word	0x00000000


	//----- nvinfo : EIATTR_MIN_STACK_SIZE
	.align		4
.L_757:
        /*10c8*/ 	.byte	0x04, 0x12
        /*10ca*/ 	.short	(.L_759 - .L_758)
	.align		4
.L_758:
        /*10cc*/ 	.word	index@(_Z18kQuantizeBlockwiseI13__nv_bfloat16Li512ELi2ELi0ELi1EEvPfPT_S1_PhS1_ii)
        /*10d0*/ 	.word	0x00000000


	//----- nvinfo : EIATTR_MIN_STACK_SIZE
	.align		4
.L_759:
        /*10d4*/ 	.byte	0x04, 0x12
        /*10d6*/ 	.short	(.L_761 - .L_760)
	.align		4
.L_760:
        /*10d8*/ 	.word	index@(_Z18kQuantizeBlockwiseI13__nv_bfloat16Li1024ELi4ELi0ELi1EEvPfPT_S1_PhS1_ii)
        /*10dc*/ 	.word	0x00000000


	//----- nvinfo : EIATTR_MIN_STACK_SIZE
	.align		4
.L_761:
        /*10e0*/ 	.byte	0x04, 0x12
        /*10e2*/ 	.short	(.L_763 - .L_762)
	.align		4
.L_762:
        /*10e4*/ 	.word	index@(_Z18kQuantizeBlockwiseI13__nv_bfloat16Li2048ELi4ELi0ELi1EEvPfPT_S1_PhS1_ii)
        /*10e8*/ 	.word	0x00000000


	//----- nvinfo : EIATTR_MIN_STACK_SIZE
	.align		4
.L_763:
        /*10ec*/ 	.byte	0x04, 0x12
        /*10ee*/ 	.short	(.L_765 - .L_764)
	.align		4
.L_764:
        /*10f0*/ 	.word	index@(_Z18kQuantizeBlockwiseI13__nv_bfloat16Li4096ELi4ELi0ELi1EEvPfPT_S1_PhS1_ii)
        /*10f4*/ 	.word	0x00000000


	//----- nvinfo : EIATTR_MIN_STACK_SIZE
	.align		4
.L_765:
        /*10f8*/ 	.byte	0x04, 0x12
        /*10fa*/ 	.short	(.L_767 - .L_766)
	.align		4
.L_766:
        /*10fc*/ 	.word	index@(_Z18kQuantizeBlockwiseI13__nv_bfloat16Li64ELi2ELi0ELi0EEvPfPT_S1_PhS1_ii)
        /*1100*/ 	.word	0x00000000


	//----- nvinfo : EIATTR_MIN_STACK_SIZE
	.align		4
.L_767:
        /*1104*/ 	.byte	0x04, 0x12
        /*1106*/ 	.short	(.L_769 - .L_768)
	.align		4
.L_768:
        /*1108*/ 	.word	index@(_Z18kQuantizeBlockwiseI13__nv_bfloat16Li128ELi2ELi0ELi0EEvPfPT_S1_PhS1_ii)
        /*110c*/ 	.word	0x00000000


	//----- nvinfo : EIATTR_MIN_STACK_SIZE
	.align		4
.L_769:
        /*1110*/ 	.byte	0x04, 0x12
        /*1112*/ 	.short	(.L_771 - .L_770)
	.align		4
.L_770:
        /*1114*/ 	.word	index@(_Z18kQuantizeBlockwiseI13__nv_bfloat16Li256ELi2ELi0ELi0EEvPfPT_S1_PhS1_ii)
        /*1118*/ 	.word	0x00000000


	//----- nvinfo : EIATTR_MIN_STACK_SIZE
	.align		4
.L_771:
        /*111c*/ 	.byte	0x04, 0x12
        /*111e*/ 	.short	(.L_773 - .L_772)
	.align		4
.L_772:
        /*1120*/ 	.word	index@(_Z18kQuantizeBlockwiseI13__nv_bfloat16Li512ELi2ELi0ELi0EEvPfPT_S1_PhS1_ii)
        /*1124*/ 	.word	0x00000000


	//----- nvinfo : EIATTR_MIN_STACK_SIZE
	.align		4
.L_773:
        /*1128*/ 	.byte	0x04, 0x12
        /*112a*/ 	.short	(.L_775 - .L_774)
	.align		4
.L_774:
        /*112c*/ 	.word	index@(_Z18kQuantizeBlockwiseI13__nv_bfloat16Li1024ELi4ELi0ELi0EEvPfPT_S1_PhS1_ii)
        /*1130*/ 	.word	0x00000000


	//----- nvinfo : EIATTR_MIN_STACK_SIZE
	.align		4
.L_775:
        /*1134*/ 	.byte	0x04, 0x12
        /*1136*/ 	.short	(.L_777 - .L_776)
	.align		4
.L_776:
        /*1138*/ 	.word	index@(_Z18kQuantizeBlockwiseI13__nv_bfloat16Li2048ELi4ELi0ELi0EEvPfPT_S1_PhS1_ii)
        /*113c*/ 	.word	0x00000000


	//----- nvinfo : EIATTR_MIN_STACK_SIZE
	.align		4
.L_777:
        /*1140*/ 	.byte	0x04, 0x12
        /*1142*/ 	.short	(.L_779 - .L_778)
	.align		4
.L_778:
        /*1144*/ 	.word	index@(_Z18kQuantizeBlockwiseI13__nv_bfloat16Li4096ELi4ELi1ELi0EEvPfPT_S1_PhS1_ii)
        /*1148*/ 	.word	0x00000000


	//----- nvinfo : EIATTR_MIN_STACK_SIZE
	.align		4
.L_779:
        /*114c*/ 	.byte	0x04, 0x12
        /*114e*/ 	.short	(.L_781 - .L_780)
	.align		4
.L_780:
        /*1150*/ 	.word	index@(_Z18kQuantizeBlockwiseI13__nv_bfloat16Li4096ELi4ELi0ELi0EEvPfPT_S1_PhS1_ii)
        /*1154*/ 	.word	0x00000000


	//----- nvinfo : EIATTR_MIN_STACK_SIZE
	.align		4
.L_781:
        /*1158*/ 	.byte	0x04, 0x12
        /*115a*/ 	.short	(.L_783 - .L_782)
	.align		4
.L_782:
        /*115c*/ 	.word	index@(_Z18kQuantizeBlockwiseIfLi64ELi2ELi0ELi2EEvPfPT_S0_PhS0_ii)
        /*1160*/ 	.word	0x00000000


	//----- nvinfo : EIATTR_MIN_STACK_SIZE
	.align		4
.L_783:
        /*1164*/ 	.byte	0x04, 0x12
        /*1166*/ 	.short	(.L_785 - .L_784)
	.align		4
.L_784:
        /*1168*/ 	.word	index@(_Z18kQuantizeBlockwiseIfLi128ELi2ELi0ELi2EEvPfPT_S0_PhS0_ii)
        /*116c*/ 	.word	0x00000000


	//----- nvinfo : EIATTR_MIN_STACK_SIZE
	.align		4
.L_785:
        /*1170*/ 	.byte	0x04, 0x12
        /*1172*/ 	.short	(.L_787 - .L_786)
	.align		4
.L_786:
        /*1174*/ 	.word	index@(_Z18kQuantizeBlockwiseIfLi256ELi2ELi0ELi2EEvPfPT_S0_PhS0_ii)
        /*1178*/ 	.word	0x00000000


	//----- nvinfo : EIATTR_MIN_STACK_SIZE
	.align		4
.L_787:
        /*117c*/ 	.byte	0x04, 0x12
        /*117e*/ 	.short	(.L_789 - .L_788)
	.align		4
.L_788:
        /*1180*/ 	.word	index@(_Z18kQuantizeBlockwiseIfLi512ELi2ELi0ELi2EEvPfPT_S0_PhS0_ii)
        /*1184*/ 	.word	0x00000000


	//----- nvinfo : EIATTR_MIN_STACK_SIZE
	.align		4
.L_789:
        /*1188*/ 	.byte	0x04, 0x12
        /*118a*/ 	.short	(.L_791 - .L_790)
	.align		4
.L_790:
        /*118c*/ 	.word	index@(_Z18kQuantizeBlockwiseIfLi1024ELi4ELi0ELi2EEvPfPT_S0_PhS0_ii)
        /*1190*/ 	.word	0x00000000


	//----- nvinfo : EIATTR_MIN_STACK_SIZE
	.align		4
.L_791:
        /*1194*/ 	.byte	0x04, 0x12
        /*1196*/ 	.short	(.L_793 - .L_792)
	.align		4
.L_792:
        /*1198*/ 	.word	index@(_Z18kQuantizeBlockwiseIfLi2048ELi4ELi0ELi2EEvPfPT_S0_PhS0_ii)
        /*119c*/ 	.word	0x00000000


	//----- nvinfo : EIATTR_MIN_STACK_SIZE
	.align		4
.L_793:
        /*11a0*/ 	.byte	0x04, 0x12
        /*11a2*/ 	.short	(.L_795 - .L_794)
	.align		4
.L_794:
        /*11a4*/ 	.word	index@(_Z18kQuantizeBlockwiseIfLi4096ELi4ELi0ELi2EEvPfPT_S0_PhS0_ii)
        /*11a8*/ 	.word	0x00000000


	//----- nvinfo : EIATTR_MIN_STACK_SIZE
	.align		4
.L_795:
        /*11ac*/ 	.byte	0x04, 0x12
        /*11ae*/ 	.short	(.L_797 - .L_796)
	.align		4
.L_796:
        /*11b0*/ 	.word	index@(_Z18kQuantizeBlockwiseIfLi64ELi2ELi0ELi1EEvPfPT_S0_PhS0_ii)
        /*11b4*/ 	.word	0x00000000


	//----- nvinfo : EIATTR_MIN_STACK_SIZE
	.align		4
.L_797:
        /*11b8*/ 	.byte	0x04, 0x12
        /*11ba*/ 	.short	(.L_799 - .L_798)
	.align		4
.L_798:
        /*11bc*/ 	.word	index@(_Z18kQuantizeBlockwiseIfLi128ELi2ELi0ELi1EEvPfPT_S0_PhS0_ii)
        /*11c0*/ 	.word	0x00000000


	//----- nvinfo : EIATTR_MIN_STACK_SIZE
	.align		4
.L_799:
        /*11c4*/ 	.byte	0x04, 0x12
        /*11c6*/ 	.short	(.L_801 - .L_800)
	.align		4
.L_800:
        /*11c8*/ 	.word	index@(_Z18kQuantizeBlockwiseIfLi256ELi2ELi0ELi1EEvPfPT_S0_PhS0_ii)
        /*11cc*/ 	.word	0x00000000


	//----- nvinfo : EIATTR_MIN_STACK_SIZE
	.align		4
.L_801:
        /*11d0*/ 	.byte	0x04, 0x12
        /*11d2*/ 	.short	(.L_803 - .L_802)
	.align		4
.L_802:
        /*11d4*/ 	.word	index@(_Z18kQuantizeBlockwiseIfLi512ELi2ELi0ELi1EEvPfPT_S0_PhS0_ii)
        /*11d8*/ 	.word	0x00000000


	//----- nvinfo : EIATTR_MIN_STACK_SIZE
	.align		4
.L_803:
        /*11dc*/ 	.byte	0x04, 0x12
        /*11de*/ 	.short	(.L_805 - .L_804)
	.align		4
.L_804:
        /*11e0*/ 	.word	index@(_Z18kQuantizeBlockwiseIfLi1024ELi4ELi0ELi1EEvPfPT_S0_PhS0_ii)
        /*11e4*/ 	.word	0x00000000


	//----- nvinfo : EIATTR_MIN_STACK_SIZE
	.align		4
.L_805:
        /*11e8*/ 	.byte	0x04, 0x12
        /*11ea*/ 	.short	(.L_807 - .L_806)
	.align		4
.L_806:
        /*11ec*/ 	.word	index@(_Z18kQuantizeBlockwiseIfLi2048ELi4ELi0ELi1EEvPfPT_S0_PhS0_ii)
        /*11f0*/ 	.word	0x00000000


	//----- nvinfo : EIATTR_MIN_STACK_SIZE
	.align		4
.L_807:
        /*11f4*/ 	.byte	0x04, 0x12
        /*11f6*/ 	.short	(.L_809 - .L_808)
	.align		4
.L_808:
        /*11f8*/ 	.word	index@(_Z18kQuantizeBlockwiseIfLi4096ELi4ELi0ELi1EEvPfPT_S0_PhS0_ii)
        /*11fc*/ 	.word	0x00000000


	//----- nvinfo : EIATTR_MIN_STACK_SIZE
	.align		4
.L_809:
        /*1200*/ 	.byte	0x04, 0x12
        /*1202*/ 	.short	(.L_811 - .L_810)
	.align		4
.L_810:
        /*1204*/ 	.word	index@(_Z18kQuantizeBlockwiseIfLi64ELi2ELi0ELi0EEvPfPT_S0_PhS0_ii)
        /*1208*/ 	.word	0x00000000


	//----- nvinfo : EIATTR_MIN_STACK_SIZE
	.align		4
.L_811:
        /*120c*/ 	.byte	0x04, 0x12
        /*120e*/ 	.short	(.L_813 - .L_812)
	.align		4
.L_812:
        /*1210*/ 	.word	index@(_Z18kQuantizeBlockwiseIfLi128ELi2ELi0ELi0EEvPfPT_S0_PhS0_ii)
        /*1214*/ 	.word	0x00000000


	//----- nvinfo : EIATTR_MIN_STACK_SIZE
	.align		4
.L_813:
        /*1218*/ 	.byte	0x04, 0x12
        /*121a*/ 	.short	(.L_815 - .L_814)
	.align		4
.L_814:
        /*121c*/ 	.word	index@(_Z18kQuantizeBlockwiseIfLi256ELi2ELi0ELi0EEvPfPT_S0_PhS0_ii)
        /*1220*/ 	.word	0x00000000


	//----- nvinfo : EIATTR_MIN_STACK_SIZE
	.align		4
.L_815:
        /*1224*/ 	.byte	0x04, 0x12
        /*1226*/ 	.short	(.L_817 - .L_816)
	.align		4
.L_816:
        /*1228*/ 	.word	index@(_Z18kQuantizeBlockwiseIfLi512ELi2ELi0ELi0EEvPfPT_S0_PhS0_ii)
        /*122c*/ 	.word	0x00000000


	//----- nvinfo : EIATTR_MIN_STACK_SIZE
	.align		4
.L_817:
        /*1230*/ 	.byte	0x04, 0x12
        /*1232*/ 	.short	(.L_819 - .L_818)
	.align		4
.L_818:
        /*1234*/ 	.word	index@(_Z18kQuantizeBlockwiseIfLi1024ELi4ELi0ELi0EEvPfPT_S0_PhS0_ii)
        /*1238*/ 	.word	0x00000000


	//----- nvinfo : EIATTR_MIN_STACK_SIZE
	.align		4
.L_819:
        /*123c*/ 	.byte	0x04, 0x12
        /*123e*/ 	.short	(.L_821 - .L_820)
	.align		4
.L_820:
        /*1240*/ 	.word	index@(_Z18kQuantizeBlockwiseIfLi2048ELi4ELi0ELi0EEvPfPT_S0_PhS0_ii)
        /*1244*/ 	.word	0x00000000


	//----- nvinfo : EIATTR_MIN_STACK_SIZE
	.align		4
.L_821:
        /*1248*/ 	.byte	0x04, 0x12
        /*124a*/ 	.short	(.L_823 - .L_822)
	.align		4
.L_822:
        /*124c*/ 	.word	index@(_Z18kQuantizeBlockwiseIfLi4096ELi4ELi1ELi0EEvPfPT_S0_PhS0_ii)
        /*1250*/ 	.word	0x00000000


	//----- nvinfo : EIATTR_MIN_STACK_SIZE
	.align		4
.L_823:
        /*1254*/ 	.byte	0x04, 0x12
        /*1256*/ 	.short	(.L_825 - .L_824)
	.align		4
.L_824:
        /*1258*/ 	.word	index@(_Z18kQuantizeBlockwiseIfLi4096ELi4ELi0ELi0EEvPfPT_S0_PhS0_ii)
        /*125c*/ 	.word	0x00000000


	//----- nvinfo : EIATTR_MIN_STACK_SIZE
	.align		4
.L_825:
        /*1260*/ 	.byte	0x04, 0x12
        /*1262*/ 	.short	(.L_827 - .L_826)
	.align		4
.L_826:
        /*1264*/ 	.word	index@(_Z18kQuantizeBlockwiseI6__halfLi64ELi2ELi0ELi2EEvPfPT_S1_PhS1_ii)
        /*1268*/ 	.word	0x00000000


	//----- nvinfo : EIATTR_MIN_STACK_SIZE
	.align		4
.L_827:
        /*126c*/ 	.byte	0x04, 0x12
        /*126e*/ 	.short	(.L_829 - .L_828)
	.align		4
.L_828:
        /*1270*/ 	.word	index@(_Z18kQuantizeBlockwiseI6__halfLi128ELi2ELi0ELi2EEvPfPT_S1_PhS1_ii)
        /*1274*/ 	.word	0x00000000


	//----- nvinfo : EIATTR_MIN_STACK_SIZE
	.align		4
.L_829:
        /*1278*/ 	.byte	0x04, 0x12
        /*127a*/ 	.short	(.L_831 - .L_830)
	.align		4
.L_830:
        /*127c*/ 	.word	index@(_Z18kQuantizeBlockwiseI6__halfLi256ELi2ELi0ELi2EEvPfPT_S1_PhS1_ii)
        /*1280*/ 	.word	0x00000000


	//----- nvinfo : EIATTR_MIN_STACK_SIZE
	.align		4
.L_831:
        /*1284*/ 	.byte	0x04, 0x12
        /*1286*/ 	.short	(.L_833 - .L_832)
	.align		4
.L_832:
        /*1288*/ 	.word	index@(_Z18kQuantizeBlockwiseI6__halfLi512ELi2ELi0ELi2EEvPfPT_S1_PhS1_ii)
        /*128c*/ 	.word	0x00000000


	//----- nvinfo : EIATTR_MIN_STACK_SIZE
	.align		4
.L_833:
        /*1290*/ 	.byte	0x04, 0x12
        /*1292*/ 	.short	(.L_835 - .L_834)
	.align		4
.L_834:
        /*1294*/ 	.word	index@(_Z18kQuantizeBlockwiseI6__halfLi1024ELi4ELi0ELi2EEvPfPT_S1_PhS1_ii)
        /*1298*/ 	.word	0x00000000


	//----- nvinfo : EIATTR_MIN_STACK_SIZE
	.align		4
.L_835:
        /*129c*/ 	.byte	0x04, 0x12
        /*129e*/ 	.short	(.L_837 - .L_836)
	.align		4
.L_836:
        /*12a0*/ 	.word	index@(_Z18kQuantizeBlockwiseI6__halfLi2048ELi4ELi0ELi2EEvPfPT_S1_PhS1_ii)
        /*12a4*/ 	.word	0x00000000


	//----- nvinfo : EIATTR_MIN_STACK_SIZE
	.align		4
.L_837:
        /*12a8*/ 	.byte	0x04, 0x12
        /*12aa*/ 	.short	(.L_839 - .L_838)
	.align		4
.L_838:
        /*12ac*/ 	.word	index@(_Z18kQuantizeBlockwiseI6__halfLi4096ELi4ELi0ELi2EEvPfPT_S1_PhS1_ii)
        /*12b0*/ 	.word	0x00000000


	//----- nvinfo : EIATTR_MIN_STACK_SIZE
	.align		4
.L_839:
        /*12b4*/ 	.byte	0x04, 0x12
        /*12b6*/ 	.short	(.L_841 - .L_840)
	.align		4
.L_840:
        /*12b8*/ 	.word	index@(_Z18kQuantizeBlockwiseI6__halfLi64ELi2ELi0ELi1EEvPfPT_S1_PhS1_ii)
        /*12bc*/ 	.word	0x00000000


	//----- nvinfo : EIATTR_MIN_STACK_SIZE
	.align		4
.L_841:
        /*12c0*/ 	.byte	0x04, 0x12
        /*12c2*/ 	.short	(.L_843 - .L_842)
	.align		4
.L_842:
        /*12c4*/ 	.word	index@(_Z18kQuantizeBlockwiseI6__halfLi128ELi2ELi0ELi1EEvPfPT_S1_PhS1_ii)
        /*12c8*/ 	.word	0x00000000


	//----- nvinfo : EIATTR_MIN_STACK_SIZE
	.align		4
.L_843:
        /*12cc*/ 	.byte	0x04, 0x12
        /*12ce*/ 	.short	(.L_845 - .L_844)
	.align		4
.L_844:
        /*12d0*/ 	.word	index@(_Z18kQuantizeBlockwiseI6__halfLi256ELi2ELi0ELi1EEvPfPT_S1_PhS1_ii)
        /*12d4*/ 	.word	0x00000000


	//----- nvinfo : EIATTR_MIN_STACK_SIZE
	.align		4
.L_845:
        /*12d8*/ 	.byte	0x04, 0x12
        /*12da*/ 	.short	(.L_847 - .L_846)
	.align		4
.L_846:
        /*12dc*/ 	.word	index@(_Z18kQuantizeBlockwiseI6__halfLi512ELi2ELi0ELi1EEvPfPT_S1_PhS1_ii)
        /*12e0*/ 	.word	0x00000000


	//----- nvinfo : EIATTR_MIN_STACK_SIZE
	.align		4
.L_847:
        /*12e4*/ 	.byte	0x04, 0x12
        /*12e6*/ 	.short	(.L_849 - .L_848)
	.align		4
.L_848:
        /*12e8*/ 	.word	index@(_Z18kQuantizeBlockwiseI6__halfLi1024ELi4ELi0ELi1EEvPfPT_S1_PhS1_ii)
        /*12ec*/ 	.word	0x00000000


	//----- nvinfo : EIATTR_MIN_STACK_SIZE
	.align		4
.L_849:
        /*12f0*/ 	.byte	0x04, 0x12
        /*12f2*/ 	.short	(.L_851 - .L_850)
	.align		4
.L_850:
        /*12f4*/ 	.word	index@(_Z18kQuantizeBlockwiseI6__halfLi2048ELi4ELi0ELi1EEvPfPT_S1_PhS1_ii)
        /*12f8*/ 	.word	0x00000000


	//----- nvinfo : EIATTR_MIN_STACK_SIZE
	.align		4
.L_851:
        /*12fc*/ 	.byte	0x04, 0x12
        /*12fe*/ 	.short	(.L_853 - .L_852)
	.align		4
.L_852:
        /*1300*/ 	.word	index@(_Z18kQuantizeBlockwiseI6__halfLi4096ELi4ELi0ELi1EEvPfPT_S1_PhS1_ii)
        /*1304*/ 	.word	0x00000000


	//----- nvinfo : EIATTR_MIN_STACK_SIZE
	.align		4
.L_853:
        /*1308*/ 	.byte	0x04, 0x12
        /*130a*/ 	.short	(.L_855 - .L_854)
	.align		4
.L_854:
        /*130c*/ 	.word	index@(_Z18kQuantizeBlockwiseI6__halfLi64ELi2ELi0ELi0EEvPfPT_S1_PhS1_ii)
        /*1310*/ 	.word	0x00000000


	//----- nvinfo : EIATTR_MIN_STACK_SIZE
	.align		4
.L_855:
        /*1314*/ 	.byte	0x04, 0x12
        /*1316*/ 	.short	(.L_857 - .L_856)
	.align		4
.L_856:
        /*1318*/ 	.word	index@(_Z18kQuantizeBlockwiseI6__halfLi128ELi2ELi0ELi0EEvPfPT_S1_PhS1_ii)
        /*131c*/ 	.word	0x00000000


	//----- nvinfo : EIATTR_MIN_STACK_SIZE
	.align		4
.L_857:
        /*1320*/ 	.byte	0x04, 0x12
        /*1322*/ 	.short	(.L_859 - .L_858)
	.align		4
.L_858:
        /*1324*/ 	.word	index@(_Z18kQuantizeBlockwiseI6__halfLi256ELi2ELi0ELi0EEvPfPT_S1_PhS1_ii)
        /*1328*/ 	.word	0x00000000


	//----- nvinfo : EIATTR_MIN_STACK_SIZE
	.align		4
.L_859:
        /*132c*/ 	.byte	0x04, 0x12
        /*132e*/ 	.short	(.L_861 - .L_860)
	.align		4
.L_860:
        /*1330*/ 	.word	index@(_Z18kQuantizeBlockwiseI6__halfLi512ELi2ELi0ELi0EEvPfPT_S1_PhS1_ii)
        /*1334*/ 	.word	0x00000000


	//----- nvinfo : EIATTR_MIN_STACK_SIZE
	.align		4
.L_861:
        /*1338*/ 	.byte	0x04, 0x12
        /*133a*/ 	.short	(.L_863 - .L_862)
	.align		4
.L_862:
        /*133c*/ 	.word	index@(_Z18kQuantizeBlockwiseI6__halfLi1024ELi4ELi0ELi0EEvPfPT_S1_PhS1_ii)
        /*1340*/ 	.word	0x00000000


	//----- nvinfo : EIATTR_MIN_STACK_SIZE
	.align		4
.L_863:
        /*1344*/ 	.byte	0x04, 0x12
        /*1346*/ 	.short	(.L_865 - .L_864)
	.align		4
.L_864:
        /*1348*/ 	.word	index@(_Z18kQuantizeBlockwiseI6__halfLi2048ELi4ELi0ELi0EEvPfPT_S1_PhS1_ii)
        /*134c*/ 	.word	0x00000000


	//----- nvinfo : EIATTR_MIN_STACK_SIZE
	.align		4
.L_865:
        /*1350*/ 	.byte	0x04, 0x12
        /*1352*/ 	.short	(.L_867 - .L_866)
	.align		4
.L_866:
        /*1354*/ 	.word	index@(_Z18kQuantizeBlockwiseI6__halfLi4096ELi4ELi1ELi0EEvPfPT_S1_PhS1_ii)
        /*1358*/ 	.word	0x00000000


	//----- nvinfo : EIATTR_MIN_STACK_SIZE
	.align		4
.L_867:
        /*135c*/ 	.byte	0x04, 0x12
        /*135e*/ 	.short	(.L_869 - .L_868)
	.align		4
.L_868:
        /*1360*/ 	.word	index@(_Z18kQuantizeBlockwiseI6__halfLi4096ELi4ELi0ELi0EEvPfPT_S1_PhS1_ii)
        /*1364*/ 	.word	0x00000000


	//----- nvinfo : EIATTR_MIN_STACK_SIZE
	.align		4
.L_869:
        /*1368*/ 	.byte	0x04, 0x12
        /*136a*/ 	.short	(.L_871 - .L_870)
	.align		4
.L_870:
        /*136c*/ 	.word	index@(_Z21kOptimizer32bit2StateI13__nv_bfloat16Li6EEvPT_S2_PfS3_S3_ffffffffiffbi)
        /*1370*/ 	.word	0x00000000


	//----- nvinfo : EIATTR_MIN_STACK_SIZE
	.align		4
.L_871:
        /*1374*/ 	.byte	0x04, 0x12
        /*1376*/ 	.short	(.L_873 - .L_872)
	.align		4
.L_872:
        /*1378*/ 	.word	index@(_Z21kOptimizer32bit2StateI6__halfLi6EEvPT_S2_PfS3_S3_ffffffffiffbi)
        /*137c*/ 	.word	0x00000000


	//----- nvinfo : EIATTR_MIN_STACK_SIZE
	.align		4
.L_873:
        /*1380*/ 	.byte	0x04, 0x12
        /*1382*/ 	.short	(.L_875 - .L_874)
	.align		4
.L_874:
        /*1384*/ 	.word	index@(_Z21kOptimizer32bit2StateIfLi6EEvPT_S1_PfS2_S2_ffffffffiffbi)
        /*1388*/ 	.word	0x00000000


	//----- nvinfo : EIATTR_MIN_STACK_SIZE
	.align		4
.L_875:
        /*138c*/ 	.byte	0x04, 0x12
        /*138e*/ 	.short	(.L_877 - .L_876)
	.align		4
.L_876:
        /*1390*/ 	.word	index@(_Z21kOptimizer32bit2StateI13__nv_bfloat16Li0EEvPT_S2_PfS3_S3_ffffffffiffbi)
        /*1394*/ 	.word	0x00000000


	//----- nvinfo : EIATTR_MIN_STACK_SIZE
	.align		4
.L_877:
        /*1398*/ 	.byte	0x04, 0x12
        /*139a*/ 	.short	(.L_879 - .L_878)
	.align		4
.L_878:
        /*139c*/ 	.word	index@(_Z21kOptimizer32bit2StateI6__halfLi0EEvPT_S2_PfS3_S3_ffffffffiffbi)
        /*13a0*/ 	.word	0x00000000


	//----- nvinfo : EIATTR_MIN_STACK_SIZE
	.align		4
.L_879:
        /*13a4*/ 	.byte	0x04, 0x12
        /*13a6*/ 	.short	(.L_881 - .L_880)
	.align		4
.L_880:
        /*13a8*/ 	.word	index@(_Z21kOptimizer32bit2StateIfLi0EEvPT_S1_PfS2_S2_ffffffffiffbi)
        /*13ac*/ 	.word	0x00000000


	//----- nvinfo : EIATTR_MIN_STACK_SIZE
	.align		4
.L_881:
        /*13b0*/ 	.byte	0x04, 0x12
        /*13b2*/ 	.short	(.L_883 - .L_882)
	.align		4
.L_882:
        /*13b4*/ 	.word	index@(_Z33kPreconditionOptimizer32bit2StateI13__nv_bfloat16Li6ELi4096ELi8EEvPT_S2_PfS3_S3_ffffiffi)
        /*13b8*/ 	.word	0x00000000


	//----- nvinfo : EIATTR_MIN_STACK_SIZE
	.align		4
.L_883:
        /*13bc*/ 	.byte	0x04, 0x12
        /*13be*/ 	.short	(.L_885 - .L_884)
	.align		4
.L_884:
        /*13c0*/ 	.word	index@(_Z33kPreconditionOptimizer32bit2StateI6__halfLi6ELi4096ELi8EEvPT_S2_PfS3_S3_ffffiffi)
        /*13c4*/ 	.word	0x00000000


	//----- nvinfo : EIATTR_MIN_STACK_SIZE
	.align		4
.L_885:
        /*13c8*/ 	.byte	0x04, 0x12
        /*13ca*/ 	.short	(.L_887 - .L_886)
	.align		4
.L_886:
        /*13cc*/ 	.word	index@(_Z33kPreconditionOptimizer32bit2StateIfLi6ELi4096ELi8EEvPT_S1_PfS2_S2_ffffiffi)
        /*13d0*/ 	.word	0x00000000


	//----- nvinfo : EIATTR_MIN_STACK_SIZE
	.align		4
.L_887:
        /*13d4*/ 	.byte	0x04, 0x12
        /*13d6*/ 	.short	(.L_889 - .L_888)
	.align		4
.L_888:
        /*13d8*/ 	.word	index@(_Z33kPreconditionOptimizer32bit2StateI13__nv_bfloat16Li0ELi4096ELi8EEvPT_S2_PfS3_S3_ffffiffi)
        /*13dc*/ 	.word	0x00000000


	//----- nvinfo : EIATTR_MIN_STACK_SIZE
	.align		4
.L_889:
        /*13e0*/ 	.byte	0x04, 0x12
        /*13e2*/ 	.short	(.L_891 - .L_890)
	.align		4
.L_890:
        /*13e4*/ 	.word	index@(_Z33kPreconditionOptimizer32bit2StateI6__halfLi0ELi4096ELi8EEvPT_S2_PfS3_S3_ffffiffi)
        /*13e8*/ 	.word	0x00000000


	//----- nvinfo : EIATTR_MIN_STACK_SIZE
	.align		4
.L_891:
        /*13ec*/ 	.byte	0x04, 0x12
        /*13ee*/ 	.short	(.L_893 - .L_892)
	.align		4
.L_892:
        /*13f0*/ 	.word	index@(_Z33kPreconditionOptimizer32bit2StateIfLi0ELi4096ELi8EEvPT_S1_PfS2_S2_ffffiffi)
        /*13f4*/ 	.word	0x00000000


	//----- nvinfo : EIATTR_MIN_STACK_SIZE
	.align		4
.L_893:
        /*13f8*/ 	.byte	0x04, 0x12
        /*13fa*/ 	.short	(.L_895 - .L_894)
	.align		4
.L_894:
        /*13fc*/ 	.word	index@(_Z21kOptimizer32bit1StateI13__nv_bfloat16Li4EEvPT_S2_PfS3_ffffffiffbi)
        /*1400*/ 	.word	0x00000000


	//----- nvinfo : EIATTR_MIN_STACK_SIZE
	.align		4
.L_895:
        /*1404*/ 	.byte	0x04, 0x12
        /*1406*/ 	.short	(.L_897 - .L_896)
	.align		4
.L_896:
        /*1408*/ 	.word	index@(_Z21kOptimizer32bit1StateIfLi4EEvPT_S1_PfS2_ffffffiffbi)
        /*140c*/ 	.word	0x00000000


	//----- nvinfo : EIATTR_MIN_STACK_SIZE
	.align		4
.L_897:
        /*1410*/ 	.byte	0x04, 0x12
        /*1412*/ 	.short	(.L_899 - .L_898)
	.align		4
.L_898:
        /*1414*/ 	.word	index@(_Z21kOptimizer32bit1StateI6__halfLi4EEvPT_S2_PfS3_ffffffiffbi)
        /*1418*/ 	.word	0x00000000


	//----- nvinfo : EIATTR_MIN_STACK_SIZE
	.align		4
.L_899:
        /*141c*/ 	.byte	0x04, 0x12
        /*141e*/ 	.short	(.L_901 - .L_900)
	.align		4
.L_900:
        /*1420*/ 	.word	index@(_Z21kOptimizer32bit1StateI13__nv_bfloat16Li5EEvPT_S2_PfS3_ffffffiffbi)
        /*1424*/ 	.word	0x00000000


	//----- nvinfo : EIATTR_MIN_STACK_SIZE
	.align		4
.L_901:
        /*1428*/ 	.byte	0x04, 0x12
        /*142a*/ 	.short	(.L_903 - .L_902)
	.align		4
.L_902:
        /*142c*/ 	.word	index@(_Z21kOptimizer32bit1StateIfLi5EEvPT_S1_PfS2_ffffffiffbi)
        /*1430*/ 	.word	0x00000000


	//----- nvinfo : EIATTR_MIN_STACK_SIZE
	.align		4
.L_903:
        /*1434*/ 	.byte	0x04, 0x12
        /*1436*/ 	.short	(.L_905 - .L_904)
	.align		4
.L_904:
        /*1438*/ 	.word	index@(_Z21kOptimizer32bit1StateI6__halfLi5EEvPT_S2_PfS3_ffffffiffbi)
        /*143c*/ 	.word	0x00000000


	//----- nvinfo : EIATTR_MIN_STACK_SIZE
	.align		4
.L_905:
        /*1440*/ 	.byte	0x04, 0x12
        /*1442*/ 	.short	(.L_907 - .L_906)
	.align		4
.L_906:
        /*1444*/ 	.word	index@(_Z21kOptimizer32bit1StateI13__nv_bfloat16Li2EEvPT_S2_PfS3_ffffffiffbi)
        /*1448*/ 	.word	0x00000000


	//----- nvinfo : EIATTR_MIN_STACK_SIZE
	.align		4
.L_907:
        /*144c*/ 	.byte	0x04, 0x12
        /*144e*/ 	.short	(.L_909 - .L_908)
	.align		4
.L_908:
        /*1450*/ 	.word	index@(_Z21kOptimizer32bit1StateIfLi2EEvPT_S1_PfS2_ffffffiffbi)
        /*1454*/ 	.word	0x00000000


	//----- nvinfo : EIATTR_MIN_STACK_SIZE
	.align		4
.L_909:
        /*1458*/ 	.byte	0x04, 0x12
        /*145a*/ 	.short	(.L_911 - .L_910)
	.align		4
.L_910:
        /*145c*/ 	.word	index@(_Z21kOptimizer32bit1StateI6__halfLi2EEvPT_S2_PfS3_ffffffiffbi)
        /*1460*/ 	.word	0x00000000


	//----- nvinfo : EIATTR_MIN_STACK_SIZE
	.align		4
.L_911:
        /*1464*/ 	.byte	0x04, 0x12
        /*1466*/ 	.short	(.L_913 - .L_912)
	.align		4
.L_912:
        /*1468*/ 	.word	index@(_Z21kOptimizer32bit1StateI13__nv_bfloat16Li1EEvPT_S2_PfS3_ffffffiffbi)
        /*146c*/ 	.word	0x00000000


	//----- nvinfo : EIATTR_MIN_STACK_SIZE
	.align		4
.L_913:
        /*1470*/ 	.byte	0x04, 0x12
        /*1472*/ 	.short	(.L_915 - .L_914)
	.align		4
.L_914:
        /*1474*/ 	.word	index@(_Z21kOptimizer32bit1StateIfLi1EEvPT_S1_PfS2_ffffffiffbi)
        /*1478*/ 	.word	0x00000000


	//----- nvinfo : EIATTR_MIN_STACK_SIZE
	.align		4
.L_915:
        /*147c*/ 	.byte	0x04, 0x12
        /*147e*/ 	.short	(.L_917 - .L_916)
	.align		4
.L_916:
        /*1480*/ 	.word	index@(_Z21kOptimizer32bit1StateI6__halfLi1EEvPT_S2_PfS3_ffffffiffbi)
        /*1484*/ 	.word	0x00000000


	//----- nvinfo : EIATTR_MIN_STACK_SIZE
	.align		4
.L_917:
        /*1488*/ 	.byte	0x04, 0x12
        /*148a*/ 	.short	(.L_919 - .L_918)
	.align		4
.L_918:
        /*148c*/ 	.word	index@(_Z33kPreconditionOptimizer32bit1StateI13__nv_bfloat16Li4ELi4096ELi8EEvPT_S2_PfS3_ffffiffi)
        /*1490*/ 	.word	0x00000000


	//----- nvinfo : EIATTR_MIN_STACK_SIZE
	.align		4
.L_919:
        /*1494*/ 	.byte	0x04, 0x12
        /*1496*/ 	.short	(.L_921 - .L_920)
	.align		4
.L_920:
        /*1498*/ 	.word	index@(_Z33kPreconditionOptimizer32bit1StateIfLi4ELi4096ELi8EEvPT_S1_PfS2_ffffiffi)
        /*149c*/ 	.word	0x00000000


	//----- nvinfo : EIATTR_MIN_STACK_SIZE
	.align		4
.L_921:
        /*14a0*/ 	.byte	0x04, 0x12
        /*14a2*/ 	.short	(.L_923 - .L_922)
	.align		4
.L_922:
        /*14a4*/ 	.word	index@(_Z33kPreconditionOptimizer32bit1StateI6__halfLi4ELi4096ELi8EEvPT_S2_PfS3_ffffiffi)
        /*14a8*/ 	.word	0x00000000


	//----- nvinfo : EIATTR_MIN_STACK_SIZE
	.align		4
.L_923:
        /*14ac*/ 	.byte	0x04, 0x12
        /*14ae*/ 	.short	(.L_925 - .L_924)
	.align		4
.L_924:
        /*14b0*/ 	.word	index@(_Z33kPreconditionOptimizer32bit1StateI13__nv_bfloat16Li5ELi4096ELi8EEvPT_S2_PfS3_ffffiffi)
        /*14b4*/ 	.word	0x00000000


	//----- nvinfo : EIATTR_MIN_STACK_SIZE
	.align		4
.L_925:
        /*14b8*/ 	.byte	0x04, 0x12
        /*14ba*/ 	.short	(.L_927 - .L_926)
	.align		4
.L_926:
        /*14bc*/ 	.word	index@(_Z33kPreconditionOptimizer32bit1StateIfLi5ELi4096ELi8EEvPT_S1_PfS2_ffffiffi)
        /*14c0*/ 	.word	0x00000000


	//----- nvinfo : EIATTR_MIN_STACK_SIZE
	.align		4
.L_927:
        /*14c4*/ 	.byte	0x04, 0x12
        /*14c6*/ 	.short	(.L_929 - .L_928)
	.align		4
.L_928:
        /*14c8*/ 	.word	index@(_Z33kPreconditionOptimizer32bit1StateI6__halfLi5ELi4096ELi8EEvPT_S2_PfS3_ffffiffi)
        /*14cc*/ 	.word	0x00000000


	//----- nvinfo : EIATTR_MIN_STACK_SIZE
	.align		4
.L_929:
        /*14d0*/ 	.byte	0x04, 0x12
        /*14d2*/ 	.short	(.L_931 - .L_930)
	.align		4
.L_930:
        /*14d4*/ 	.word	index@(_Z33kPreconditionOptimizer32bit1StateI13__nv_bfloat16Li2ELi4096ELi8EEvPT_S2_PfS3_ffffiffi)
        /*14d8*/ 	.word	0x00000000


	//----- nvinfo : EIATTR_MIN_STACK_SIZE
	.align		4
.L_931:
        /*14dc*/ 	.byte	0x04, 0x12
        /*14de*/ 	.short	(.L_933 - .L_932)
	.align		4
.L_932:
        /*14e0*/ 	.word	index@(_Z33kPreconditionOptimizer32bit1StateIfLi2ELi4096ELi8EEvPT_S1_PfS2_ffffiffi)
        /*14e4*/ 	.word	0x00000000


	//----- nvinfo : EIATTR_MIN_STACK_SIZE
	.align		4
.L_933:
        /*14e8*/ 	.byte	0x04, 0x12
        /*14ea*/ 	.short	(.L_935 - .L_934)
	.align		4
.L_934:
        /*14ec*/ 	.word	index@(_Z33kPreconditionOptimizer32bit1StateI6__halfLi2ELi4096ELi8EEvPT_S2_PfS3_ffffiffi)
        /*14f0*/ 	.word	0x00000000


	//----- nvinfo : EIATTR_MIN_STACK_SIZE
	.align		4
.L_935:
        /*14f4*/ 	.byte	0x04, 0x12
        /*14f6*/ 	.short	(.L_937 - .L_936)
	.align		4
.L_936:
        /*14f8*/ 	.word	index@(_Z33kPreconditionOptimizer32bit1StateI13__nv_bfloat16Li1ELi4096ELi8EEvPT_S2_PfS3_ffffiffi)
        /*14fc*/ 	.word	0x00000000


	//----- nvinfo : EIATTR_MIN_STACK_SIZE
	.align		4
.L_937:
        /*1500*/ 	.byte	0x04, 0x12
        /*1502*/ 	.short	(.L_939 - .L_938)
	.align		4
.L_938:
        /*1504*/ 	.word	index@(_Z33kPreconditionOptimizer32bit1StateIfLi1ELi4096ELi8EEvPT_S1_PfS2_ffffiffi)
        /*1508*/ 	.word	0x00000000


	//----- nvinfo : EIATTR_MIN_STACK_SIZE
	.align		4
.L_939:
        /*150c*/ 	.byte	0x04, 0x12
        /*150e*/ 	.short	(.L_941 - .L_940)
	.align		4
.L_940:
        /*1510*/ 	.word	index@(_Z33kPreconditionOptimizer32bit1StateI6__halfLi1ELi4096ELi8EEvPT_S2_PfS3_ffffiffi)
        /*1514*/ 	.word	0x00000000


	//----- nvinfo : EIATTR_MIN_STACK_SIZE
	.align		4
.L_941:
        /*1518*/ 	.byte	0x04, 0x12
        /*151a*/ 	.short	(.L_943 - .L_942)
	.align		4
.L_942:
        /*151c*/ 	.word	index@(_Z22kdequant_mm_int32_fp16ILi4ELi512EEvPiPfS1_P6__halfS3_iii)
        /*1520*/ 	.word	0x00000000


	//----- nvinfo : EIATTR_MIN_STACK_SIZE
	.align		4
.L_943:
        /*1524*/ 	.byte	0x04, 0x12
        /*1526*/ 	.short	(.L_945 - .L_944)
	.align		4
.L_944:
        /*1528*/ 	.word	index@(_Z26kgemm_4bit_inference_naiveIfLi128ELi32EEviiiPT_PhPfPKfS1_iiii)
        /*152c*/ 	.word	0x00000000


	//----- nvinfo : EIATTR_MIN_STACK_SIZE
	.align		4
.L_945:
        /*1530*/ 	.byte	0x04, 0x12
        /*1532*/ 	.short	(.L_947 - .L_946)
	.align		4
.L_946:
        /*1534*/ 	.word	index@(_Z26kgemm_4bit_inference_naiveI13__nv_bfloat16Li128ELi16EEviiiPT_PhPfPKfS2_iiii)
        /*1538*/ 	.word	0x00000000


	//----- nvinfo : EIATTR_MIN_STACK_SIZE
	.align		4
.L_947:
        /*153c*/ 	.byte	0x04, 0x12
        /*153e*/ 	.short	(.L_949 - .L_948)
	.align		4
.L_948:
        /*1540*/ 	.word	index@(_Z26kgemm_4bit_inference_naiveI6__halfLi128ELi16EEviiiPT_PhPfPKfS2_iiii)
        /*1544*/ 	.word	0x00000000


	//----- nvinfo : EIATTR_MIN_STACK_SIZE
	.align		4
.L_949:
        /*1548*/ 	.byte	0x04, 0x12
        /*154a*/ 	.short	(.L_951 - .L_950)
	.align		4
.L_950:
        /*154c*/ 	.word	index@(_Z5kfuncIfLi2EEvPT_S1_S0_l)
        /*1550*/ 	.word	0x00000000


	//----- nvinfo : EIATTR_MIN_STACK_SIZE
	.align		4
.L_951:
        /*1554*/ 	.byte	0x04, 0x12
        /*1556*/ 	.short	(.L_953 - .L_952)
	.align		4
.L_952:
        /*1558*/ 	.word	index@(_Z5kfuncIfLi1EEvPT_S1_S0_l)
        /*155c*/ 	.word	0x00000000


	//----- nvinfo : EIATTR_MIN_STACK_SIZE
	.align		4
.L_953:
        /*1560*/ 	.byte	0x04, 0x12
        /*1562*/ 	.short	(.L_955 - .L_954)
	.align		4
.L_954:
        /*1564*/ 	.word	index@(_Z5kfuncIhLi0EEvPT_S1_S0_l)
        /*1568*/ 	.word	0x00000000


	//----- nvinfo : EIATTR_MIN_STACK_SIZE
	.align		4
.L_955:
        /*156c*/ 	.byte	0x04, 0x12
        /*156e*/ 	.short	(.L_957 - .L_956)
	.align		4
.L_956:
        /*1570*/ 	.word	index@(_Z5kfuncIfLi0EEvPT_S1_S0_l)
        /*1574*/ 	.word	0x00000000


	//----- nvinfo : EIATTR_MIN_STACK_SIZE
	.align		4
.L_957:
        /*1578*/ 	.byte	0x04, 0x12
        /*157a*/ 	.short	(.L_959 - .L_958)
	.align		4
.L_958:
        /*157c*/ 	.word	index@(_Z16kInt8VectorQuantI6__halfLi1024ELi1EEvPT_PaPffii)
        /*1580*/ 	.word	0x00000000


	//----- nvinfo : EIATTR_MIN_STACK_SIZE
	.align		4
.L_959:
        /*1584*/ 	.byte	0x04, 0x12
        /*1586*/ 	.short	(.L_961 - .L_960)
	.align		4
.L_960:
        /*1588*/ 	.word	index@(_Z16kInt8VectorQuantI6__halfLi1024ELi0EEvPT_PaPffii)
        /*158c*/ 	.word	0x00000000
.L_961:


//--------------------- .nv.compat                --------------------------
	.section	.nv.compat,"",@"SHT_CUDA_COMPAT_INFO"
	.align	4
        /*0000*/ 	.byte	0x02, 0x09, 0x00, 0x00, 0x02, 0x02, 0x01, 0x00, 0x02, 0x05, 0x05, 0x00, 0x03, 0x07, 0x01, 0x01
        /*0010*/ 	.byte	0x02, 0x03, 0x00, 0x00, 0x02, 0x06, 0x01, 0x00, 0x04, 0x0b, 0x08, 0x00, 0x00, 0x00, 0x00, 0x00
        /*0020*/ 	.byte	0x00, 0x00, 0x00, 0x00


//--------------------- .nv.info._ZN3cub17CUB_300001_SM_9006detail11EmptyKernelIvEEvv --------------------------
	.section	.nv.info._ZN3cub17CUB_300001_SM_9006detail11EmptyKernelIvEEvv,"",@"SHT_CUDA_INFO"
	.sectionflags	@""
	.align	4


	//----- nvinfo : EIATTR_CUDA_API_VERSION
	.align		4
        /*0000*/ 	.byte	0x04, 0x37
        /*0002*/ 	.short	(.L_963 - .L_962)
.L_962:
        /*0004*/ 	.word	0x00000082


	//----- nvinfo : EIATTR_SPARSE_MMA_MASK
	.align		4
.L_963:
        /*0008*/ 	.byte	0x03, 0x50
        /*000a*/ 	.short	0x0000


	//----- nvinfo : EIATTR_MAXREG_COUNT
	.align		4
        /*000c*/ 	.byte	0x03, 0x1b
        /*000e*/ 	.short	0x00ff


	//----- nvinfo : EIATTR_MERCURY_ISA_VERSION
	.align		4
        /*0010*/ 	.byte	0x03, 0x5f
        /*0012*/ 	.short	0x0101


	//----- nvinfo : EIATTR_EXIT_INSTR_OFFSETS
	.align		4
        /*0014*/ 	.byte	0x04, 0x1c
        /*0016*/ 	.short	(.L_965 - .L_964)


	//   ....[0]....
.L_964:
        /*0018*/ 	.word	0x00000010


	//----- nvinfo : EIATTR_SW_WAR
	.align		4
.L_965:
        /*001c*/ 	.byte	0x04, 0x36
        /*001e*/ 	.short	(.L_967 - .L_966)
.L_966:
        /*0020*/ 	.word	0x00000008
.L_967:


//--------------------- .nv.info._Z35kOptimizerStatic8bit1StateBlockwiseI13__nv_bfloat16Li4ELi256ELi1EEvPT_S2_PhfffifPfS4_ffbi --------------------------
	.section	.nv.info._Z35kOptimizerStatic8bit1StateBlockwiseI13__nv_bfloat16Li4ELi256ELi1EEvPT_S2_PhfffifPfS4_ffbi,"",@"SHT_CUDA_INFO"
	.sectionflags	@""
	.align	4


	//----- nvinfo : EIATTR_CUDA_API_VERSION
	.align		4
        /*0000*/ 	.byte	0x04, 0x37
        /*0002*/ 	.short	(.L_969 - .L_968)
.L_968:
        /*0004*/ 	.word	0x00000082


	//----- nvinfo : EIATTR_KPARAM_INFO
	.align		4
.L_969:
        /*0008*/ 	.byte	0x04, 0x17
        /*000a*/ 	.short	(.L_971 - .L_970)
.L_970:
        /*000c*/ 	.word	0x00000000
        /*0010*/ 	.short	0x000d
        /*0012*/ 	.short	0x004c
        /*0014*/ 	.byte	0x00, 0xf0, 0x11, 0x00


	//----- nvinfo : EIATTR_KPARAM_INFO
	.align		4
.L_971:
        /*0018*/ 	.byte	0x04, 0x17
        /*001a*/ 	.short	(.L_973 - .L_972)
.L_972:
        /*001c*/ 	.word	0x00000000
        /*0020*/ 	.short	0x000c
        /*0022*/ 	.short	0x0048
        /*0024*/ 	.byte	0x00, 0xf0, 0x05, 0x00


	//----- nvinfo : EIATTR_KPARAM_INFO
	.align		4
.L_973:
        /*0028*/ 	.byte	0x04, 0x17
        /*002a*/ 	.short	(.L_975 - .L_974)
.L_974:
        /*002c*/ 	.word	0x00000000
        /*0030*/ 	.short	0x000b
        /*0032*/ 	.short	0x0044
        /*0034*/ 	.byte	0x00, 0xf0, 0x11, 0x00


	//----- nvinfo : EIATTR_KPARAM_INFO
	.align		4
.L_975:
        /*0038*/ 	.byte	0x04, 0x17
        /*003a*/ 	.short	(.L_977 - .L_976)
.L_976:
        /*003c*/ 	.word	0x00000000
        /*0040*/ 	.short	0x000a
        /*0042*/ 	.short	0x0040
        /*0044*/ 	.byte	0x00, 0xf0, 0x11, 0x00


	//----- nvinfo : EIATTR_KPARAM_INFO
	.align		4
.L_977:
        /*0048*/ 	.byte	0x04, 0x17
        /*004a*/ 	.short	(.L_979 - .L_978)
.L_978:
        /*004c*/ 	.word	0x00000000
        /*0050*/ 	.short	0x0009
        /*0052*/ 	.short	0x0038
        /*0054*/ 	.byte	0x00, 0xf0, 0x21, 0x00


	//----- nvinfo : EIATTR_KPARAM_INFO
	.align		4
.L_979:
        /*0058*/ 	.byte	0x04, 0x17
        /*005a*/ 	.short	(.L_981 - .L_980)
.L_980:
        /*005c*/ 	.word	0x00000000
        /*0060*/ 	.short	0x0008
        /*0062*/ 	.short	0x0030
        /*0064*/ 	.byte	0x00, 0xf0, 0x21, 0x00


	//----- nvinfo : EIATTR_KPARAM_INFO
	.align		4
.L_981:
        /*0068*/ 	.byte	0x04, 0x17
        /*006a*/ 	.short	(.L_983 - .L_982)
.L_982:
        /*006c*/ 	.word	0x00000000
        /*0070*/ 	.short	0x0007
        /*0072*/ 	.short	0x0028
        /*0074*/ 	.byte	0x00, 0xf0, 0x11, 0x00


	//----- nvinfo : EIATTR_KPARAM_INFO
	.align		4
.L_983:
        /*0078*/ 	.byte	0x04, 0x17
        /*007a*/ 	.short	(.L_985 - .L_984)
.L_984:
        /*007c*/ 	.word	0x00000000
        /*0080*/ 	.short	0x0006
        /*0082*/ 	.short	0x0024
        /*0084*/ 	.byte	0x00, 0xf0, 0x11, 0x00


	//----- nvinfo : EIATTR_KPARAM_INFO
	.align		4
.L_985:
        /*0088*/ 	.byte	0x04, 0x17
        /*008a*/ 	.short	(.L_987 - .L_986)
.L_986:
        /*008c*/ 	.word	0x00000000
        /*0090*/ 	.short	0x0005
        /*0092*/ 	.short	0x0020
        /*0094*/ 	.byte	0x00, 0xf0, 0x11, 0x00


	//----- nvinfo : EIATTR_KPARAM_INFO
	.align		4
.L_987:
        /*0098*/ 	.byte	0x04, 0x17
        /*009a*/ 	.short	(.L_989 - .L_988)
.L_988:
        /*009c*/ 	.word	0x00000000
        /*00a0*/ 	.short	0x0004
        /*00a2*/ 	.short	0x001c
        /*00a4*/ 	.byte	0x00, 0xf0, 0x11, 0x00


	//----- nvinfo : EIATTR_KPARAM_INFO
	.align		4
.L_989:
        /*00a8*/ 	.byte	0x04, 0x17
        /*00aa*/ 	.short	(.L_991 - .L_990)
.L_990:
        /*00ac*/ 	.word	0x00000000
        /*00b0*/ 	.short	0x0003
        /*00b2*/ 	.short	0x0018
        /*00b4*/ 	.byte	0x00, 0xf0, 0x11, 0x00


	//----- nvinfo : EIATTR_KPARAM_INFO
	.align		4
.L_991:
        /*00b8*/ 	.byte	0x04, 0x17
        /*00ba*/ 	.short	(.L_993 - .L_992)
.L_992:
        /*00bc*/ 	.word	0x00000000
        /*00c0*/ 	.short	0x0002
        /*00c2*/ 	.short	0x0010
        /*00c4*/ 	.byte	0x00, 0xf0, 0x21, 0x00


	//----- nvinfo : EIATTR_KPARAM_INFO
	.align		4
.L_993:
        /*00c8*/ 	.byte	0x04, 0x17
        /*00ca*/ 	.short	(.L_995 - .L_994)
.L_994:
        /*00cc*/ 	.word	0x00000000
        /*00d0*/ 	.short	0x0001
        /*00d2*/ 	.short	0x0008
        /*00d4*/ 	.byte	0x00, 0xf0, 0x21, 0x00


	//----- nvinfo : EIATTR_KPARAM_INFO
	.align		4
.L_995:
        /*00d8*/ 	.byte	0x04, 0x17
        /*00da*/ 	.short	(.L_997 - .L_996)
.L_996:
        /*00dc*/ 	.word	0x00000000
        /*00e0*/ 	.short	0x0000
        /*00e2*/ 	.short	0x0000
        /*00e4*/ 	.byte	0x00, 0xf0, 0x21, 0x00


	//----- nvinfo : EIATTR_SPARSE_MMA_MASK
	.align		4
.L_997:
        /*00e8*/ 	.byte	0x03, 0x50
        /*00ea*/ 	.short	0x0000


	//----- nvinfo : EIATTR_MAXREG_COUNT
	.align		4
        /*00ec*/ 	.byte	0x03, 0x1b
        /*00ee*/ 	.short	0x0050


	//----- nvinfo : EIATTR_NUM_BARRIERS
	.align		4
        /*00f0*/ 	.byte	0x02, 0x4c
        /*00f2*/ 	.byte	0x01
	.zero		1


	//----- nvinfo : EIATTR_MERCURY_ISA_VERSION
	.align		4
        /*00f4*/ 	.byte	0x03, 0x5f
        /*00f6*/ 	.short	0x0101


	//----- nvinfo : EIATTR_UNUSED_LOAD_BYTE_OFFSET
	.align		4
        /*00f8*/ 	.byte	0x04, 0x44
        /*00fa*/ 	.short	(.L_999 - .L_998)


	//   ....[0]....
.L_998:
        /*00fc*/ 	.word	0x00000820
        /*0100*/ 	.word	0x0000fff0


	//----- nvinfo : EIATTR_COOP_GROUP_MASK_REGIDS
	.align		4
.L_999:
        /*0104*/ 	.byte	0x04, 0x29
        /*0106*/ 	.short	(.L_1001 - .L_1000)


	//   ....[0]....
.L_1000:
        /*0108*/ 	.word	0xffffffff


	//   ....[1]....
        /*010c*/ 	.word	0xffffffff


	//   ....[2]....
        /*0110*/ 	.word	0xffffffff


	//   ....[3]....
        /*0114*/ 	.word	0xffffffff


	//   ....[4]....
        /*0118*/ 	.word	0xffffffff


	//   ....[5]....
        /*011c*/ 	.word	0xffffffff


	//   ....[6]....
        /*0120*/ 	.word	0xffffffff


	//   ....[7]....
        /*0124*/ 	.word	0xffffffff


	//   ....[8]....
        /*0128*/ 	.word	0xffffffff


	//   ....[9]....
        /*012c*/ 	.word	0xffffffff


	//----- nvinfo : EIATTR_COOP_GROUP_INSTR_OFFSETS
	.align		4
.L_1001:
        /*0130*/ 	.byte	0x04, 0x28
        /*0132*/ 	.short	(.L_1003 - .L_1002)


	//   ....[0]....
.L_1002:
        /*0134*/ 	.word	0x000003f0


	//   ....[1]....
        /*0138*/ 	.word	0x000004b0


	//   ....[2]....
        /*013c*/ 	.word	0x00000550


	//   ....[3]....
        /*0140*/ 	.word	0x00000680


	//   ....[4]....
        /*0144*/ 	.word	0x000006e0


	//   ....[5]....
        /*0148*/ 	.word	0x00000720


	//   ....[6]....
        /*014c*/ 	.word	0x00000760


	//   ....[7]....
        /*0150*/ 	.word	0x000007a0


	//   ....[8]....
        /*0154*/ 	.word	0x00000be0


	//   ....[9]....
        /*0158*/ 	.word	0x00001180


	//----- nvinfo : EIATTR_EXIT_INSTR_OFFSETS
	.align		4
.L_1003:
        /*015c*/ 	.byte	0x04, 0x1c
        /*015e*/ 	.short	(.L_1005 - .L_1004)


	//   ....[0]....
.L_1004:
        /*0160*/ 	.word	0x00000140


	//   ....[1]....
        /*0164*/ 	.word	0x00001260


	//----- nvinfo : EIATTR_MAX_THREADS
	.align		4
.L_1005:
        /*0168*/ 	.byte	0x04, 0x05
        /*016a*/ 	.short	(.L_1007 - .L_1006)
.L_1006:
        /*016c*/ 	.word	0x00000100
        /*0170*/ 	.word	0x00000001
        /*0174*/ 	.word	0x00000001


	//----- nvinfo : EIATTR_CRS_STACK_SIZE
	.align		4
.L_1007:
        /*0178*/ 	.byte	0x04, 0x1e
        /*017a*/ 	.short	(.L_1009 - .L_1008)
.L_1008:
        /*017c*/ 	.word	0x00000000


	//----- nvinfo : EIATTR_CBANK_PARAM_SIZE
	.align		4
.L_1009:
        /*0180*/ 	.byte	0x03, 0x19
        /*0182*/ 	.short	0x0050


	//----- nvinfo : EIATTR_PARAM_CBANK
	.align		4
        /*0184*/ 	.byte	0x04, 0x0a
        /*0186*/ 	.short	(.L_1011 - .L_1010)
	.align		4
.L_1010:
        /*0188*/ 	.word	index@(.nv.constant0._Z35kOptimizerStatic8bit1StateBlockwiseI13__nv_bfloat16Li4ELi256ELi1EEvPT_S2_PhfffifPfS4_ffbi)
        /*018c*/ 	.short	0x0210
        /*018e*/ 	.short	0x0050


	//----- nvinfo : EIATTR_SW_WAR
	.align		4
.L_1011:
        /*0190*/ 	.byte	0x04, 0x36
        /*0192*/ 	.short	(.L_1013 - .L_1012)
.L_1012:
        /*0194*/ 	.word	0x00000008
.L_1013:


//--------------------- .nv.info._Z35kOptimizerStatic8bit1StateBlockwiseI6__halfLi4ELi256ELi1EEvPT_S2_PhfffifPfS4_ffbi --------------------------
	.section	.nv.info._Z35kOptimizerStatic8bit1StateBlockwiseI6__halfLi4ELi256ELi1EEvPT_S2_PhfffifPfS4_ffbi,"",@"SHT_CUDA_INFO"
	.sectionflags	@""
	.align	4


	//----- nvinfo : EIATTR_CUDA_API_VERSION
	.align		4
        /*0000*/ 	.byte	0x04, 0x37
        /*0002*/ 	.short	(.L_1015 - .L_1014)
.L_1014:
        /*0004*/ 	.word	0x00000082


	//----- nvinfo : EIATTR_KPARAM_INFO
	.align		4
.L_1015:
        /*0008*/ 	.byte	0x04, 0x17
        /*000a*/ 	.short	(.L_1017 - .L_1016)
.L_1016:
        /*000c*/ 	.word	0x00000000
        /*0010*/ 	.short	0x000d
        /*0012*/ 	.short	0x004c
        /*0014*/ 	.byte	0x00, 0xf0, 0x11, 0x00


	//----- nvinfo : EIATTR_KPARAM_INFO
	.align		4
.L_1017:
        /*0018*/ 	.byte	0x04, 0x17
        /*001a*/ 	.short	(.L_1019 - .L_1018)
.L_1018:
        /*001c*/ 	.word	0x00000000
        /*0020*/ 	.short	0x000c
        /*0022*/ 	.short	0x0048
        /*0024*/ 	.byte	0x00, 0xf0, 0x05, 0x00


	//----- nvinfo : EIATTR_KPARAM_INFO
	.align		4
.L_1019:
        /*0028*/ 	.byte	0x04, 0x17
        /*002a*/ 	.short	(.L_1021 - .L_1020)
.L_1020:
        /*002c*/ 	.word	0x00000000
        /*0030*/ 	.short	0x000b
        /*0032*/ 	.short	0x0044
        /*0034*/ 	.byte	0x00, 0xf0, 0x11, 0x00


	//----- nvinfo : EIATTR_KPARAM_INFO
	.align		4
.L_1021:
        /*0038*/ 	.byte	0x04, 0x17
        /*003a*/ 	.short	(.L_1023 - .L_1022)
.L_1022:
        /*003c*/ 	.word	0x00000000
        /*0040*/ 	.short	0x000a
        /*0042*/ 	.short	0x0040
        /*0044*/ 	.byte	0x00, 0xf0, 0x11, 0x00


	//----- nvinfo : EIATTR_KPARAM_INFO
	.align		4
.L_1023:
        /*0048*/ 	.byte	0x04, 0x17
        /*004a*/ 	.short	(.L_1025 - .L_1024)
.L_1024:
        /*004c*/ 	.word	0x00000000
        /*0050*/ 	.short	0x0009
        /*0052*/ 	.short	0x0038
        /*0054*/ 	.byte	0x00, 0xf0, 0x21, 0x00


	//----- nvinfo : EIATTR_KPARAM_INFO
	.align		4
.L_1025:
        /*0058*/ 	.byte	0x04, 0x17
        /*005a*/ 	.short	(.L_1027 - .L_1026)
.L_1026:
        /*005c*/ 	.word	0x00000000
        /*0060*/ 	.short	0x0008
        /*0062*/ 	.short	0x0030
        /*0064*/ 	.byte	0x00, 0xf0, 0x21, 0x00


	//----- nvinfo : EIATTR_KPARAM_INFO
	.align		4
.L_1027:
        /*0068*/ 	.byte	0x04, 0x17
        /*006a*/ 	.short	(.L_1029 - .L_1028)
.L_1028:
        /*006c*/ 	.word	0x00000000
        /*0070*/ 	.short	0x0007
        /*0072*/ 	.short	0x0028
        /*0074*/ 	.byte	0x00, 0xf0, 0x11, 0x00


	//----- nvinfo : EIATTR_KPARAM_INFO
	.align		4
.L_1029:
        /*0078*/ 	.byte	0x04, 0x17
        /*007a*/ 	.short	(.L_1031 - .L_1030)
.L_1030:
        /*007c*/ 	.word	0x00000000
        /*0080*/ 	.short	0x0006
        /*0082*/ 	.short	0x0024
        /*0084*/ 	.byte	0x00, 0xf0, 0x11, 0x00


	//----- nvinfo : EIATTR_KPARAM_INFO
	.align		4
.L_1031:
        /*0088*/ 	.byte	0x04, 0x17
        /*008a*/ 	.short	(.L_1033 - .L_1032)
.L_1032:
        /*008c*/ 	.word	0x00000000
        /*0090*/ 	.short	0x0005
        /*0092*/ 	.short	0x0020
        /*0094*/ 	.byte	0x00, 0xf0, 0x11, 0x00


	//----- nvinfo : EIATTR_KPARAM_INFO
	.align		4
.L_1033:
        /*0098*/ 	.byte	0x04, 0x17
        /*009a*/ 	.short	(.L_1035 - .L_1034)
.L_1034:
        /*009c*/ 	.word	0x00000000
        /*00a0*/ 	.short	0x0004
        /*00a2*/ 	.short	0x001c
        /*00a4*/ 	.byte	0x00, 0xf0, 0x11, 0x00


	//----- nvinfo : EIATTR_KPARAM_INFO
	.align		4
.L_1035:
        /*00a8*/ 	.byte	0x04, 0x17
        /*00aa*/ 	.short	(.L_1037 - .L_1036)
.L_1036:
        /*00ac*/ 	.word	0x00000000
        /*00b0*/ 	.short	0x0003
        /*00b2*/ 	.short	0x0018
        /*00b4*/ 	.byte	0x00, 0xf0, 0x11, 0x00


	//----- nvinfo : EIATTR_KPARAM_INFO
	.align		4
.L_1037:
        /*00b8*/ 	.byte	0x04, 0x17
        /*00ba*/ 	.short	(.L_1039 - .L_1038)
.L_1038:
        /*00bc*/ 	.word	0x00000000
        /*00c0*/ 	.short	0x0002
        /*00c2*/ 	.short	0x0010
        /*00c4*/ 	.byte	0x00, 0xf0, 0x21, 0x00


	//----- nvinfo : EIATTR_KPARAM_INFO
	.align		4
.L_1039:
        /*00c8*/ 	.byte	0x04, 0x17
        /*00ca*/ 	.short	(.L_1041 - .L_1040)
.L_1040:
        /*00cc*/ 	.word	0x00000000
        /*00d0*/ 	.short	0x0001
        /*00d2*/ 	.short	0x0008
        /*00d4*/ 	.byte	0x00, 0xf0, 0x21, 0x00


	//----- nvinfo : EIATTR_KPARAM_INFO
	.align		4
.L_1041:
        /*00d8*/ 	.byte	0x04, 0x17
        /*00da*/ 	.short	(.L_1043 - .L_1042)
.L_1042:
        /*00dc*/ 	.word	0x00000000
        /*00e0*/ 	.short	0x0000
        /*00e2*/ 	.short	0x0000
        /*00e4*/ 	.byte	0x00, 0xf0, 0x21, 0x00


	//----- nvinfo : EIATTR_SPARSE_MMA_MASK
	.align		4
.L_1043:
        /*00e8*/ 	.byte	0x03, 0x50
        /*00ea*/ 	.short	0x0000


	//----- nvinfo : EIATTR_MAXREG_COUNT
	.align		4
        /*00ec*/ 	.byte	0x03, 0x1b
        /*00ee*/ 	.short	0x0050


	//----- nvinfo : EIATTR_NUM_BARRIERS
	.align		4
        /*00f0*/ 	.byte	0x02, 0x4c
        /*00f2*/ 	.byte	0x01
	.zero		1


	//----- nvinfo : EIATTR_MERCURY_ISA_VERSION
	.align		4
        /*00f4*/ 	.byte	0x03, 0x5f
        /*00f6*/ 	.short	0x0101


	//----- nvinfo : EIATTR_UNUSED_LOAD_BYTE_OFFSET
	.align		4
        /*00f8*/ 	.byte	0x04, 0x44
        /*00fa*/ 	.short	(.L_1045 - .L_1044)


	//   ....[0]....
.L_1044:
        /*00fc*/ 	.word	0x00000820
        /*0100*/ 	.word	0x0000fff0


	//----- nvinfo : EIATTR_COOP_GROUP_MASK_REGIDS
	.align		4
.L_1045:
        /*0104*/ 	.byte	0x04, 0x29
        /*0106*/ 	.short	(.L_1047 - .L_1046)


	//   ....[0]....
.L_1046:
        /*0108*/ 	.word	0xffffffff


	//   ....[1]....
        /*010c*/ 	.word	0xffffffff


	//   ....[2]....
        /*0110*/ 	.word	0xffffffff


	//   ....[3]....
        /*0114*/ 	.word	0xffffffff


	//   ....[4]....
        /*0118*/ 	.word	0xffffffff


	//   ....[5]....
        /*011c*/ 	.word	0xffffffff


	//   ....[6]....
        /*0120*/ 	.word	0xffffffff


	//   ....[7]....
        /*0124*/ 	.word	0xffffffff


	//   ....[8]....
        /*0128*/ 	.word	0xffffffff


	//   ....[9]....
        /*012c*/ 	.word	0xffffffff


	//----- nvinfo : EIATTR_COOP_GROUP_INSTR_OFFSETS
	.align		4
.L_1047:
        /*0130*/ 	.byte	0x04, 0x28
        /*0132*/ 	.short	(.L_1049 - .L_1048)


	//   ....[0]....
.L_1048:
        /*0134*/ 	.word	0x000003f0


	//   ....[1]....
        /*0138*/ 	.word	0x000004b0


	//   ....[2]....
        /*013c*/ 	.word	0x00000550


	//   ....[3]....
        /*0140*/ 	.word	0x00000680


	//   ....[4]....
        /*0144*/ 	.word	0x000006e0


	//   ....[5]....
        /*0148*/ 	.word	0x00000720


	//   ....[6]....
        /*014c*/ 	.word	0x00000760


	//   ....[7]....
        /*0150*/ 	.word	0x000007a0


	//   ....[8]....
        /*0154*/ 	.word	0x00000bd0


	//   ....[9]....
        /*0158*/ 	.word	0x00001170


	//----- nvinfo : EIATTR_EXIT_INSTR_OFFSETS
	.align		4
.L_1049:
        /*015c*/ 	.byte	0x04, 0x1c
        /*015e*/ 	.short	(.L_1051 - .L_1050)


	//   ....[0]....
.L_1050:
        /*0160*/ 	.word	0x00000140


	//   ....[1]....
        /*0164*/ 	.word	0x00001250


	//----- nvinfo : EIATTR_MAX_THREADS
	.align		4
.L_1051:
        /*0168*/ 	.byte	0x04, 0x05
        /*016a*/ 	.short	(.L_1053 - .L_1052)
.L_1052:
        /*016c*/ 	.word	0x00000100
        /*0170*/ 	.word	0x00000001
        /*0174*/ 	.word	0x00000001


	//----- nvinfo : EIATTR_CRS_STACK_SIZE
	.align		4
.L_1053:
        /*0178*/ 	.byte	0x04, 0x1e
        /*017a*/ 	.short	(.L_1055 - .L_1054)
.L_1054:
        /*017c*/ 	.word	0x00000000


	//----- nvinfo : EIATTR_CBANK_PARAM_SIZE
	.align		4
.L_1055:
        /*0180*/ 	.byte	0x03, 0x19
        /*0182*/ 	.short	0x0050


	//----- nvinfo : EIATTR_PARAM_CBANK
	.align		4
        /*0184*/ 	.byte	0x04, 0x0a
        /*0186*/ 	.short	(.L_1057 - .L_1056)
	.align		4
.L_1056:
        /*0188*/ 	.word	index@(.nv.constant0._Z35kOptimizerStatic8bit1StateBlockwiseI6__halfLi4ELi256ELi1EEvPT_S2_PhfffifPfS4_ffbi)
        /*018c*/ 	.short	0x0210
        /*018e*/ 	.short	0x0050


	//----- nvinfo : EIATTR_SW_WAR
	.align		4
.L_1057:
        /*0190*/ 	.byte	0x04, 0x36
        /*0192*/ 	.short	(.L_1059 - .L_1058)
.L_1058:
        /*0194*/ 	.word	0x00000008
.L_1059:


//--------------------- .nv.info._Z35kOptimizerStatic8bit1StateBlockwiseIfLi4ELi256ELi1EEvPT_S1_PhfffifPfS3_ffbi --------------------------
	.section	.nv.info._Z35kOptimizerStatic8bit1StateBlockwiseIfLi4ELi256ELi1EEvPT_S1_PhfffifPfS3_ffbi,"",@"SHT_CUDA_INFO"
	.sectionflags	@""
	.align	4


	//----- nvinfo : EIATTR_CUDA_API_VERSION
	.align		4
        /*0000*/ 	.byte	0x04, 0x37
        /*0002*/ 	.short	(.L_1061 - .L_1060)
.L_1060:
        /*0004*/ 	.word	0x00000082


	//----- nvinfo : EIATTR_KPARAM_INFO
	.align		4
.L_1061:
        /*0008*/ 	.byte	0x04, 0x17
        /*000a*/ 	.short	(.L_1063 - .L_1062)
.L_1062:
        /*000c*/ 	.word	0x00000000
        /*0010*/ 	.short	0x000d
        /*0012*/ 	.short	0x004c
        /*0014*/ 	.byte	0x00, 0xf0, 0x11, 0x00


	//----- nvinfo : EIATTR_KPARAM_INFO
	.align		4
.L_1063:
        /*0018*/ 	.byte	0x04, 0x17
        /*001a*/ 	.short	(.L_1065 - .L_1064)
.L_1064:
        /*001c*/ 	.word	0x00000000
        /*0020*/ 	.short	0x000c
        /*0022*/ 	.short	0x0048
        /*0024*/ 	.byte	0x00, 0xf0, 0x05, 0x00


	//----- nvinfo : EIATTR_KPARAM_INFO
	.align		4
.L_1065:
        /*0028*/ 	.byte	0x04, 0x17
        /*002a*/ 	.short	(.L_1067 - .L_1066)
.L_1066:
        /*002c*/ 	.word	0x00000000
        /*0030*/ 	.short	0x000b
        /*0032*/ 	.short	0x0044
        /*0034*/ 	.byte	0x00, 0xf0, 0x11, 0x00


	//----- nvinfo : EIATTR_KPARAM_INFO
	.align		4
.L_1067:
        /*0038*/ 	.byte	0x04, 0x17
        /*003a*/ 	.short	(.L_1069 - .L_1068)
.L_1068:
        /*003c*/ 	.word	0x00000000
        /*0040*/ 	.short	0x000a
        /*0042*/ 	.short	0x0040
        /*0044*/ 	.byte	0x00, 0xf0, 0x11, 0x00


	//----- nvinfo : EIATTR_KPARAM_INFO
	.align		4
.L_1069:
        /*0048*/ 	.byte	0x04, 0x17
        /*004a*/ 	.short	(.L_1071 - .L_1070)
.L_1070:
        /*004c*/ 	.word	0x00000000
        /*0050*/ 	.short	0x0009
        /*0052*/ 	.short	0x0038
        /*0054*/ 	.byte	0x00, 0xf0, 0x21, 0x00


	//----- nvinfo : EIATTR_KPARAM_INFO
	.align		4
.L_1071:
        /*0058*/ 	.byte	0x04, 0x17
        /*005a*/ 	.short	(.L_1073 - .L_1072)
.L_1072:
        /*005c*/ 	.word	0x00000000
        /*0060*/ 	.short	0x0008
        /*0062*/ 	.short	0x0030
        /*0064*/ 	.byte	0x00, 0xf0, 0x21, 0x00


	//----- nvinfo : EIATTR_KPARAM_INFO
	.align		4
.L_1073:
        /*0068*/ 	.byte	0x04, 0x17
        /*006a*/ 	.short	(.L_1075 - .L_1074)
.L_1074:
        /*006c*/ 	.word	0x00000000
        /*0070*/ 	.short	0x0007
        /*0072*/ 	.short	0x0028
        /*0074*/ 	.byte	0x00, 0xf0, 0x11, 0x00


	//----- nvinfo : EIATTR_KPARAM_INFO
	.align		4
.L_1075:
        /*0078*/ 	.byte	0x04, 0x17
        /*007a*/ 	.short	(.L_1077 - .L_1076)
.L_1076:
        /*007c*/ 	.word	0x00000000
        /*0080*/ 	.short	0x0006
        /*0082*/ 	.short	0x0024
        /*0084*/ 	.byte	0x00, 0xf0, 0x11, 0x00


	//----- nvinfo : EIATTR_KPARAM_INFO
	.align		4
.L_1077:
        /*0088*/ 	.byte	0x04, 0x17
        /*008a*/ 	.short	(.L_1079 - .L_1078)
.L_1078:
        /*008c*/ 	.word	0x00000000
        /*0090*/ 	.short	0x0005
        /*0092*/ 	.short	0x0020
        /*0094*/ 	.byte	0x00, 0xf0, 0x11, 0x00


	//----- nvinfo : EIATTR_KPARAM_INFO
	.align		4
.L_1079:
        /*0098*/ 	.byte	0x04, 0x17
        /*009a*/ 	.short	(.L_1081 - .L_1080)
.L_1080:
        /*009c*/ 	.word	0x00000000
        /*00a0*/ 	.short	0x0004
        /*00a2*/ 	.short	0x001c
        /*00a4*/ 	.byte	0x00, 0xf0, 0x11, 0x00


	//----- nvinfo : EIATTR_KPARAM_INFO
	.align		4
.L_1081:
        /*00a8*/ 	.byte	0x04, 0x17
        /*00aa*/ 	.short	(.L_1083 - .L_1082)
.L_1082:
        /*00ac*/ 	.word	0x00000000
        /*00b0*/ 	.short	0x0003
        /*00b2*/ 	.short	0x0018
        /*00b4*/ 	.byte	0x00, 0xf0, 0x11, 0x00


	//----- nvinfo : EIATTR_KPARAM_INFO
	.align		4
.L_1083:
        /*00b8*/ 	.byte	0x04, 0x17
        /*00ba*/ 	.short	(.L_1085 - .L_1084)
.L_1084:
        /*00bc*/ 	.word	0x00000000
        /*00c0*/ 	.short	0x0002
        /*00c2*/ 	.short	0x0010
        /*00c4*/ 	.byte	0x00, 0xf0, 0x21, 0x00


	//----- nvinfo : EIATTR_KPARAM_INFO
	.align		4
.L_1085:
        /*00c8*/ 	.byte	0x04, 0x17
        /*00ca*/ 	.short	(.L_1087 - .L_1086)
.L_1086:
        /*00cc*/ 	.word	0x00000000
        /*00d0*/ 	.short	0x0001
        /*00d2*/ 	.short	0x0008
        /*00d4*/ 	.byte	0x00, 0xf0, 0x21, 0x00


	//----- nvinfo : EIATTR_KPARAM_INFO
	.align		4
.L_1087:
        /*00d8*/ 	.byte	0x04, 0x17
        /*00da*/ 	.short	(.L_1089 - .L_1088)
.L_1088:
        /*00dc*/ 	.word	0x00000000
        /*00e0*/ 	.short	0x0000
        /*00e2*/ 	.short	0x0000
        /*00e4*/ 	.byte	0x00, 0xf0, 0x21, 0x00


	//----- nvinfo : EIATTR_SPARSE_MMA_MASK
	.align		4
.L_1089:
        /*00e8*/ 	.byte	0x03, 0x50
        /*00ea*/ 	.short	0x0000


	//----- nvinfo : EIATTR_MAXREG_COUNT
	.align		4
        /*00ec*/ 	.byte	0x03, 0x1b
        /*00ee*/ 	.short	0x0050


	//----- nvinfo : EIATTR_NUM_BARRIERS
	.align		4
        /*00f0*/ 	.byte	0x02, 0x4c
        /*00f2*/ 	.byte	0x01
	.zero		1


	//----- nvinfo : EIATTR_MERCURY_ISA_VERSION
	.align		4
        /*00f4*/ 	.byte	0x03, 0x5f
        /*00f6*/ 	.short	0x0101


	//----- nvinfo : EIATTR_UNUSED_LOAD_BYTE_OFFSET
	.align		4
        /*00f8*/ 	.byte	0x04, 0x44
        /*00fa*/ 	.short	(.L_1091 - .L_1090)


	//   ....[0]....
.L_1090:
        /*00fc*/ 	.word	0x000007e0
        /*0100*/ 	.word	0x0000fff0


	//----- nvinfo : EIATTR_COOP_GROUP_MASK_REGIDS
	.align		4
.L_1091:
        /*0104*/ 	.byte	0x04, 0x29
        /*0106*/ 	.short	(.L_1093 - .L_1092)


	//   ....[0]....
.L_1092:
        /*0108*/ 	.word	0xffffffff


	//   ....[1]....
        /*010c*/ 	.word	0xffffffff


	//   ....[2]....
        /*0110*/ 	.word	0xffffffff


	//   ....[3]....
        /*0114*/ 	.word	0xffffffff


	//   ....[4]....
        /*0118*/ 	.word	0xffffffff


	//   ....[5]....
        /*011c*/ 	.word	0xffffffff


	//   ....[6]....
        /*0120*/ 	.word	0xffffffff


	//   ....[7]....
        /*0124*/ 	.word	0xffffffff


	//   ....[8]....
        /*0128*/ 	.word	0xffffffff


	//   ....[9]....
        /*012c*/ 	.word	0xffffffff


	//----- nvinfo : EIATTR_COOP_GROUP_INSTR_OFFSETS
	.align		4
.L_1093:
        /*0130*/ 	.byte	0x04, 0x28
        /*0132*/ 	.short	(.L_1095 - .L_1094)


	//   ....[0]....
.L_1094:
        /*0134*/ 	.word	0x000003d0


	//   ....[1]....
        /*0138*/ 	.word	0x00000480


	//   ....[2]....
        /*013c*/ 	.word	0x00000510


	//   ....[3]....
        /*0140*/ 	.word	0x00000630


	//   ....[4]....
        /*0144*/ 	.word	0x00000690


	//   ....[5]....
        /*0148*/ 	.word	0x000006d0


	//   ....[6]....
        /*014c*/ 	.word	0x00000710


	//   ....[7]....
        /*0150*/ 	.word	0x00000750


	//   ....[8]....
        /*0154*/ 	.word	0x00000b30


	//   ....[9]....
        /*0158*/ 	.word	0x000010d0


	//----- nvinfo : EIATTR_EXIT_INSTR_OFFSETS
	.align		4
.L_1095:
        /*015c*/ 	.byte	0x04, 0x1c
        /*015e*/ 	.short	(.L_1097 - .L_1096)


	//   ....[0]....
.L_1096:
        /*0160*/ 	.word	0x00000140


	//   ....[1]....
        /*0164*/ 	.word	0x000011b0


	//----- nvinfo : EIATTR_MAX_THREADS
	.align		4
.L_1097:
        /*0168*/ 	.byte	0x04, 0x05
        /*016a*/ 	.short	(.L_1099 - .L_1098)
.L_1098:
        /*016c*/ 	.word	0x00000100
        /*0170*/ 	.word	0x00000001
        /*0174*/ 	.word	0x00000001


	//----- nvinfo : EIATTR_CRS_STACK_SIZE
	.align		4
.L_1099:
        /*0178*/ 	.byte	0x04, 0x1e
        /*017a*/ 	.short	(.L_1101 - .L_1100)
.L_1100:
        /*017c*/ 	.word	0x00000000


	//----- nvinfo : EIATTR_CBANK_PARAM_SIZE
	.align		4
.L_1101:
        /*0180*/ 	.byte	0x03, 0x19
        /*0182*/ 	.short	0x0050


	//----- nvinfo : EIATTR_PARAM_CBANK
	.align		4
        /*0184*/ 	.byte	0x04, 0x0a
        /*0186*/ 	.short	(.L_1103 - .L_1102)
	.align		4
.L_1102:
        /*0188*/ 	.word	index@(.nv.constant0._Z35kOptimizerStatic8bit1StateBlockwiseIfLi4ELi256ELi1EEvPT_S1_PhfffifPfS3_ffbi)
        /*018c*/ 	.short	0x0210
        /*018e*/ 	.short	0x0050


	//----- nvinfo : EIATTR_SW_WAR
	.align		4
.L_1103:
        /*0190*/ 	.byte	0x04, 0x36
        /*0192*/ 	.short	(.L_1105 - .L_1104)
.L_1104:
        /*0194*/ 	.word	0x00000008
.L_1105:


//--------------------- .nv.info._Z35kOptimizerStatic8bit1StateBlockwiseI13__nv_bfloat16Li5ELi256ELi1EEvPT_S2_PhfffifPfS4_ffbi --------------------------
	.section	.nv.info._Z35kOptimizerStatic8bit1StateBlockwiseI13__nv_bfloat16Li5ELi256ELi1EEvPT_S2_PhfffifPfS4_ffbi,"",@"SHT_CUDA_INFO"
	.sectionflags	@""
	.align	4


	//----- nvinfo : EIATTR_CUDA_API_VERSION
	.align		4
        /*0000*/ 	.byte	0x04, 0x37
        /*0002*/ 	.short	(.L_1107 - .L_1106)
.L_1106:
        /*0004*/ 	.word	0x00000082


	//----- nvinfo : EIATTR_KPARAM_INFO
	.align		4
.L_1107:
        /*0008*/ 	.byte	0x04, 0x17
        /*000a*/ 	.short	(.L_1109 - .L_1108)
.L_1108:
        /*000c*/ 	.word	0x00000000
        /*0010*/ 	.short	0x000d
        /*0012*/ 	.short	0x004c
        /*0014*/ 	.byte	0x00, 0xf0, 0x11, 0x00


	//----- nvinfo : EIATTR_KPARAM_INFO
	.align		4
.L_1109:
        /*0018*/ 	.byte	0x04, 0x17
        /*001a*/ 	.short	(.L_1111 - .L_1110)
.L_1110:
        /*001c*/ 	.word	0x00000000
        /*0020*/ 	.short	0x000c
        /*0022*/ 	.short	0x0048
        /*0024*/ 	.byte	0x00, 0xf0, 0x05, 0x00


	//----- nvinfo : EIATTR_KPARAM_INFO
	.align		4
.L_1111:
        /*0028*/ 	.byte	0x04, 0x17
        /*002a*/ 	.short	(.L_1113 - .L_1112)
.L_1112:
        /*002c*/ 	.word	0x00000000
        /*0030*/ 	.short	0x000b
        /*0032*/ 	.short	0x0044
        /*0034*/ 	.byte	0x00, 0xf0, 0x11, 0x00


	//----- nvinfo : EIATTR_KPARAM_INFO
	.align		4
.L_1113:
        /*0038*/ 	.byte	0x04, 0x17
        /*003a*/ 	.short	(.L_1115 - .L_1114)
.L_1114:
        /*003c*/ 	.word	0x00000000
        /*0040*/ 	.short	0x000a
        /*0042*/ 	.short	0x0040
        /*0044*/ 	.byte	0x00, 0xf0, 0x11, 0x00


	//----- nvinfo : EIATTR_KPARAM_INFO
	.align		4
.L_1115:
        /*0048*/ 	.byte	0x04, 0x17
        /*004a*/ 	.short	(.L_1117 - .L_1116)
.L_1116:
        /*004c*/ 	.word	0x00000000
        /*0050*/ 	.short	0x0009
        /*0052*/ 	.short	0x0038
        /*0054*/ 	.byte	0x00, 0xf0, 0x21, 0x00


	//----- nvinfo : EIATTR_KPARAM_INFO
	.align		4
.L_1117:
        /*0058*/ 	.byte	0x04, 0x17
        /*005a*/ 	.short	(.L_1119 - .L_1118)
.L_1118:
        /*005c*/ 	.word	0x00000000
        /*0060*/ 	.short	0x0008
        /*0062*/ 	.short	0x0030
        /*0064*/ 	.byte	0x00, 0xf0, 0x21, 0x00


	//----- nvinfo : EIATTR_KPARAM_INFO
	.align		4
.L_1119:
        /*0068*/ 	.byte	0x04, 0x17
        /*006a*/ 	.short	(.L_1121 - .L_1120)
.L_1120:
        /*006c*/ 	.word	0x00000000
        /*0070*/ 	.short	0x0007
        /*0072*/ 	.short	0x0028
        /*0074*/ 	.byte	0x00, 0xf0, 0x11, 0x00


	//----- nvinfo : EIATTR_KPARAM_INFO
	.align		4
.L_1121:
        /*0078*/ 	.byte	0x04, 0x17
        /*007a*/ 	.short	(.L_1123 - .L_1122)
.L_1122:
        /*007c*/ 	.word	0x00000000
        /*0080*/ 	.short	0x0006
        /*0082*/ 	.short	0x0024
        /*0084*/ 	.byte	0x00, 0xf0, 0x11, 0x00


	//----- nvinfo : EIATTR_KPARAM_INFO
	.align		4
.L_1123:
        /*0088*/ 	.byte	0x04, 0x17
        /*008a*/ 	.short	(.L_1125 - .L_1124)
.L_1124:
        /*008c*/ 	.word	0x00000000
        /*0090*/ 	.short	0x0005
        /*0092*/ 	.short	0x0020
        /*0094*/ 	.byte	0x00, 0xf0, 0x11, 0x00


	//----- nvinfo : EIATTR_KPARAM_INFO
	.align		4
.L_1125:
        /*0098*/ 	.byte	0x04, 0x17
        /*009a*/ 	.short	(.L_1127 - .L_1126)
.L_1126:
        /*009c*/ 	.word	0x00000000
        /*00a0*/ 	.short	0x0004
        /*00a2*/ 	.short	0x001c
        /*00a4*/ 	.byte	0x00, 0xf0, 0x11, 0x00


	//----- nvinfo : EIATTR_KPARAM_INFO
	.align		4
.L_1127:
        /*00a8*/ 	.byte	0x04, 0x17
        /*00aa*/ 	.short	(.L_1129 - .L_1128)
.L_1128:
        /*00ac*/ 	.word	0x00000000
        /*00b0*/ 	.short	0x0003
        /*00b2*/ 	.short	0x0018
        /*00b4*/ 	.byte	0x00, 0xf0, 0x11, 0x00


	//----- nvinfo : EIATTR_KPARAM_INFO
	.align		4
.L_1129:
        /*00b8*/ 	.byte	0x04, 0x17
        /*00ba*/ 	.short	(.L_1131 - .L_1130)
.L_1130:
        /*00bc*/ 	.word	0x00000000
        /*00c0*/ 	.short	0x0002
        /*00c2*/ 	.short	0x0010
        /*00c4*/ 	.byte	0x00, 0xf0, 0x21, 0x00


	//----- nvinfo : EIATTR_KPARAM_INFO
	.align		4
.L_1131:
        /*00c8*/ 	.byte	0x04, 0x17
        /*00ca*/ 	.short	(.L_1133 - .L_1132)
.L_1132:
        /*00cc*/ 	.word	0x00000000
        /*00d0*/ 	.short	0x0001
        /*00d2*/ 	.short	0x0008
        /*00d4*/ 	.byte	0x00, 0xf0, 0x21, 0x00


	//----- nvinfo : EIATTR_KPARAM_INFO
	.align		4
.L_1133:
        /*00d8*/ 	.byte	0x04, 0x17
        /*00da*/ 	.short	(.L_1135 - .L_1134)
.L_1134:
        /*00dc*/ 	.word	0x00000000
        /*00e0*/ 	.short	0x0000
        /*00e2*/ 	.short	0x0000
        /*00e4*/ 	.byte	0x00, 0xf0, 0x21, 0x00


	//----- nvinfo : EIATTR_SPARSE_MMA_MASK
	.align		4
.L_1135:
        /*00e8*/ 	.byte	0x03, 0x50
        /*00ea*/ 	.short	0x0000


	//----- nvinfo : EIATTR_MAXREG_COUNT
	.align		4
        /*00ec*/ 	.byte	0x03, 0x1b
        /*00ee*/ 	.short	0x0050


	//----- nvinfo : EIATTR_NUM_BARRIERS
	.align		4
        /*00f0*/ 	.byte	0x02, 0x4c
        /*00f2*/ 	.byte	0x01
	.zero		1


	//----- nvinfo : EIATTR_MERCURY_ISA_VERSION
	.align		4
        /*00f4*/ 	.byte	0x03, 0x5f
        /*00f6*/ 	.short	0x0101


	//----- nvinfo : EIATTR_UNUSED_LOAD_BYTE_OFFSET
	.align		4
        /*00f8*/ 	.byte	0x04, 0x44
        /*00fa*/ 	.short	(.L_1137 - .L_1136)


	//   ....[0]....
.L_1136:
        /*00fc*/ 	.word	0x00000970
        /*0100*/ 	.word	0x0000fff0


	//----- nvinfo : EIATTR_COOP_GROUP_MASK_REGIDS
	.align		4
.L_1137:
        /*0104*/ 	.byte	0x04, 0x29
        /*0106*/ 	.short	(.L_1139 - .L_1138)


	//   ....[0]....
.L_1138:
        /*0108*/ 	.word	0xffffffff


	//   ....[1]....
        /*010c*/ 	.word	0xffffffff


	//   ....[2]....
        /*0110*/ 	.word	0xffffffff


	//   ....[3]....
        /*0114*/ 	.word	0xffffffff


	//   ....[4]....
        /*0118*/ 	.word	0xffffffff


	//   ....[5]....
        /*011c*/ 	.word	0xffffffff


	//   ....[6]....
        /*0120*/ 	.word	0xffffffff


	//   ....[7]....
        /*0124*/ 	.word	0xffffffff


	//   ....[8]....
        /*0128*/ 	.word	0xffffffff


	//   ....[9]....
        /*012c*/ 	.word	0xffffffff


	//----- nvinfo : EIATTR_COOP_GROUP_INSTR_OFFSETS
	.align		4
.L_1139:
        /*0130*/ 	.byte	0x04, 0x28
        /*0132*/ 	.short	(.L_1141 - .L_1140)


	//   ....[0]....
.L_1140:
        /*0134*/ 	.word	0x00000430


	//   ....[1]....
        /*0138*/ 	.word	0x000004f0


	//   ....[2]....
        /*013c*/ 	.word	0x00000590


	//   ....[3]....
        /*0140*/ 	.word	0x000007c0


	//   ....[4]....
        /*0144*/ 	.word	0x00000820


	//   ....[5]....
        /*0148*/ 	.word	0x00000860


	//   ....[6]....
        /*014c*/ 	.word	0x000008a0


	//   ....[7]....
        /*0150*/ 	.word	0x000008e0


	//   ....[8]....
        /*0154*/ 	.word	0x00000ca0


	//   ....[9]....
        /*0158*/ 	.word	0x00001280


	//----- nvinfo : EIATTR_EXIT_INSTR_OFFSETS
	.align		4
.L_1141:
        /*015c*/ 	.byte	0x04, 0x1c
        /*015e*/ 	.short	(.L_1143 - .L_1142)


	//   ....[0]....
.L_1142:
        /*0160*/ 	.word	0x00000140


	//   ....[1]....
        /*0164*/ 	.word	0x00001350


	//----- nvinfo : EIATTR_MAX_THREADS
	.align		4
.L_1143:
        /*0168*/ 	.byte	0x04, 0x05
        /*016a*/ 	.short	(.L_1145 - .L_1144)
.L_1144:
        /*016c*/ 	.word	0x00000100
        /*0170*/ 	.word	0x00000001
        /*0174*/ 	.word	0x00000001


	//----- nvinfo : EIATTR_CRS_STACK_SIZE
	.align		4
.L_1145:
        /*0178*/ 	.byte	0x04, 0x1e
        /*017a*/ 	.short	(.L_1147 - .L_1146)
.L_1146:
        /*017c*/ 	.word	0x00000000


	//----- nvinfo : EIATTR_CBANK_PARAM_SIZE
	.align		4
.L_1147:
        /*0180*/ 	.byte	0x03, 0x19
        /*0182*/ 	.short	0x0050


	//----- nvinfo : EIATTR_PARAM_CBANK
	.align		4
        /*0184*/ 	.byte	0x04, 0x0a
        /*0186*/ 	.short	(.L_1149 - .L_1148)
	.align		4
.L_1148:
        /*0188*/ 	.word	index@(.nv.constant0._Z35kOptimizerStatic8bit1StateBlockwiseI13__nv_bfloat16Li5ELi256ELi1EEvPT_S2_PhfffifPfS4_ffbi)
        /*018c*/ 	.short	0x0210
        /*018e*/ 	.short	0x0050


	//----- nvinfo : EIATTR_SW_WAR
	.align		4
.L_1149:
        /*0190*/ 	.byte	0x04, 0x36
        /*0192*/ 	.short	(.L_1151 - .L_1150)
.L_1150:
        /*0194*/ 	.word	0x00000008
.L_1151:


//--------------------- .nv.info._Z35kOptimizerStatic8bit1StateBlockwiseI6__halfLi5ELi256ELi1EEvPT_S2_PhfffifPfS4_ffbi --------------------------
	.section	.nv.info._Z35kOptimizerStatic8bit1StateBlockwiseI6__halfLi5ELi256ELi1EEvPT_S2_PhfffifPfS4_ffbi,"",@"SHT_CUDA_INFO"
	.sectionflags	@""
	.align	4


	//----- nvinfo : EIATTR_CUDA_API_VERSION
	.align		4
        /*0000*/ 	.byte	0x04, 0x37
        /*0002*/ 	.short	(.L_1153 - .L_1152)
.L_1152:
        /*0004*/ 	.word	0x00000082


	//----- nvinfo : EIATTR_KPARAM_INFO
	.align		4
.L_1153:
        /*0008*/ 	.byte	0x04, 0x17
        /*000a*/ 	.short	(.L_1155 - .L_1154)
.L_1154:
        /*000c*/ 	.word	0x00000000
        /*0010*/ 	.short	0x000d
        /*0012*/ 	.short	0x004c
        /*0014*/ 	.byte	0x00, 0xf0, 0x11, 0x00


	//----- nvinfo : EIATTR_KPARAM_INFO
	.align		4
.L_1155:
        /*0018*/ 	.byte	0x04, 0x17
        /*001a*/ 	.short	(.L_1157 - .L_1156)
.L_1156:
        /*001c*/ 	.word	0x00000000
        /*0020*/ 	.short	0x000c
        /*0022*/ 	.short	0x0048
        /*0024*/ 	.byte	0x00, 0xf0, 0x05, 0x00


	//----- nvinfo : EIATTR_KPARAM_INFO
	.align		4
.L_1157:
        /*0028*/ 	.byte	0x04, 0x17
        /*002a*/ 	.short	(.L_1159 - .L_1158)
.L_1158:
        /*002c*/ 	.word	0x00000000
        /*0030*/ 	.short	0x000b
        /*0032*/ 	.short	0x0044
        /*0034*/ 	.byte	0x00, 0xf0, 0x11, 0x00


	//----- nvinfo : EIATTR_KPARAM_INFO
	.align		4
.L_1159:
        /*0038*/ 	.byte	0x04, 0x17
        /*003a*/ 	.short	(.L_1161 - .L_1160)
.L_1160:
        /*003c*/ 	.word	0x00000000
        /*0040*/ 	.short	0x000a
        /*0042*/ 	.short	0x0040
        /*0044*/ 	.byte	0x00, 0xf0, 0x11, 0x00


	//----- nvinfo : EIATTR_KPARAM_INFO
	.align		4
.L_1161:
        /*0048*/ 	.byte	0x04, 0x17
        /*004a*/ 	.short	(.L_1163 - .L_1162)
.L_1162:
        /*004c*/ 	.word	0x00000000
        /*0050*/ 	.short	0x0009
        /*0052*/ 	.short	0x0038
        /*0054*/ 	.byte	0x00, 0xf0, 0x21, 0x00


	//----- nvinfo : EIATTR_KPARAM_INFO
	.align		4
.L_1163:
        /*0058*/ 	.byte	0x04, 0x17
        /*005a*/ 	.short	(.L_1165 - .L_1164)
.L_1164:
        /*005c*/ 	.word	0x00000000
        /*0060*/ 	.short	0x0008
        /*0062*/ 	.short	0x0030
        /*0064*/ 	.byte	0x00, 0xf0, 0x21, 0x00


	//----- nvinfo : EIATTR_KPARAM_INFO
	.align		4
.L_1165:
        /*0068*/ 	.byte	0x04, 0x17
        /*006a*/ 	.short	(.L_1167 - .L_1166)
.L_1166:
        /*006c*/ 	.word	0x00000000
        /*0070*/ 	.short	0x0007
        /*0072*/ 	.short	0x0028
        /*0074*/ 	.byte	0x00, 0xf0, 0x11, 0x00


	//----- nvinfo : EIATTR_KPARAM_INFO
	.align		4
.L_1167:
        /*0078*/ 	.byte	0x04, 0x17
        /*007a*/ 	.short	(.L_1169 - .L_1168)
.L_1168:
        /*007c*/ 	.word	0x00000000
        /*0080*/ 	.short	0x0006
        /*0082*/ 	.short	0x0024
        /*0084*/ 	.byte	0x00, 0xf0, 0x11, 0x00


	//----- nvinfo : EIATTR_KPARAM_INFO
	.align		4
.L_1169:
        /*0088*/ 	.byte	0x04, 0x17
        /*008a*/ 	.short	(.L_1171 - .L_1170)
.L_1170:
        /*008c*/ 	.word	0x00000000
        /*0090*/ 	.short	0x0005
        /*0092*/ 	.short	0x0020
        /*0094*/ 	.byte	0x00, 0xf0, 0x11, 0x00


	//----- nvinfo : EIATTR_KPARAM_INFO
	.align		4
.L_1171:
        /*0098*/ 	.byte	0x04, 0x17
        /*009a*/ 	.short	(.L_1173 - .L_1172)
.L_1172:
        /*009c*/ 	.word	0x00000000
        /*00a0*/ 	.short	0x0004
        /*00a2*/ 	.short	0x001c
        /*00a4*/ 	.byte	0x00, 0xf0, 0x11, 0x00


	//----- nvinfo : EIATTR_KPARAM_INFO
	.align		4
.L_1173:
        /*00a8*/ 	.byte	0x04, 0x17
        /*00aa*/ 	.short	(.L_1175 - .L_1174)
.L_1174:
        /*00ac*/ 	.word	0x00000000
        /*00b0*/ 	.short	0x0003
        /*00b2*/ 	.short	0x0018
        /*00b4*/ 	.byte	0x00, 0xf0, 0x11, 0x00


	//----- nvinfo : EIATTR_KPARAM_INFO
	.align		4
.L_1175:
        /*00b8*/ 	.byte	0x04, 0x17
        /*00ba*/ 	.short	(.L_1177 - .L_1176)
.L_1176:
        /*00bc*/ 	.word	0x00000000
        /*00c0*/ 	.short	0x0002
        /*00c2*/ 	.short	0x0010
        /*00c4*/ 	.byte	0x00, 0xf0, 0x21, 0x00


	//----- nvinfo : EIATTR_KPARAM_INFO
	.align		4
.L_1177:
        /*00c8*/ 	.byte	0x04, 0x17
        /*00ca*/ 	.short	(.L_1179 - .L_1178)
.L_1178:
        /*00cc*/ 	.word	0x00000000
        /*00d0*/ 	.short	0x0001
        /*00d2*/ 	.short	0x0008
        /*00d4*/ 	.byte	0x00, 0xf0, 0x21, 0x00


	//----- nvinfo : EIATTR_KPARAM_INFO
	.align		4
.L_1179:
        /*00d8*/ 	.byte	0x04, 0x17
        /*00da*/ 	.short	(.L_1181 - .L_1180)
.L_1180:
        /*00dc*/ 	.word	0x00000000
        /*00e0*/ 	.short	0x0000
        /*00e2*/ 	.short	0x0000
        /*00e4*/ 	.byte	0x00, 0xf0, 0x21, 0x00


	//----- nvinfo : EIATTR_SPARSE_MMA_MASK
	.align		4
.L_1181:
        /*00e8*/ 	.byte	0x03, 0x50
        /*00ea*/ 	.short	0x0000


	//----- nvinfo : EIATTR_MAXREG_COUNT
	.align		4
        /*00ec*/ 	.byte	0x03, 0x1b
        /*00ee*/ 	.short	0x0050


	//----- nvinfo : EIATTR_NUM_BARRIERS
	.align		4
        /*00f0*/ 	.byte	0x02, 0x4c
        /*00f2*/ 	.byte	0x01
	.zero		1


	//----- nvinfo : EIATTR_MERCURY_ISA_VERSION
	.align		4
        /*00f4*/ 	.byte	0x03, 0x5f
        /*00f6*/ 	.short	0x0101


	//----- nvinfo : EIATTR_UNUSED_LOAD_BYTE_OFFSET
	.align		4
        /*00f8*/ 	.byte	0x04, 0x44
        /*00fa*/ 	.short	(.L_1183 - .L_1182)


	//   ....[0]....
.L_1182:
        /*00fc*/ 	.word	0x00000950
        /*0100*/ 	.word	0x0000fff0


	//----- nvinfo : EIATTR_COOP_GROUP_MASK_REGIDS
	.align		4
.L_1183:
        /*0104*/ 	.byte	0x04, 0x29
        /*0106*/ 	.short	(.L_1185 - .L_1184)


	//   ....[0]....
.L_1184:
        /*0108*/ 	.word	0xffffffff


	//   ....[1]....
        /*010c*/ 	.word	0xffffffff


	//   ....[2]....
        /*0110*/ 	.word	0xffffffff


	//   ....[3]....
        /*0114*/ 	.word	0xffffffff


	//   ....[4]....
        /*0118*/ 	.word	0xffffffff


	//   ....[5]....
        /*011c*/ 	.word	0xffffffff


	//   ....[6]....
        /*0120*/ 	.word	0xffffffff


	//   ....[7]....
        /*0124*/ 	.word	0xffffffff


	//   ....[8]....
        /*0128*/ 	.word	0xffffffff


	//   ....[9]....
        /*012c*/ 	.word	0xffffffff


	//----- nvinfo : EIATTR_COOP_GROUP_INSTR_OFFSETS
	.align		4
.L_1185:
        /*0130*/ 	.byte	0x04, 0x28
        /*0132*/ 	.short	(.L_1187 - .L_1186)


	//   ....[0]....
.L_1186:
        /*0134*/ 	.word	0x00000430


	//   ....[1]....
        /*0138*/ 	.word	0x000004f0


	//   ....[2]....
        /*013c*/ 	.word	0x00000590


	//   ....[3]....
        /*0140*/ 	.word	0x000007a0


	//   ....[4]....
        /*0144*/ 	.word	0x00000800


	//   ....[5]....
        /*0148*/ 	.word	0x00000840


	//   ....[6]....
        /*014c*/ 	.word	0x00000880


	//   ....[7]....
        /*0150*/ 	.word	0x000008c0


	//   ....[8]....
        /*0154*/ 	.word	0x00000c70


	//   ....[9]....
        /*0158*/ 	.word	0x00001250


	//----- nvinfo : EIATTR_EXIT_INSTR_OFFSETS
	.align		4
.L_1187:
        /*015c*/ 	.byte	0x04, 0x1c
        /*015e*/ 	.short	(.L_1189 - .L_1188)


	//   ....[0]....
.L_1188:
        /*0160*/ 	.word	0x00000140


	//   ....[1]....
        /*0164*/ 	.word	0x00001320


	//----- nvinfo : EIATTR_MAX_THREADS
	.align		4
.L_1189:
        /*0168*/ 	.byte	0x04, 0x05
        /*016a*/ 	.short	(.L_1191 - .L_1190)
.L_1190:
        /*016c*/ 	.word	0x00000100
        /*0170*/ 	.word	0x00000001
        /*0174*/ 	.word	0x00000001


	//----- nvinfo : EIATTR_CRS_STACK_SIZE
	.align		4
.L_1191:
        /*0178*/ 	.byte	0x04, 0x1e
        /*017a*/ 	.short	(.L_1193 - .L_1192)
.L_1192:
        /*017c*/ 	.word	0x00000000


	//----- nvinfo : EIATTR_CBANK_PARAM_SIZE
	.align		4
.L_1193:
        /*0180*/ 	.byte	0x03, 0x19
        /*0182*/ 	.short	0x0050


	//----- nvinfo : EIATTR_PARAM_CBANK
	.align		4
        /*0184*/ 	.byte	0x04, 0x0a
        /*0186*/ 	.short	(.L_1195 - .L_1194)
	.align		4
.L_1194:
        /*0188*/ 	.word	index@(.nv.constant0._Z35kOptimizerStatic8bit1StateBlockwiseI6__halfLi5ELi256ELi1EEvPT_S2_PhfffifPfS4_ffbi)
        /*018c*/ 	.short	0x0210
        /*018e*/ 	.short	0x0050


	//----- nvinfo : EIATTR_SW_WAR
	.align		4
.L_1195:
        /*0190*/ 	.byte	0x04, 0x36
        /*0192*/ 	.short	(.L_1197 - .L_1196)
.L_1196:
        /*0194*/ 	.word	0x00000008
.L_1197:


//--------------------- .nv.info._Z35kOptimizerStatic8bit1StateBlockwiseIfLi5ELi256ELi1EEvPT_S1_PhfffifPfS3_ffbi --------------------------
	.section	.nv.info._Z35kOptimizerStatic8bit1StateBlockwiseIfLi5ELi256ELi1EEvPT_S1_PhfffifPfS3_ffbi,"",@"SHT_CUDA_INFO"
	.sectionflags	@""
	.align	4


	//----- nvinfo : EIATTR_CUDA_API_VERSION
	.align		4
        /*0000*/ 	.byte	0x04, 0x37
        /*0002*/ 	.short	(.L_1199 - .L_1198)
.L_1198:
        /*0004*/ 	.word	0x00000082


	//----- nvinfo : EIATTR_KPARAM_INFO
	.align		4
.L_1199:
        /*0008*/ 	.byte	0x04, 0x17
        /*000a*/ 	.short	(.L_1201 - .L_1200)
.L_1200:
        /*000c*/ 	.word	0x00000000
        /*0010*/ 	.short	0x000d
        /*0012*/ 	.short	0x004c
        /*0014*/ 	.byte	0x00, 0xf0, 0x11, 0x00


	//----- nvinfo : EIATTR_KPARAM_INFO
	.align		4
.L_1201:
        /*0018*/ 	.byte	0x04, 0x17
        /*001a*/ 	.short	(.L_1203 - .L_1202)
.L_1202:
        /*001c*/ 	.word	0x00000000
        /*0020*/ 	.short	0x000c
        /*0022*/ 	.short	0x0048
        /*0024*/ 	.byte	0x00, 0xf0, 0x05, 0x00


	//----- nvinfo : EIATTR_KPARAM_INFO
	.align		4
.L_1203:
        /*0028*/ 	.byte	0x04, 0x17
        /*002a*/ 	.short	(.L_1205 - .L_1204)
.L_1204:
        /*002c*/ 	.word	0x00000000
        /*0030*/ 	.short	0x000b
        /*0032*/ 	.short	0x0044
        /*0034*/ 	.byte	0x00, 0xf0, 0x11, 0x00


	//----- nvinfo : EIATTR_KPARAM_INFO
	.align		4
.L_1205:
        /*0038*/ 	.byte	0x04, 0x17
        /*003a*/ 	.short	(.L_1207 - .L_1206)
.L_1206:
        /*003c*/ 	.word	0x00000000
        /*0040*/ 	.short	0x000a
        /*0042*/ 	.short	0x0040
        /*0044*/ 	.byte	0x00, 0xf0, 0x11, 0x00


	//----- nvinfo : EIATTR_KPARAM_INFO
	.align		4
.L_1207:
        /*0048*/ 	.byte	0x04, 0x17
        /*004a*/ 	.short	(.L_1209 - .L_1208)
.L_1208:
        /*004c*/ 	.word	0x00000000
        /*0050*/ 	.short	0x0009
        /*0052*/ 	.short	0x0038
        /*0054*/ 	.byte	0x00, 0xf0, 0x21, 0x00


	//----- nvinfo : EIATTR_KPARAM_INFO
	.align		4
.L_1209:
        /*0058*/ 	.byte	0x04, 0x17
        /*005a*/ 	.short	(.L_1211 - .L_1210)
.L_1210:
        /*005c*/ 	.word	0x00000000
        /*0060*/ 	.short	0x0008
        /*0062*/ 	.short	0x0030
        /*0064*/ 	.byte	0x00, 0xf0, 0x21, 0x00


	//----- nvinfo : EIATTR_KPARAM_INFO
	.align		4
.L_1211:
        /*0068*/ 	.byte	0x04, 0x17
        /*006a*/ 	.short	(.L_1213 - .L_1212)
.L_1212:
        /*006c*/ 	.word	0x00000000
        /*0070*/ 	.short	0x0007
        /*0072*/ 	.short	0x0028
        /*0074*/ 	.byte	0x00, 0xf0, 0x11, 0x00


	//----- nvinfo : EIATTR_KPARAM_INFO
	.align		4
.L_1213:
        /*0078*/ 	.byte	0x04, 0x17
        /*007a*/ 	.short	(.L_1215 - .L_1214)
.L_1214:
        /*007c*/ 	.word	0x00000000
        /*0080*/ 	.short	0x0006
        /*0082*/ 	.short	0x0024
        /*0084*/ 	.byte	0x00, 0xf0, 0x11, 0x00


	//----- nvinfo : EIATTR_KPARAM_INFO
	.align		4
.L_1215:
        /*0088*/ 	.byte	0x04, 0x17
        /*008a*/ 	.short	(.L_1217 - .L_1216)
.L_1216:
        /*008c*/ 	.word	0x00000000
        /*0090*/ 	.short	0x0005
        /*0092*/ 	.short	0x0020
        /*0094*/ 	.byte	0x00, 0xf0, 0x11, 0x00


	//----- nvinfo : EIATTR_KPARAM_INFO
	.align		4
.L_1217:
        /*0098*/ 	.byte	0x04, 0x17
        /*009a*/ 	.short	(.L_1219 - .L_1218)
.L_1218:
        /*009c*/ 	.word	0x00000000
        /*00a0*/ 	.short	0x0004
        /*00a2*/ 	.short	0x001c
        /*00a4*/ 	.byte	0x00, 0xf0, 0x11, 0x00


	//----- nvinfo : EIATTR_KPARAM_INFO
	.align		4
.L_1219:
        /*00a8*/ 	.byte	0x04, 0x17
        /*00aa*/ 	.short	(.L_1221 - .L_1220)
.L_1220:
        /*00ac*/ 	.word	0x00000000
        /*00b0*/ 	.short	0x0003
        /*00b2*/ 	.short	0x0018
        /*00b4*/ 	.byte	0x00, 0xf0, 0x11, 0x00


	//----- nvinfo : EIATTR_KPARAM_INFO
	.align		4
.L_1221:
        /*00b8*/ 	.byte	0x04, 0x17
        /*00ba*/ 	.short	(.L_1223 - .L_1222)
.L_1222:
        /*00bc*/ 	.word	0x00000000
        /*00c0*/ 	.short	0x0002
        /*00c2*/ 	.short	0x0010
        /*00c4*/ 	.byte	0x00, 0xf0, 0x21, 0x00


	//----- nvinfo : EIATTR_KPARAM_INFO
	.align		4
.L_1223:
        /*00c8*/ 	.byte	0x04, 0x17
        /*00ca*/ 	.short	(.L_1225 - .L_1224)
.L_1224:
        /*00cc*/ 	.word	0x00000000
        /*00d0*/ 	.short	0x0001
        /*00d2*/ 	.short	0x0008
        /*00d4*/ 	.byte	0x00, 0xf0, 0x21, 0x00


	//----- nvinfo : EIATTR_KPARAM_INFO
	.align		4
.L_1225:
        /*00d8*/ 	.byte	0x04, 0x17
        /*00da*/ 	.short	(.L_1227 - .L_1226)
.L_1226:
        /*00dc*/ 	.word	0x00000000
        /*00e0*/ 	.short	0x0000
        /*00e2*/ 	.short	0x0000
        /*00e4*/ 	.byte	0x00, 0xf0, 0x21, 0x00


	//----- nvinfo : EIATTR_SPARSE_MMA_MASK
	.align		4
.L_1227:
        /*00e8*/ 	.byte	0x03, 0x50
        /*00ea*/ 	.short	0x0000


	//----- nvinfo : EIATTR_MAXREG_COUNT
	.align		4
        /*00ec*/ 	.byte	0x03, 0x1b
        /*00ee*/ 	.short	0x0050


	//----- nvinfo : EIATTR_NUM_BARRIERS
	.align		4
        /*00f0*/ 	.byte	0x02, 0x4c
        /*00f2*/ 	.byte	0x01
	.zero		1


	//----- nvinfo : EIATTR_MERCURY_ISA_VERSION
	.align		4
        /*00f4*/ 	.byte	0x03, 0x5f
        /*00f6*/ 	.short	0x0101


	//----- nvinfo : EIATTR_UNUSED_LOAD_BYTE_OFFSET
	.align		4
        /*00f8*/ 	.byte	0x04, 0x44
        /*00fa*/ 	.short	(.L_1229 - .L_1228)


	//   ....[0]....
.L_1228:
        /*00fc*/ 	.word	0x000008d0
        /*0100*/ 	.word	0x0000fff0


	//----- nvinfo : EIATTR_COOP_GROUP_MASK_REGIDS
	.align		4
.L_1229:
        /*0104*/ 	.byte	0x04, 0x29
        /*0106*/ 	.short	(.L_1231 - .L_1230)


	//   ....[0]....
.L_1230:
        /*0108*/ 	.word	0xffffffff


	//   ....[1]....
        /*010c*/ 	.word	0xffffffff


	//   ....[2]....
        /*0110*/ 	.word	0xffffffff


	//   ....[3]....
        /*0114*/ 	.word	0xffffffff


	//   ....[4]....
        /*0118*/ 	.word	0xffffffff


	//   ....[5]....
        /*011c*/ 	.word	0xffffffff


	//   ....[6]....
        /*0120*/ 	.word	0xffffffff


	//   ....[7]....
        /*0124*/ 	.word	0xffffffff


	//   ....[8]....
        /*0128*/ 	.word	0xffffffff


	//   ....[9]....
        /*012c*/ 	.word	0xffffffff


	//----- nvinfo : EIATTR_COOP_GROUP_INSTR_OFFSETS
	.align		4
.L_1231:
        /*0130*/ 	.byte	0x04, 0x28
        /*0132*/ 	.short	(.L_1233 - .L_1232)


	//   ....[0]....
.L_1232:
        /*0134*/ 	.word	0x00000410


	//   ....[1]....
        /*0138*/ 	.word	0x000004b0


	//   ....[2]....
        /*013c*/ 	.word	0x00000560


	//   ....[3]....
        /*0140*/ 	.word	0x00000720


	//   ....[4]....
        /*0144*/ 	.word	0x00000780


	//   ....[5]....
        /*0148*/ 	.word	0x000007c0


	//   ....[6]....
        /*014c*/ 	.word	0x00000800


	//   ....[7]....
        /*0150*/ 	.word	0x00000840


	//   ....[8]....
        /*0154*/ 	.word	0x00000b00


	//   ....[9]....
        /*0158*/ 	.word	0x00001150


	//----- nvinfo : EIATTR_EXIT_INSTR_OFFSETS
	.align		4
.L_1233:
        /*015c*/ 	.byte	0x04, 0x1c
        /*015e*/ 	.short	(.L_1235 - .L_1234)


	//   ....[0]....
.L_1234:
        /*0160*/ 	.word	0x00000140


	//   ....[1]....
        /*0164*/ 	.word	0x00001220


	//----- nvinfo : EIATTR_MAX_THREADS
	.align		4
.L_1235:
        /*0168*/ 	.byte	0x04, 0x05
        /*016a*/ 	.short	(.L_1237 - .L_1236)
.L_1236:
        /*016c*/ 	.word	0x00000100
        /*0170*/ 	.word	0x00000001
        /*0174*/ 	.word	0x00000001


	//----- nvinfo : EIATTR_CRS_STACK_SIZE
	.align		4
.L_1237:
        /*0178*/ 	.byte	0x04, 0x1e
        /*017a*/ 	.short	(.L_1239 - .L_1238)
.L_1238:
        /*017c*/ 	.word	0x00000000


	//----- nvinfo : EIATTR_CBANK_PARAM_SIZE
	.align		4
.L_1239:
        /*0180*/ 	.byte	0x03, 0x19
        /*0182*/ 	.short	0x0050


	//----- nvinfo : EIATTR_PARAM_CBANK
	.align		4
        /*0184*/ 	.byte	0x04, 0x0a
        /*0186*/ 	.short	(.L_1241 - .L_1240)
	.align		4
.L_1240:
        /*0188*/ 	.word	index@(.nv.constant0._Z35kOptimizerStatic8bit1StateBlockwiseIfLi5ELi256ELi1EEvPT_S1_PhfffifPfS3_ffbi)
        /*018c*/ 	.short	0x0210
        /*018e*/ 	.short	0x0050


	//----- nvinfo : EIATTR_SW_WAR
	.align		4
.L_1241:
        /*0190*/ 	.byte	0x04, 0x36
        /*0192*/ 	.short	(.L_1243 - .L_1242)
.L_1242:
        /*0194*/ 	.word	0x00000008
.L_1243:


//--------------------- .nv.info._Z35kOptimizerStatic8bit1StateBlockwiseI13__nv_bfloat16Li2ELi256ELi1EEvPT_S2_PhfffifPfS4_ffbi --------------------------
	.section	.nv.info._Z35kOptimizerStatic8bit1StateBlockwiseI13__nv_bfloat16Li2ELi256ELi1EEvPT_S2_PhfffifPfS4_ffbi,"",@"SHT_CUDA_INFO"
	.sectionflags	@""
	.align	4


	//----- nvinfo : EIATTR_CUDA_API_VERSION
	.align		4
        /*0000*/ 	.byte	0x04, 0x37
        /*0002*/ 	.short	(.L_1245 - .L_1244)
.L_1244:
        /*0004*/ 	.word	0x00000082


	//----- nvinfo : EIATTR_KPARAM_INFO
	.align		4
.L_1245:
        /*0008*/ 	.byte	0x04, 0x17
        /*000a*/ 	.short	(.L_1247 - .L_1246)
.L_1246:
        /*000c*/ 	.word	0x00000000
        /*0010*/ 	.short	0x000d
        /*0012*/ 	.short	0x004c
        /*0014*/ 	.byte	0x00, 0xf0, 0x11, 0x00


	//----- nvinfo : EIATTR_KPARAM_INFO
	.align		4
.L_1247:
        /*0018*/ 	.byte	0x04, 0x17
        /*001a*/ 	.short	(.L_1249 - .L_1248)
.L_1248:
        /*001c*/ 	.word	0x00000000
        /*0020*/ 	.short	0x000c
        /*0022*/ 	.short	0x0048
        /*0024*/ 	.byte	0x00, 0xf0, 0x05, 0x00


	//----- nvinfo : EIATTR_KPARAM_INFO
	.align		4
.L_1249:
        /*0028*/ 	.byte	0x04, 0x17
        /*002a*/ 	.short	(.L_1251 - .L_1250)
.L_1250:
        /*002c*/ 	.word	0x00000000
        /*0030*/ 	.short	0x000b
        /*0032*/ 	.short	0x0044
        /*0034*/ 	.byte	0x00, 0xf0, 0x11, 0x00


	//----- nvinfo : EIATTR_KPARAM_INFO
	.align		4
.L_1251:
        /*0038*/ 	.byte	0x04, 0x17
        /*003a*/ 	.short	(.L_1253 - .L_1252)
.L_1252:
        /*003c*/ 	.word	0x00000000
        /*0040*/ 	.short	0x000a
        /*0042*/ 	.short	0x0040
        /*0044*/ 	.byte	0x00, 0xf0, 0x11, 0x00


	//----- nvinfo : EIATTR_KPARAM_INFO
	.align		4
.L_1253:
        /*0048*/ 	.byte	0x04, 0x17
        /*004a*/ 	.short	(.L_1255 - .L_1254)
.L_1254:
        /*004c*/ 	.word	0x00000000
        /*0050*/ 	.short	0x0009
        /*0052*/ 	.short	0x0038
        /*0054*/ 	.byte	0x00, 0xf0, 0x21, 0x00


	//----- nvinfo : EIATTR_KPARAM_INFO
	.align		4
.L_1255:
        /*0058*/ 	.byte	0x04, 0x17
        /*005a*/ 	.short	(.L_1257 - .L_1256)
.L_1256:
        /*005c*/ 	.word	0x00000000
        /*0060*/ 	.short	0x0008
        /*0062*/ 	.short	0x0030
        /*0064*/ 	.byte	0x00, 0xf0, 0x21, 0x00


	//----- nvinfo : EIATTR_KPARAM_INFO
	.align		4
.L_1257:
        /*0068*/ 	.byte	0x04, 0x17
        /*006a*/ 	.short	(.L_1259 - .L_1258)
.L_1258:
        /*006c*/ 	.word	0x00000000
        /*0070*/ 	.short	0x0007
        /*0072*/ 	.short	0x0028
        /*0074*/ 	.byte	0x00, 0xf0, 0x11, 0x00


	//----- nvinfo : EIATTR_KPARAM_INFO
	.align		4
.L_1259:
        /*0078*/ 	.byte	0x04, 0x17
        /*007a*/ 	.short	(.L_1261 - .L_1260)
.L_1260:
        /*007c*/ 	.word	0x00000000
        /*0080*/ 	.short	0x0006
        /*0082*/ 	.short	0x0024
        /*0084*/ 	.byte	0x00, 0xf0, 0x11, 0x00


	//----- nvinfo : EIATTR_KPARAM_INFO
	.align		4
.L_1261:
        /*0088*/ 	.byte	0x04, 0x17
        /*008a*/ 	.short	(.L_1263 - .L_1262)
.L_1262:
        /*008c*/ 	.word	0x00000000
        /*0090*/ 	.short	0x0005
        /*0092*/ 	.short	0x0020
        /*0094*/ 	.byte	0x00, 0xf0, 0x11, 0x00


	//----- nvinfo : EIATTR_KPARAM_INFO
	.align		4
.L_1263:
        /*0098*/ 	.byte	0x04, 0x17
        /*009a*/ 	.short	(.L_1265 - .L_1264)
.L_1264:
        /*009c*/ 	.word	0x00000000
        /*00a0*/ 	.short	0x0004
        /*00a2*/ 	.short	0x001c
        /*00a4*/ 	.byte	0x00, 0xf0, 0x11, 0x00


	//----- nvinfo : EIATTR_KPARAM_INFO
	.align		4
.L_1265:
        /*00a8*/ 	.byte	0x04, 0x17
        /*00aa*/ 	.short	(.L_1267 - .L_1266)
.L_1266:
        /*00ac*/ 	.word	0x00000000
        /*00b0*/ 	.short	0x0003
        /*00b2*/ 	.short	0x0018
        /*00b4*/ 	.byte	0x00, 0xf0, 0x11, 0x00


	//----- nvinfo : EIATTR_KPARAM_INFO
	.align		4
.L_1267:
        /*00b8*/ 	.byte	0x04, 0x17
        /*00ba*/ 	.short	(.L_1269 - .L_1268)
.L_1268:
        /*00bc*/ 	.word	0x00000000
        /*00c0*/ 	.short	0x0002
        /*00c2*/ 	.short	0x0010
        /*00c4*/ 	.byte	0x00, 0xf0, 0x21, 0x00


	//----- nvinfo : EIATTR_KPARAM_INFO
	.align		4
.L_1269:
        /*00c8*/ 	.byte	0x04, 0x17
        /*00ca*/ 	.short	(.L_1271 - .L_1270)
.L_1270:
        /*00cc*/ 	.word	0x00000000
        /*00d0*/ 	.short	0x0001
        /*00d2*/ 	.short	0x0008
        /*00d4*/ 	.byte	0x00, 0xf0, 0x21, 0x00


	//----- nvinfo : EIATTR_KPARAM_INFO
	.align		4
.L_1271:
        /*00d8*/ 	.byte	0x04, 0x17
        /*00da*/ 	.short	(.L_1273 - .L_1272)
.L_1272:
        /*00dc*/ 	.word	0x00000000
        /*00e0*/ 	.short	0x0000
        /*00e2*/ 	.short	0x0000
        /*00e4*/ 	.byte	0x00, 0xf0, 0x21, 0x00


	//----- nvinfo : EIATTR_SPARSE_MMA_MASK
	.align		4
.L_1273:
        /*00e8*/ 	.byte	0x03, 0x50
        /*00ea*/ 	.short	0x0000


	//----- nvinfo : EIATTR_MAXREG_COUNT
	.align		4
        /*00ec*/ 	.byte	0x03, 0x1b
        /*00ee*/ 	.short	0x0050


	//----- nvinfo : EIATTR_NUM_BARRIERS
	.align		4
        /*00f0*/ 	.byte	0x02, 0x4c
        /*00f2*/ 	.byte	0x01
	.zero		1


	//----- nvinfo : EIATTR_MERCURY_ISA_VERSION
	.align		4
        /*00f4*/ 	.byte	0x03, 0x5f
        /*00f6*/ 	.short	0x0101


	//----- nvinfo : EIATTR_UNUSED_LOAD_BYTE_OFFSET
	.align		4
        /*00f8*/ 	.byte	0x04, 0x44
        /*00fa*/ 	.short	(.L_1275 - .L_1274)


	//   ....[0]....
.L_1274:
        /*00fc*/ 	.word	0x00000860
        /*0100*/ 	.word	0x0000fff0


	//----- nvinfo : EIATTR_COOP_GROUP_MASK_REGIDS
	.align		4
.L_1275:
        /*0104*/ 	.byte	0x04, 0x29
        /*0106*/ 	.short	(.L_1277 - .L_1276)


	//   ....[0]....
.L_1276:
        /*0108*/ 	.word	0xffffffff


	//   ....[1]....
        /*010c*/ 	.word	0xffffffff


	//   ....[2]....
        /*0110*/ 	.word	0xffffffff


	//   ....[3]....
        /*0114*/ 	.word	0xffffffff


	//   ....[4]....
        /*0118*/ 	.word	0xffffffff


	//   ....[5]....
        /*011c*/ 	.word	0xffffffff


	//   ....[6]....
        /*0120*/ 	.word	0xffffffff


	//   ....[7]....
        /*0124*/ 	.word	0xffffffff


	//   ....[8]....
        /*0128*/ 	.word	0xffffffff


	//   ....[9]....
        /*012c*/ 	.word	0xffffffff


	//----- nvinfo : EIATTR_COOP_GROUP_INSTR_OFFSETS
	.align		4
.L_1277:
        /*0130*/ 	.byte	0x04, 0x28
        /*0132*/ 	.short	(.L_1279 - .L_1278)


	//   ....[0]....
.L_1278:
        /*0134*/ 	.word	0x00000410


	//   ....[1]....
        /*0138*/ 	.word	0x000004c0


	//   ....[2]....
        /*013c*/ 	.word	0x00000560


	//   ....[3]....
        /*0140*/ 	.word	0x000006c0


	//   ....[4]....
        /*0144*/ 	.word	0x00000720


	//   ....[5]....
        /*0148*/ 	.word	0x00000760


	//   ....[6]....
        /*014c*/ 	.word	0x000007a0


	//   ....[7]....
        /*0150*/ 	.word	0x000007e0


	//   ....[8]....
        /*0154*/ 	.word	0x00000c50


	//   ....[9]....
        /*0158*/ 	.word	0x000011c0


	//----- nvinfo : EIATTR_EXIT_INSTR_OFFSETS
	.align		4
.L_1279:
        /*015c*/ 	.byte	0x04, 0x1c
        /*015e*/ 	.short	(.L_1281 - .L_1280)


	//   ....[0]....
.L_1280:
        /*0160*/ 	.word	0x00000140


	//   ....[1]....
        /*0164*/ 	.word	0x000012a0


	//----- nvinfo : EIATTR_MAX_THREADS
	.align		4
.L_1281:
        /*0168*/ 	.byte	0x04, 0x05
        /*016a*/ 	.short	(.L_1283 - .L_1282)
.L_1282:
        /*016c*/ 	.word	0x00000100
        /*0170*/ 	.word	0x00000001
        /*0174*/ 	.word	0x00000001


	//----- nvinfo : EIATTR_CRS_STACK_SIZE
	.align		4
.L_1283:
        /*0178*/ 	.byte	0x04, 0x1e
        /*017a*/ 	.short	(.L_1285 - .L_1284)
.L_1284:
        /*017c*/ 	.word	0x00000000


	//----- nvinfo : EIATTR_CBANK_PARAM_SIZE
	.align		4
.L_1285:
        /*0180*/ 	.byte	0x03, 0x19
        /*0182*/ 	.short	0x0050


	//----- nvinfo : EIATTR_PARAM_CBANK
	.align		4
        /*0184*/ 	.byte	0x04, 0x0a
        /*0186*/ 	.short	(.L_1287 - .L_1286)
	.align		4
.L_1286:
        /*0188*/ 	.word	index@(.nv.constant0._Z35kOptimizerStatic8bit1StateBlockwiseI13__nv_bfloat16Li2ELi256ELi1EEvPT_S2_PhfffifPfS4_ffbi)
        /*018c*/ 	.short	0x0210
        /*018e*/ 	.short	0x0050


	//----- nvinfo : EIATTR_SW_WAR
	.align		4
.L_1287:
        /*0190*/ 	.byte	0x04, 0x36
        /*0192*/ 	.short	(.L_1289 - .L_1288)
.L_1288:
        /*0194*/ 	.word	0x00000008
.L_1289:


//--------------------- .nv.info._Z35kOptimizerStatic8bit1StateBlockwiseI6__halfLi2ELi256ELi1EEvPT_S2_PhfffifPfS4_ffbi --------------------------
	.section	.nv.info._Z35kOptimizerStatic8bit1StateBlockwiseI6__halfLi2ELi256ELi1EEvPT_S2_PhfffifPfS4_ffbi,"",@"SHT_CUDA_INFO"
	.sectionflags	@""
	.align	4


	//----- nvinfo : EIATTR_CUDA_API_VERSION
	.align		4
        /*0000*/ 	.byte	0x04, 0x37
        /*0002*/ 	.short	(.L_1291 - .L_1290)
.L_1290:
        /*0004*/ 	.word	0x00000082


	//----- nvinfo : EIATTR_KPARAM_INFO
	.align		4
.L_1291:
        /*0008*/ 	.byte	0x04, 0x17
        /*000a*/ 	.short	(.L_1293 - .L_1292)
.L_1292:
        /*000c*/ 	.word	0x00000000
        /*0010*/ 	.short	0x000d
        /*0012*/ 	.short	0x004c
        /*0014*/ 	.byte	0x00, 0xf0, 0x11, 0x00


	//----- nvinfo : EIATTR_KPARAM_INFO
	.align		4
.L_1293:
        /*0018*/ 	.byte	0x04, 0x17
        /*001a*/ 	.short	(.L_1295 - .L_1294)
.L_1294:
        /*001c*/ 	.word	0x00000000
        /*0020*/ 	.short	0x000c
        /*0022*/ 	.short	0x0048
        /*0024*/ 	.byte	0x00, 0xf0, 0x05, 0x00


	//----- nvinfo : EIATTR_KPARAM_INFO
	.align		4
.L_1295:
        /*0028*/ 	.byte	0x04, 0x17
        /*002a*/ 	.short	(.L_1297 - .L_1296)
.L_1296:
        /*002c*/ 	.word	0x00000000
        /*0030*/ 	.short	0x000b
        /*0032*/ 	.short	0x0044
        /*0034*/ 	.byte	0x00, 0xf0, 0x11, 0x00


	//----- nvinfo : EIATTR_KPARAM_INFO
	.align		4
.L_1297:
        /*0038*/ 	.byte	0x04, 0x17
        /*003a*/ 	.short	(.L_1299 - .L_1298)
.L_1298:
        /*003c*/ 	.word	0x00000000
        /*0040*/ 	.short	0x000a
        /*0042*/ 	.short	0x0040
        /*0044*/ 	.byte	0x00, 0xf0, 0x11, 0x00


	//----- nvinfo : EIATTR_KPARAM_INFO
	.align		4
.L_1299:
        /*0048*/ 	.byte	0x04, 0x17
        /*004a*/ 	.short	(.L_1301 - .L_1300)
.L_1300:
        /*004c*/ 	.word	0x00000000
        /*0050*/ 	.short	0x0009
        /*0052*/ 	.short	0x0038
        /*0054*/ 	.byte	0x00, 0xf0, 0x21, 0x00


	//----- nvinfo : EIATTR_KPARAM_INFO
	.align		4
.L_1301:
        /*0058*/ 	.byte	0x04, 0x17
        /*005a*/ 	.short	(.L_1303 - .L_1302)
.L_1302:
        /*005c*/ 	.word	0x00000000
        /*0060*/ 	.short	0x0008
        /*0062*/ 	.short	0x0030
        /*0064*/ 	.byte	0x00, 0xf0, 0x21, 0x00


	//----- nvinfo : EIATTR_KPARAM_INFO
	.align		4
.L_1303:
        /*0068*/ 	.byte	0x04, 0x17
        /*006a*/ 	.short	(.L_1305 - .L_1304)
.L_1304:
        /*006c*/ 	.word	0x00000000
        /*0070*/ 	.short	0x0007
        /*0072*/ 	.short	0x0028
        /*0074*/ 	.byte	0x00, 0xf0, 0x11, 0x00


	//----- nvinfo : EIATTR_KPARAM_INFO
	.align		4
.L_1305:
        /*0078*/ 	.byte	0x04, 0x17
        /*007a*/ 	.short	(.L_1307 - .L_1306)
.L_1306:
        /*007c*/ 	.word	0x00000000
        /*0080*/ 	.short	0x0006
        /*0082*/ 	.short	0x0024
        /*0084*/ 	.byte	0x00, 0xf0, 0x11, 0x00


	//----- nvinfo : EIATTR_KPARAM_INFO
	.align		4
.L_1307:
        /*0088*/ 	.byte	0x04, 0x17
        /*008a*/ 	.short	(.L_1309 - .L_1308)
.L_1308:
        /*008c*/ 	.word	0x00000000
        /*0090*/ 	.short	0x0005
        /*0092*/ 	.short	0x0020
        /*0094*/ 	.byte	0x00, 0xf0, 0x11, 0x00


	//----- nvinfo : EIATTR_KPARAM_INFO
	.align		4
.L_1309:
        /*0098*/ 	.byte	0x04, 0x17
        /*009a*/ 	.short	(.L_1311 - .L_1310)
.L_1310:
        /*009c*/ 	.word	0x00000000
        /*00a0*/ 	.short	0x0004
        /*00a2*/ 	.short	0x001c
        /*00a4*/ 	.byte	0x00, 0xf0, 0x11, 0x00


	//----- nvinfo : EIATTR_KPARAM_INFO
	.align		4
.L_1311:
        /*00a8*/ 	.byte	0x04, 0x17
        /*00aa*/ 	.short	(.L_1313 - .L_1312)
.L_1312:
        /*00ac*/ 	.word	0x00000000
        /*00b0*/ 	.short	0x0003
        /*00b2*/ 	.short	0x0018
        /*00b4*/ 	.byte	0x00, 0xf0, 0x11, 0x00


	//----- nvinfo : EIATTR_KPARAM_INFO
	.align		4
.L_1313:
        /*00b8*/ 	.byte	0x04, 0x17
        /*00ba*/ 	.short	(.L_1315 - .L_1314)
.L_1314:
        /*00bc*/ 	.word	0x00000000
        /*00c0*/ 	.short	0x0002
        /*00c2*/ 	.short	0x0010
        /*00c4*/ 	.byte	0x00, 0xf0, 0x21, 0x00


	//----- nvinfo : EIATTR_KPARAM_INFO
	.align		4
.L_1315:
        /*00c8*/ 	.byte	0x04, 0x17
        /*00ca*/ 	.short	(.L_1317 - .L_1316)
.L_1316:
        /*00cc*/ 	.word	0x00000000
        /*00d0*/ 	.short	0x0001
        /*00d2*/ 	.short	0x0008
        /*00d4*/ 	.byte	0x00, 0xf0, 0x21, 0x00


	//----- nvinfo : EIATTR_KPARAM_INFO
	.align		4
.L_1317:
        /*00d8*/ 	.byte	0x04, 0x17
        /*00da*/ 	.short	(.L_1319 - .L_1318)
.L_1318:
        /*00dc*/ 	.word	0x00000000
        /*00e0*/ 	.short	0x0000
        /*00e2*/ 	.short	0x0000
        /*00e4*/ 	.byte	0x00, 0xf0, 0x21, 0x00


	//----- nvinfo : EIATTR_SPARSE_MMA_MASK
	.align		4
.L_1319:
        /*00e8*/ 	.byte	0x03, 0x50
        /*00ea*/ 	.short	0x0000


	//----- nvinfo : EIATTR_MAXREG_COUNT
	.align		4
        /*00ec*/ 	.byte	0x03, 0x1b
        /*00ee*/ 	.short	0x0050


	//----- nvinfo : EIATTR_NUM_BARRIERS
	.align		4
        /*00f0*/ 	.byte	0x02, 0x4c
        /*00f2*/ 	.byte	0x01
	.zero		1


	//----- nvinfo : EIATTR_MERCURY_ISA_VERSION
	.align		4
        /*00f4*/ 	.byte	0x03, 0x5f
        /*00f6*/ 	.short	0x0101


	//----- nvinfo : EIATTR_UNUSED_LOAD_BYTE_OFFSET
	.align		4
        /*00f8*/ 	.byte	0x04, 0x44
        /*00fa*/ 	.short	(.L_1321 - .L_1320)


	//   ....[0]....
.L_1320:
        /*00fc*/ 	.word	0x00000860
        /*0100*/ 	.word	0x0000fff0


	//----- nvinfo : EIATTR_COOP_GROUP_MASK_REGIDS
	.align		4
.L_1321:
        /*0104*/ 	.byte	0x04, 0x29
        /*0106*/ 	.short	(.L_1323 - .L_1322)


	//   ....[0]....
.L_1322:
        /*0108*/ 	.word	0xffffffff


	//   ....[1]....
        /*010c*/ 	.word	0xffffffff


	//   ....[2]....
        /*0110*/ 	.word	0xffffffff


	//   ....[3]....
        /*0114*/ 	.word	0xffffffff


	//   ....[4]....
        /*0118*/ 	.word	0xffffffff


	//   ....[5]....
        /*011c*/ 	.word	0xffffffff


	//   ....[6]....
        /*0120*/ 	.word	0xffffffff


	//   ....[7]....
        /*0124*/ 	.word	0xffffffff


	//   ....[8]....
        /*0128*/ 	.word	0xffffffff


	//   ....[9]....
        /*012c*/ 	.word	0xffffffff


	//----- nvinfo : EIATTR_COOP_GROUP_INSTR_OFFSETS
	.align		4
.L_1323:
        /*0130*/ 	.byte	0x04, 0x28
        /*0132*/ 	.short	(.L_1325 - .L_1324)


	//   ....[0]....
.L_1324:
        /*0134*/ 	.word	0x00000410


	//   ....[1]....
        /*0138*/ 	.word	0x000004c0


	//   ....[2]....
        /*013c*/ 	.word	0x00000560


	//   ....[3]....
        /*0140*/ 	.word	0x000006c0


	//   ....[4]....
        /*0144*/ 	.word	0x00000720


	//   ....[5]....
        /*0148*/ 	.word	0x00000760


	//   ....[6]....
        /*014c*/ 	.word	0x000007a0


	//   ....[7]....
        /*0150*/ 	.word	0x000007e0


	//   ....[8]....
        /*0154*/ 	.word	0x00000c40


	//   ....[9]....
        /*0158*/ 	.word	0x000011b0


	//----- nvinfo : EIATTR_EXIT_INSTR_OFFSETS
	.align		4
.L_1325:
        /*015c*/ 	.byte	0x04, 0x1c
        /*015e*/ 	.short	(.L_1327 - .L_1326)


	//   ....[0]....
.L_1326:
        /*0160*/ 	.word	0x00000140


	//   ....[1]....
        /*0164*/ 	.word	0x00001290


	//----- nvinfo : EIATTR_MAX_THREADS
	.align		4
.L_1327:
        /*0168*/ 	.byte	0x04, 0x05
        /*016a*/ 	.short	(.L_1329 - .L_1328)
.L_1328:
        /*016c*/ 	.word	0x00000100
        /*0170*/ 	.word	0x00000001
        /*0174*/ 	.word	0x00000001


	//----- nvinfo : EIATTR_CRS_STACK_SIZE
	.align		4
.L_1329:
        /*0178*/ 	.byte	0x04, 0x1e
        /*017a*/ 	.short	(.L_1331 - .L_1330)
.L_1330:
        /*017c*/ 	.word	0x00000000


	//----- nvinfo : EIATTR_CBANK_PARAM_SIZE
	.align		4
.L_1331:
        /*0180*/ 	.byte	0x03, 0x19
        /*0182*/ 	.short	0x0050


	//----- nvinfo : EIATTR_PARAM_CBANK
	.align		4
        /*0184*/ 	.byte	0x04, 0x0a
        /*0186*/ 	.short	(.L_1333 - .L_1332)
	.align		4
.L_1332:
        /*0188*/ 	.word	index@(.nv.constant0._Z35kOptimizerStatic8bit1StateBlockwiseI6__halfLi2ELi256ELi1EEvPT_S2_PhfffifPfS4_ffbi)
        /*018c*/ 	.short	0x0210
        /*018e*/ 	.short	0x0050


	//----- nvinfo : EIATTR_SW_WAR
	.align		4
.L_1333:
        /*0190*/ 	.byte	0x04, 0x36
        /*0192*/ 	.short	(.L_1335 - .L_1334)
.L_1334:
        /*0194*/ 	.word	0x00000008
.L_1335:


//--------------------- .nv.info._Z35kOptimizerStatic8bit1StateBlockwiseIfLi2ELi256ELi1EEvPT_S1_PhfffifPfS3_ffbi --------------------------
	.section	.nv.info._Z35kOptimizerStatic8bit1StateBlockwiseIfLi2ELi256ELi1EEvPT_S1_PhfffifPfS3_ffbi,"",@"SHT_CUDA_INFO"
	.sectionflags	@""
	.align	4


	//----- nvinfo : EIATTR_CUDA_API_VERSION
	.align		4
        /*0000*/ 	.byte	0x04, 0x37
        /*0002*/ 	.short	(.L_1337 - .L_1336)
.L_1336:
        /*0004*/ 	.word	0x00000082


	//----- nvinfo : EIATTR_KPARAM_INFO
	.align		4
.L_1337:
        /*0008*/ 	.byte	0x04, 0x17
        /*000a*/ 	.short	(.L_1339 - .L_1338)
.L_1338:
        /*000c*/ 	.word	0x00000000
        /*0010*/ 	.short	0x000d
        /*0012*/ 	.short	0x004c
        /*0014*/ 	.byte	0x00, 0xf0, 0x11, 0x00


	//----- nvinfo : EIATTR_KPARAM_INFO
	.align		4
.L_1339:
        /*0018*/ 	.byte	0x04, 0x17
        /*001a*/ 	.short	(.L_1341 - .L_1340)
.L_1340:
        /*001c*/ 	.word	0x00000000
        /*0020*/ 	.short	0x000c
        /*0022*/ 	.short	0x0048
        /*0024*/ 	.byte	0x00, 0xf0, 0x05, 0x00


	//----- nvinfo : EIATTR_KPARAM_INFO
	.align		4
.L_1341:
        /*0028*/ 	.byte	0x04, 0x17
        /*002a*/ 	.short	(.L_1343 - .L_1342)
.L_1342:
        /*002c*/ 	.word	0x00000000
        /*0030*/ 	.short	0x000b
        /*0032*/ 	.short	0x0044
        /*0034*/ 	.byte	0x00, 0xf0, 0x11, 0x00


	//----- nvinfo : EIATTR_KPARAM_INFO
	.align		4
.L_1343:
        /*0038*/ 	.byte	0x04, 0x17
        /*003a*/ 	.short	(.L_1345 - .L_1344)
.L_1344:
        /*003c*/ 	.word	0x00000000
        /*0040*/ 	.short	0x000a
        /*0042*/ 	.short	0x0040
        /*0044*/ 	.byte	0x00, 0xf0, 0x11, 0x00


	//----- nvinfo : EIATTR_KPARAM_INFO
	.align		4
.L_1345:
        /*0048*/ 	.byte	0x04, 0x17
        /*004a*/ 	.short	(.L_1347 - .L_1346)
.L_1346:
        /*004c*/ 	.word	0x00000000
        /*0050*/ 	.short	0x0009
        /*0052*/ 	.short	0x0038
        /*0054*/ 	.byte	0x00, 0xf0, 0x21, 0x00


	//----- nvinfo : EIATTR_KPARAM_INFO
	.align		4
.L_1347:
        /*0058*/ 	.byte	0x04, 0x17
        /*005a*/ 	.short	(.L_1349 - .L_1348)
.L_1348:
        /*005c*/ 	.word	0x00000000
        /*0060*/ 	.short	0x0008
        /*0062*/ 	.short	0x0030
        /*0064*/ 	.byte	0x00, 0xf0, 0x21, 0x00


	//----- nvinfo : EIATTR_KPARAM_INFO
	.align		4
.L_1349:
        /*0068*/ 	.byte	0x04, 0x17
        /*006a*/ 	.short	(.L_1351 - .L_1350)
.L_1350:
        /*006c*/ 	.word	0x00000000
        /*0070*/ 	.short	0x0007
        /*0072*/ 	.short	0x0028
        /*0074*/ 	.byte	0x00, 0xf0, 0x11, 0x00


	//----- nvinfo : EIATTR_KPARAM_INFO
	.align		4
.L_1351:
        /*0078*/ 	.byte	0x04, 0x17
        /*007a*/ 	.short	(.L_1353 - .L_1352)
.L_1352:
        /*007c*/ 	.word	0x00000000
        /*0080*/ 	.short	0x0006
        /*0082*/ 	.short	0x0024
        /*0084*/ 	.byte	0x00, 0xf0, 0x11, 0x00


	//----- nvinfo : EIATTR_KPARAM_INFO
	.align		4
.L_1353:
        /*0088*/ 	.byte	0x04, 0x17
        /*008a*/ 	.short	(.L_1355 - .L_1354)
.L_1354:
        /*008c*/ 	.word	0x00000000
        /*0090*/ 	.short	0x0005
        /*0092*/ 	.short	0x0020
        /*0094*/ 	.byte	0x00, 0xf0, 0x11, 0x00


	//----- nvinfo : EIATTR_KPARAM_INFO
	.align		4
.L_1355:
        /*0098*/ 	.byte	0x04, 0x17
        /*009a*/ 	.short	(.L_1357 - .L_1356)
.L_1356:
        /*009c*/ 	.word	0x00000000
        /*00a0*/ 	.short	0x0004
        /*00a2*/ 	.short	0x001c
        /*00a4*/ 	.byte	0x00, 0xf0, 0x11, 0x00


	//----- nvinfo : EIATTR_KPARAM_INFO
	.align		4
.L_1357:
        /*00a8*/ 	.byte	0x04, 0x17
        /*00aa*/ 	.short	(.L_1359 - .L_1358)
.L_1358:
        /*00ac*/ 	.word	0x00000000
        /*00b0*/ 	.short	0x0003
        /*00b2*/ 	.short	0x0018
        /*00b4*/ 	.byte	0x00, 0xf0, 0x11, 0x00


	//----- nvinfo : EIATTR_KPARAM_INFO
	.align		4
.L_1359:
        /*00b8*/ 	.byte	0x04, 0x17
        /*00ba*/ 	.short	(.L_1361 - .L_1360)
.L_1360:
        /*00bc*/ 	.word	0x00000000
        /*00c0*/ 	.short	0x0002
        /*00c2*/ 	.short	0x0010
        /*00c4*/ 	.byte	0x00, 0xf0, 0x21, 0x00


	//----- nvinfo : EIATTR_KPARAM_INFO
	.align		4
.L_1361:
        /*00c8*/ 	.byte	0x04, 0x17
        /*00ca*/ 	.short	(.L_1363 - .L_1362)
.L_1362:
        /*00cc*/ 	.word	0x00000000
        /*00d0*/ 	.short	0x0001
        /*00d2*/ 	.short	0x0008
        /*00d4*/ 	.byte	0x00, 0xf0, 0x21, 0x00


	//----- nvinfo : EIATTR_KPARAM_INFO
	.align		4
.L_1363:
        /*00d8*/ 	.byte	0x04, 0x17
        /*00da*/ 	.short	(.L_1365 - .L_1364)
.L_1364:
        /*00dc*/ 	.word	0x00000000
        /*00e0*/ 	.short	0x0000
        /*00e2*/ 	.short	0x0000
        /*00e4*/ 	.byte	0x00, 0xf0, 0x21, 0x00


	//----- nvinfo : EIATTR_SPARSE_MMA_MASK
	.align		4
.L_1365:
        /*00e8*/ 	.byte	0x03, 0x50
        /*00ea*/ 	.short	0x0000


	//----- nvinfo : EIATTR_MAXREG_COUNT
	.align		4
        /*00ec*/ 	.byte	0x03, 0x1b
        /*00ee*/ 	.short	0x0050


	//----- nvinfo : EIATTR_NUM_BARRIERS
	.align		4
        /*00f0*/ 	.byte	0x02, 0x4c
        /*00f2*/ 	.byte	0x01
	.zero		1


	//----- nvinfo : EIATTR_MERCURY_ISA_VERSION
	.align		4
        /*00f4*/ 	.byte	0x03, 0x5f
        /*00f6*/ 	.short	0x0101


	//----- nvinfo : EIATTR_UNUSED_LOAD_BYTE_OFFSET
	.align		4
        /*00f8*/ 	.byte	0x04, 0x44
        /*00fa*/ 	.short	(.L_1367 - .L_1366)


	//   ....[0]....
.L_1366:
        /*00fc*/ 	.word	0x00000820
        /*0100*/ 	.word	0x0000fff0


	//----- nvinfo : EIATTR_COOP_GROUP_MASK_REGIDS
	.align		4
.L_1367:
        /*0104*/ 	.byte	0x04, 0x29
        /*0106*/ 	.short	(.L_1369 - .L_1368)


	//   ....[0]....
.L_1368:
        /*0108*/ 	.word	0xffffffff


	//   ....[1]....
        /*010c*/ 	.word	0xffffffff


	//   ....[2]....
        /*0110*/ 	.word	0xffffffff


	//   ....[3]....
        /*0114*/ 	.word	0xffffffff


	//   ....[4]....
        /*0118*/ 	.word	0xffffffff


	//   ....[5]....
        /*011c*/ 	.word	0xffffffff


	//   ....[6]....
        /*0120*/ 	.word	0xffffffff


	//   ....[7]....
        /*0124*/ 	.word	0xffffffff


	//   ....[8]....
        /*0128*/ 	.word	0xffffffff


	//   ....[9]....
        /*012c*/ 	.word	0xffffffff


	//----- nvinfo : EIATTR_COOP_GROUP_INSTR_OFFSETS
	.align		4
.L_1369:
        /*0130*/ 	.byte	0x04, 0x28
        /*0132*/ 	.short	(.L_1371 - .L_1370)


	//   ....[0]....
.L_1370:
        /*0134*/ 	.word	0x000003e0


	//   ....[1]....
        /*0138*/ 	.word	0x00000490


	//   ....[2]....
        /*013c*/ 	.word	0x00000520


	//   ....[3]....
        /*0140*/ 	.word	0x00000670


	//   ....[4]....
        /*0144*/ 	.word	0x000006d0


	//   ....[5]....
        /*0148*/ 	.word	0x00000710


	//   ....[6]....
        /*014c*/ 	.word	0x00000750


	//   ....[7]....
        /*0150*/ 	.word	0x00000790


	//   ....[8]....
        /*0154*/ 	.word	0x00000bb0


	//   ....[9]....
        /*0158*/ 	.word	0x00001100


	//----- nvinfo : EIATTR_EXIT_INSTR_OFFSETS
	.align		4
.L_1371:
        /*015c*/ 	.byte	0x04, 0x1c
        /*015e*/ 	.short	(.L_1373 - .L_1372)


	//   ....[0]....
.L_1372:
        /*0160*/ 	.word	0x00000140


	//   ....[1]....
        /*0164*/ 	.word	0x000011f0


	//----- nvinfo : EIATTR_MAX_THREADS
	.align		4
.L_1373:
        /*0168*/ 	.byte	0x04, 0x05
        /*016a*/ 	.short	(.L_1375 - .L_1374)
.L_1374:
        /*016c*/ 	.word	0x00000100
        /*0170*/ 	.word	0x00000001
        /*0174*/ 	.word	0x00000001


	//----- nvinfo : EIATTR_CRS_STACK_SIZE
	.align		4
.L_1375:
        /*0178*/ 	.byte	0x04, 0x1e
        /*017a*/ 	.short	(.L_1377 - .L_1376)
.L_1376:
        /*017c*/ 	.word	0x00000000


	//----- nvinfo : EIATTR_CBANK_PARAM_SIZE
	.align		4
.L_1377:
        /*0180*/ 	.byte	0x03, 0x19
        /*0182*/ 	.short	0x0050


	//----- nvinfo : EIATTR_PARAM_CBANK
	.align		4
        /*0184*/ 	.byte	0x04, 0x0a
        /*0186*/ 	.short	(.L_1379 - .L_1378)
	.align		4
.L_1378:
        /*0188*/ 	.word	index@(.nv.constant0._Z35kOptimizerStatic8bit1StateBlockwiseIfLi2ELi256ELi1EEvPT_S1_PhfffifPfS3_ffbi)
        /*018c*/ 	.short	0x0210
        /*018e*/ 	.short	0x0050


	//----- nvinfo : EIATTR_SW_WAR
	.align		4
.L_1379:
        /*0190*/ 	.byte	0x04, 0x36
        /*0192*/ 	.short	(.L_1381 - .L_1380)
.L_1380:
        /*0194*/ 	.word	0x00000008
.L_1381:


//--------------------- .nv.info._Z35kOptimizerStatic8bit1StateBlockwiseI13__nv_bfloat16Li1ELi256ELi1EEvPT_S2_PhfffifPfS4_ffbi --------------------------
	.section	.nv.info._Z35kOptimizerStatic8bit1StateBlockwiseI13__nv_bfloat16Li1ELi256ELi1EEvPT_S2_PhfffifPfS4_ffbi,"",@"SHT_CUDA_INFO"
	.sectionflags	@""
	.align	4


	//----- nvinfo : EIATTR_CUDA_API_VERSION
	.align		4
        /*0000*/ 	.byte	0x04, 0x37
        /*0002*/ 	.short	(.L_1383 - .L_1382)
.L_1382:
        /*0004*/ 	.word	0x00000082


	//----- nvinfo : EIATTR_KPARAM_INFO
	.align		4
.L_1383:
        /*0008*/ 	.byte	0x04, 0x17
        /*000a*/ 	.short	(.L_1385 - .L_1384)
.L_1384:
        /*000c*/ 	.word	0x00000000
        /*0010*/ 	.short	0x000d
        /*0012*/ 	.short	0x004c
        /*0014*/ 	.byte	0x00, 0xf0, 0x11, 0x00


	//----- nvinfo : EIATTR_KPARAM_INFO
	.align		4
.L_1385:
        /*0018*/ 	.byte	0x04, 0x17
        /*001a*/ 	.short	(.L_1387 - .L_1386)
.L_1386:
        /*001c*/ 	.word	0x00000000
        /*0020*/ 	.short	0x000c
        /*0022*/ 	.short	0x0048
        /*0024*/ 	.byte	0x00, 0xf0, 0x05, 0x00


	//----- nvinfo : EIATTR_KPARAM_INFO
	.align		4
.L_1387:
        /*0028*/ 	.byte	0x04, 0x17
        /*002a*/ 	.short	(.L_1389 - .L_1388)
.L_1388:
        /*002c*/ 	.word	0x00000000
        /*0030*/ 	.short	0x000b
        /*0032*/ 	.short	0x0044
        /*0034*/ 	.byte	0x00, 0xf0, 0x11, 0x00


	//----- nvinfo : EIATTR_KPARAM_INFO
	.align		4
.L_1389:
        /*0038*/ 	.byte	0x04, 0x17
        /*003a*/ 	.short	(.L_1391 - .L_1390)
.L_1390:
        /*003c*/ 	.word	0x00000000
        /*0040*/ 	.short	0x000a
        /*0042*/ 	.short	0x0040
        /*0044*/ 	.byte	0x00, 0xf0, 0x11, 0x00


	//----- nvinfo : EIATTR_KPARAM_INFO
	.align		4
.L_1391:
        /*0048*/ 	.byte	0x04, 0x17
        /*004a*/ 	.short	(.L_1393 - .L_1392)
.L_1392:
        /*004c*/ 	.word	0x00000000
        /*0050*/ 	.short	0x0009
        /*0052*/ 	.short	0x0038
        /*0054*/ 	.byte	0x00, 0xf0, 0x21, 0x00


	//----- nvinfo : EIATTR_KPARAM_INFO
	.align		4
.L_1393:
        /*0058*/ 	.byte	0x04, 0x17
        /*005a*/ 	.short	(.L_1395 - .L_1394)
.L_1394:
        /*005c*/ 	.word	0x00000000
        /*0060*/ 	.short	0x0008
        /*0062*/ 	.short	0x0030
        /*0064*/ 	.byte	0x00, 0xf0, 0x21, 0x00


	//----- nvinfo : EIATTR_KPARAM_INFO
	.align		4
.L_1395:
        /*0068*/ 	.byte	0x04, 0x17
        /*006a*/ 	.short	(.L_1397 - .L_1396)
.L_1396:
        /*006c*/ 	.word	0x00000000
        /*0070*/ 	.short	0x0007
        /*0072*/ 	.short	0x0028
        /*0074*/ 	.byte	0x00, 0xf0, 0x11, 0x00


	//----- nvinfo : EIATTR_KPARAM_INFO
	.align		4
.L_1397:
        /*0078*/ 	.byte	0x04, 0x17
        /*007a*/ 	.short	(.L_1399 - .L_1398)
.L_1398:
        /*007c*/ 	.word	0x00000000
        /*0080*/ 	.short	0x0006
        /*0082*/ 	.short	0x0024
        /*0084*/ 	.byte	0x00, 0xf0, 0x11, 0x00


	//----- nvinfo : EIATTR_KPARAM_INFO
	.align		4
.L_1399:
        /*0088*/ 	.byte	0x04, 0x17
        /*008a*/ 	.short	(.L_1401 - .L_1400)
.L_1400:
        /*008c*/ 	.word	0x00000000
        /*0090*/ 	.short	0x0005
        /*0092*/ 	.short	0x0020
        /*0094*/ 	.byte	0x00, 0xf0, 0x11, 0x00


	//----- nvinfo : EIATTR_KPARAM_INFO
	.align		4
.L_1401:
        /*0098*/ 	.byte	0x04, 0x17
        /*009a*/ 	.short	(.L_1403 - .L_1402)
.L_1402:
        /*009c*/ 	.word	0x00000000
        /*00a0*/ 	.short	0x0004
        /*00a2*/ 	.short	0x001c
        /*00a4*/ 	.byte	0x00, 0xf0, 0x11, 0x00


	//----- nvinfo : EIATTR_KPARAM_INFO
	.align		4
.L_1403:
        /*00a8*/ 	.byte	0x04, 0x17
        /*00aa*/ 	.short	(.L_1405 - .L_1404)
.L_1404:
        /*00ac*/ 	.word	0x00000000
        /*00b0*/ 	.short	0x0003
        /*00b2*/ 	.short	0x0018
        /*00b4*/ 	.byte	0x00, 0xf0, 0x11, 0x00


	//----- nvinfo : EIATTR_KPARAM_INFO
	.align		4
.L_1405:
        /*00b8*/ 	.byte	0x04, 0x17
        /*00ba*/ 	.short	(.L_1407 - .L_1406)
.L_1406:
        /*00bc*/ 	.word	0x00000000
        /*00c0*/ 	.short	0x0002
        /*00c2*/ 	.short	0x0010
        /*00c4*/ 	.byte	0x00, 0xf0, 0x21, 0x00


	//----- nvinfo : EIATTR_KPARAM_INFO
	.align		4
.L_1407:
        /*00c8*/ 	.byte	0x04, 0x17
        /*00ca*/ 	.short	(.L_1409 - .L_1408)
.L_1408:
        /*00cc*/ 	.word	0x00000000
        /*00d0*/ 	.short	0x0001
        /*00d2*/ 	.short	0x0008
        /*00d4*/ 	.byte	0x00, 0xf0, 0x21, 0x00


	//----- nvinfo : EIATTR_KPARAM_INFO
	.align		4
.L_1409:
        /*00d8*/ 	.byte	0x04, 0x17
        /*00da*/ 	.short	(.L_1411 - .L_1410)
.L_1410:
        /*00dc*/ 	.word	0x00000000
        /*00e0*/ 	.short	0x0000
        /*00e2*/ 	.short	0x0000
        /*00e4*/ 	.byte	0x00, 0xf0, 0x21, 0x00


	//----- nvinfo : EIATTR_SPARSE_MMA_MASK
	.align		4
.L_1411:
        /*00e8*/ 	.byte	0x03, 0x50
        /*00ea*/ 	.short	0x0000


	//----- nvinfo : EIATTR_MAXREG_COUNT
	.align		4
        /*00ec*/ 	.byte	0x03, 0x1b
        /*00ee*/ 	.short	0x0050


	//----- nvinfo : EIATTR_NUM_BARRIERS
	.align		4
        /*00f0*/ 	.byte	0x02, 0x4c
        /*00f2*/ 	.byte	0x01
	.zero		1


	//----- nvinfo : EIATTR_MERCURY_ISA_VERSION
	.align		4
        /*00f4*/ 	.byte	0x03, 0x5f
        /*00f6*/ 	.short	0x0101


	//----- nvinfo : EIATTR_UNUSED_LOAD_BYTE_OFFSET
	.align		4
        /*00f8*/ 	.byte	0x04, 0x44
        /*00fa*/ 	.short	(.L_1413 - .L_1412)


	//   ....[0]....
.L_1412:
        /*00fc*/ 	.word	0x00000850
        /*0100*/ 	.word	0x0000fff0


	//----- nvinfo : EIATTR_COOP_GROUP_MASK_REGIDS
	.align		4
.L_1413:
        /*0104*/ 	.byte	0x04, 0x29
        /*0106*/ 	.short	(.L_1415 - .L_1414)


	//   ....[0]....
.L_1414:
        /*0108*/ 	.word	0xffffffff


	//   ....[1]....
        /*010c*/ 	.word	0xffffffff


	//   ....[2]....
        /*0110*/ 	.word	0xffffffff


	//   ....[3]....
        /*0114*/ 	.word	0xffffffff


	//   ....[4]....
        /*0118*/ 	.word	0xffffffff


	//   ....[5]....
        /*011c*/ 	.word	0xffffffff


	//   ....[6]....
        /*0120*/ 	.word	0xffffffff


	//   ....[7]....
        /*0124*/ 	.word	0xffffffff


	//   ....[8]....
        /*0128*/ 	.word	0xffffffff


	//   ....[9]....
        /*012c*/ 	.word	0xffffffff


	//----- nvinfo : EIATTR_COOP_GROUP_INSTR_OFFSETS
	.align		4
.L_1415:
        /*0130*/ 	.byte	0x04, 0x28
        /*0132*/ 	.short	(.L_1417 - .L_1416)


	//   ....[0]....
.L_1416:
        /*0134*/ 	.word	0x000003e0


	//   ....[1]....
        /*0138*/ 	.word	0x00000490


	//   ....[2]....
        /*013c*/ 	.word	0x00000540


	//   ....[3]....
        /*0140*/ 	.word	0x000006a0


	//   ....[4]....
        /*0144*/ 	.word	0x00000700


	//   ....[5]....
        /*0148*/ 	.word	0x00000740


	//   ....[6]....
        /*014c*/ 	.word	0x00000780


	//   ....[7]....
        /*0150*/ 	.word	0x000007c0


	//   ....[8]....
        /*0154*/ 	.word	0x00000bc0


	//   ....[9]....
        /*0158*/ 	.word	0x00001130


	//----- nvinfo : EIATTR_EXIT_INSTR_OFFSETS
	.align		4
.L_1417:
        /*015c*/ 	.byte	0x04, 0x1c
        /*015e*/ 	.short	(.L_1419 - .L_1418)


	//   ....[0]....
.L_1418:
        /*0160*/ 	.word	0x00000140


	//   ....[1]....
        /*0164*/ 	.word	0x00001210


	//----- nvinfo : EIATTR_MAX_THREADS
	.align		4
.L_1419:
        /*0168*/ 	.byte	0x04, 0x05
        /*016a*/ 	.short	(.L_1421 - .L_1420)
.L_1420:
        /*016c*/ 	.word	0x00000100
        /*0170*/ 	.word	0x00000001
        /*0174*/ 	.word	0x00000001


	//----- nvinfo : EIATTR_CRS_STACK_SIZE
	.align		4
.L_1421:
        /*0178*/ 	.byte	0x04, 0x1e
        /*017a*/ 	.short	(.L_1423 - .L_1422)
.L_1422:
        /*017c*/ 	.word	0x00000000


	//----- nvinfo : EIATTR_CBANK_PARAM_SIZE
	.align		4
.L_1423:
        /*0180*/ 	.byte	0x03, 0x19
        /*0182*/ 	.short	0x0050


	//----- nvinfo : EIATTR_PARAM_CBANK
	.align		4
        /*0184*/ 	.byte	0x04, 0x0a
        /*0186*/ 	.short	(.L_1425 - .L_1424)
	.align		4
.L_1424:
        /*0188*/ 	.word	index@(.nv.constant0._Z35kOptimizerStatic8bit1StateBlockwiseI13__nv_bfloat16Li1ELi256ELi1EEvPT_S2_PhfffifPfS4_ffbi)
        /*018c*/ 	.short	0x0210
        /*018e*/ 	.short	0x0050


	//----- nvinfo : EIATTR_SW_WAR
	.align		4
.L_1425:
        /*0190*/ 	.byte	0x04, 0x36
        /*0192*/ 	.short	(.L_1427 - .L_1426)
.L_1426:
        /*0194*/ 	.word	0x00000008
.L_1427:


//--------------------- .nv.info._Z35kOptimizerStatic8bit1StateBlockwiseI6__halfLi1ELi256ELi1EEvPT_S2_PhfffifPfS4_ffbi --------------------------
	.section	.nv.info._Z35kOptimizerStatic8bit1StateBlockwiseI6__halfLi1ELi256ELi1EEvPT_S2_PhfffifPfS4_ffbi,"",@"SHT_CUDA_INFO"
	.sectionflags	@""
	.align	4


	//----- nvinfo : EIATTR_CUDA_API_VERSION
	.align		4
        /*0000*/ 	.byte	0x04, 0x37
        /*0002*/ 	.short	(.L_1429 - .L_1428)
.L_1428:
        /*0004*/ 	.word	0x00000082


	//----- nvinfo : EIATTR_KPARAM_INFO
	.align		4
.L_1429:
        /*0008*/ 	.byte	0x04, 0x17
        /*000a*/ 	.short	(.L_1431 - .L_1430)
.L_1430:
        /*000c*/ 	.word	0x00000000
        /*0010*/ 	.short	0x000d
        /*0012*/ 	.short	0x004c
        /*0014*/ 	.byte	0x00, 0xf0, 0x11, 0x00


	//----- nvinfo : EIATTR_KPARAM_INFO
	.align		4
.L_1431:
        /*0018*/ 	.byte	0x04, 0x17
        /*001a*/ 	.short	(.L_1433 - .L_1432)
.L_1432:
        /*001c*/ 	.word	0x00000000
        /*0020*/ 	.short	0x000c
        /*0022*/ 	.short	0x0048
        /*0024*/ 	.byte	0x00, 0xf0, 0x05, 0x00


	//----- nvinfo : EIATTR_KPARAM_INFO
	.align		4
.L_1433:
        /*0028*/ 	.byte	0x04, 0x17
        /*002a*/ 	.short	(.L_1435 - .L_1434)
.L_1434:
        /*002c*/ 	.word	0x00000000
        /*0030*/ 	.short	0x000b
        /*0032*/ 	.short	0x0044
        /*0034*/ 	.byte	0x00, 0xf0, 0x11, 0x00


	//----- nvinfo : EIATTR_KPARAM_INFO
	.align		4
.L_1435:
        /*0038*/ 	.byte	0x04, 0x17
        /*003a*/ 	.short	(.L_1437 - .L_1436)
.L_1436:
        /*003c*/ 	.word	0x00000000
        /*0040*/ 	.short	0x000a
        /*0042*/ 	.short	0x0040
        /*0044*/ 	.byte	0x00, 0xf0, 0x11, 0x00


	//----- nvinfo : EIATTR_KPARAM_INFO
	.align		4
.L_1437:
        /*0048*/ 	.byte	0x04, 0x17
        /*004a*/ 	.short	(.L_1439 - .L_1438)
.L_1438:
        /*004c*/ 	.word	0x00000000
        /*0050*/ 	.short	0x0009
        /*0052*/ 	.short	0x0038
        /*0054*/ 	.byte	0x00, 0xf0, 0x21, 0x00


	//----- nvinfo : EIATTR_KPARAM_INFO
	.align		4
.L_1439:
        /*0058*/ 	.byte	0x04, 0x17
        /*005a*/ 	.short	(.L_1441 - .L_1440)
.L_1440:
        /*005c*/ 	.word	0x00000000
        /*0060*/ 	.short	0x0008
        /*0062*/ 	.short	0x0030
        /*0064*/ 	.byte	0x00, 0xf0, 0x21, 0x00


	//----- nvinfo : EIATTR_KPARAM_INFO
	.align		4
.L_1441:
        /*0068*/ 	.byte	0x04, 0x17
        /*006a*/ 	.short	(.L_1443 - .L_1442)
.L_1442:
        /*006c*/ 	.word	0x00000000
        /*0070*/ 	.short	0x0007
        /*0072*/ 	.short	0x0028
        /*0074*/ 	.byte	0x00, 0xf0, 0x11, 0x00


	//----- nvinfo : EIATTR_KPARAM_INFO
	.align		4
.L_1443:
        /*0078*/ 	.byte	0x04, 0x17
        /*007a*/ 	.short	(.L_1445 - .L_1444)
.L_1444:
        /*007c*/ 	.word	0x00000000
        /*0080*/ 	.short	0x0006
        /*0082*/ 	.short	0x0024
        /*0084*/ 	.byte	0x00, 0xf0, 0x11, 0x00


	//----- nvinfo : EIATTR_KPARAM_INFO
	.align		4
.L_1445:
        /*0088*/ 	.byte	0x04, 0x17
        /*008a*/ 	.short	(.L_1447 - .L_1446)
.L_1446:
        /*008c*/ 	.word	0x00000000
        /*0090*/ 	.short	0x0005
        /*0092*/ 	.short	0x0020
        /*0094*/ 	.byte	0x00, 0xf0, 0x11, 0x00


	//----- nvinfo : EIATTR_KPARAM_INFO
	.align		4
.L_1447:
        /*0098*/ 	.byte	0x04, 0x17
        /*009a*/ 	.short	(.L_1449 - .L_1448)
.L_1448:
        /*009c*/ 	.word	0x00000000
        /*00a0*/ 	.short	0x0004
        /*00a2*/ 	.short	0x001c
        /*00a4*/ 	.byte	0x00, 0xf0, 0x11, 0x00


	//----- nvinfo : EIATTR_KPARAM_INFO
	.align		4
.L_1449:
        /*00a8*/ 	.byte	0x04, 0x17
        /*00aa*/ 	.short	(.L_1451 - .L_1450)
.L_1450:
        /*00ac*/ 	.word	0x00000000
        /*00b0*/ 	.short	0x0003
        /*00b2*/ 	.short	0x0018
        /*00b4*/ 	.byte	0x00, 0xf0, 0x11, 0x00


	//----- nvinfo : EIATTR_KPARAM_INFO
	.align		4
.L_1451:
        /*00b8*/ 	.byte	0x04, 0x17
        /*00ba*/ 	.short	(.L_1453 - .L_1452)
.L_1452:
        /*00bc*/ 	.word	0x00000000
        /*00c0*/ 	.short	0x0002
        /*00c2*/ 	.short	0x0010
        /*00c4*/ 	.byte	0x00, 0xf0, 0x21, 0x00


	//----- nvinfo : EIATTR_KPARAM_INFO
	.align		4
.L_1453:
        /*00c8*/ 	.byte	0x04, 0x17
        /*00ca*/ 	.short	(.L_1455 - .L_1454)
.L_1454:
        /*00cc*/ 	.word	0x00000000
        /*00d0*/ 	.short	0x0001
        /*00d2*/ 	.short	0x0008
        /*00d4*/ 	.byte	0x00, 0xf0, 0x21, 0x00


	//----- nvinfo : EIATTR_KPARAM_INFO
	.align		4
.L_1455:
        /*00d8*/ 	.byte	0x04, 0x17
        /*00da*/ 	.short	(.L_1457 - .L_1456)
.L_1456:
        /*00dc*/ 	.word	0x00000000
        /*00e0*/ 	.short	0x0000
        /*00e2*/ 	.short	0x0000
        /*00e4*/ 	.byte	0x00, 0xf0, 0x21, 0x00


	//----- nvinfo : EIATTR_SPARSE_MMA_MASK
	.align		4
.L_1457:
        /*00e8*/ 	.byte	0x03, 0x50
        /*00ea*/ 	.short	0x0000


	//----- nvinfo : EIATTR_MAXREG_COUNT
	.align		4
        /*00ec*/ 	.byte	0x03, 0x1b
        /*00ee*/ 	.short	0x0050


	//----- nvinfo : EIATTR_NUM_BARRIERS
	.align		4
        /*00f0*/ 	.byte	0x02, 0x4c
        /*00f2*/ 	.byte	0x01
	.zero		1


	//----- nvinfo : EIATTR_MERCURY_ISA_VERSION
	.align		4
        /*00f4*/ 	.byte	0x03, 0x5f
        /*00f6*/ 	.short	0x0101


	//----- nvinfo : EIATTR_UNUSED_LOAD_BYTE_OFFSET
	.align		4
        /*00f8*/ 	.byte	0x04, 0x44
        /*00fa*/ 	.short	(.L_1459 - .L_1458)


	//   ....[0]....
.L_1458:
        /*00fc*/ 	.word	0x00000850
        /*0100*/ 	.word	0x0000fff0


	//----- nvinfo : EIATTR_COOP_GROUP_MASK_REGIDS
	.align		4
.L_1459:
        /*0104*/ 	.byte	0x04, 0x29
        /*0106*/ 	.short	(.L_1461 - .L_1460)


	//   ....[0]....
.L_1460:
        /*0108*/ 	.word	0xffffffff


	//   ....[1]....
        /*010c*/ 	.word	0xffffffff


	//   ....[2]....
        /*0110*/ 	.word	0xffffffff


	//   ....[3]....
        /*0114*/ 	.word	0xffffffff


	//   ....[4]....
        /*0118*/ 	.word	0xffffffff


	//   ....[5]....
        /*011c*/ 	.word	0xffffffff


	//   ....[6]....
        /*0120*/ 	.word	0xffffffff


	//   ....[7]....
        /*0124*/ 	.word	0xffffffff


	//   ....[8]....
        /*0128*/ 	.word	0xffffffff


	//   ....[9]....
        /*012c*/ 	.word	0xffffffff


	//----- nvinfo : EIATTR_COOP_GROUP_INSTR_OFFSETS
	.align		4
.L_1461:
        /*0130*/ 	.byte	0x04, 0x28
        /*0132*/ 	.short	(.L_1463 - .L_1462)


	//   ....[0]....
.L_1462:
        /*0134*/ 	.word	0x000003e0


	//   ....[1]....
        /*0138*/ 	.word	0x00000490


	//   ....[2]....
        /*013c*/ 	.word	0x00000540


	//   ....[3]....
        /*0140*/ 	.word	0x000006a0


	//   ....[4]....
        /*0144*/ 	.word	0x00000700


	//   ....[5]....
        /*0148*/ 	.word	0x00000740


	//   ....[6]....
        /*014c*/ 	.word	0x00000780


	//   ....[7]....
        /*0150*/ 	.word	0x000007c0


	//   ....[8]....
        /*0154*/ 	.word	0x00000b90


	//   ....[9]....
        /*0158*/ 	.word	0x00001130


	//----- nvinfo : EIATTR_EXIT_INSTR_OFFSETS
	.align		4
.L_1463:
        /*015c*/ 	.byte	0x04, 0x1c
        /*015e*/ 	.short	(.L_1465 - .L_1464)


	//   ....[0]....
.L_1464:
        /*0160*/ 	.word	0x00000140


	//   ....[1]....
        /*0164*/ 	.word	0x00001210


	//----- nvinfo : EIATTR_MAX_THREADS
	.align		4
.L_1465:
        /*0168*/ 	.byte	0x04, 0x05
        /*016a*/ 	.short	(.L_1467 - .L_1466)
.L_1466:
        /*016c*/ 	.word	0x00000100
        /*0170*/ 	.word	0x00000001
        /*0174*/ 	.word	0x00000001


	//----- nvinfo : EIATTR_CRS_STACK_SIZE
	.align		4
.L_1467:
        /*0178*/ 	.byte	0x04, 0x1e
        /*017a*/ 	.short	(.L_1469 - .L_1468)
.L_1468:
        /*017c*/ 	.word	0x00000000


	//----- nvinfo : EIATTR_CBANK_PARAM_SIZE
	.align		4
.L_1469:
        /*0180*/ 	.byte	0x03, 0x19
        /*0182*/ 	.short	0x0050


	//----- nvinfo : EIATTR_PARAM_CBANK
	.align		4
        /*0184*/ 	.byte	0x04, 0x0a
        /*0186*/ 	.short	(.L_1471 - .L_1470)
	.align		4
.L_1470:
        /*0188*/ 	.word	index@(.nv.constant0._Z35kOptimizerStatic8bit1StateBlockwiseI6__halfLi1ELi256ELi1EEvPT_S2_PhfffifPfS4_ffbi)
        /*018c*/ 	.short	0x0210
        /*018e*/ 	.short	0x0050


	//----- nvinfo : EIATTR_SW_WAR
	.align		4
.L_1471:
        /*0190*/ 	.byte	0x04, 0x36
        /*0192*/ 	.short	(.L_1473 - .L_1472)
.L_1472:
        /*0194*/ 	.word	0x00000008
.L_1473:


//--------------------- .nv.info._Z35kOptimizerStatic8bit1StateBlockwiseIfLi1ELi256ELi1EEvPT_S1_PhfffifPfS3_ffbi --------------------------
	.section	.nv.info._Z35kOptimizerStatic8bit1StateBlockwiseIfLi1ELi256ELi1EEvPT_S1_PhfffifPfS3_ffbi,"",@"SHT_CUDA_INFO"
	.sectionflags	@""
	.align	4


	//----- nvinfo : EIATTR_CUDA_API_VERSION
	.align		4
        /*0000*/ 	.byte	0x04, 0x37
        /*0002*/ 	.short	(.L_1475 - .L_1474)
.L_1474:
        /*0004*/ 	.word	0x00000082


	//----- nvinfo : EIATTR_KPARAM_INFO
	.align		4
.L_1475:
        /*0008*/ 	.byte	0x04, 0x17
        /*000a*/ 	.short	(.L_1477 - .L_1476)
.L_1476:
        /*000c*/ 	.word	0x00000000
        /*0010*/ 	.short	0x000d
        /*0012*/ 	.short	0x004c
        /*0014*/ 	.byte	0x00, 0xf0, 0x11, 0x00


	//----- nvinfo : EIATTR_KPARAM_INFO
	.align		4
.L_1477:
        /*0018*/ 	.byte	0x04, 0x17
        /*001a*/ 	.short	(.L_1479 - .L_1478)
.L_1478:
        /*001c*/ 	.word	0x00000000
        /*0020*/ 	.short	0x000c
        /*0022*/ 	.short	0x0048
        /*0024*/ 	.byte	0x00, 0xf0, 0x05, 0x00


	//----- nvinfo : EIATTR_KPARAM_INFO
	.align		4
.L_1479:
        /*0028*/ 	.byte	0x04, 0x17
        /*002a*/ 	.short	(.L_1481 - .L_1480)
.L_1480:
        /*002c*/ 	.word	0x00000000
        /*0030*/ 	.short	0x000b
        /*0032*/ 	.short	0x0044
        /*0034*/ 	.byte	0x00, 0xf0, 0x11, 0x00


	//----- nvinfo : EIATTR_KPARAM_INFO
	.align		4
.L_1481:
        /*0038*/ 	.byte	0x04, 0x17
        /*003a*/ 	.short	(.L_1483 - .L_1482)
.L_1482:
        /*003c*/ 	.word	0x00000000
        /*0040*/ 	.short	0x000a
        /*0042*/ 	.short	0x0040
        /*0044*/ 	.byte	0x00, 0xf0, 0x11, 0x00


	//----- nvinfo : EIATTR_KPARAM_INFO
	.align		4
.L_1483:
        /*0048*/ 	.byte	0x04, 0x17
        /*004a*/ 	.short	(.L_1485 - .L_1484)
.L_1484:
        /*004c*/ 	.word	0x00000000
        /*0050*/ 	.short	0x0009
        /*0052*/ 	.short	0x0038
        /*0054*/ 	.byte	0x00, 0xf0, 0x21, 0x00


	//----- nvinfo : EIATTR_KPARAM_INFO
	.align		4
.L_1485:
        /*0058*/ 	.byte	0x04, 0x17
        /*005a*/ 	.short	(.L_1487 - .L_1486)
.L_1486:
        /*005c*/ 	.word	0x00000000
        /*0060*/ 	.short	0x0008
        /*0062*/ 	.short	0x0030
        /*0064*/ 	.byte	0x00, 0xf0, 0x21, 0x00


	//----- nvinfo : EIATTR_KPARAM_INFO
	.align		4
.L_1487:
        /*0068*/ 	.byte	0x04, 0x17
        /*006a*/ 	.short	(.L_1489 - .L_1488)
.L_1488:
        /*006c*/ 	.word	0x00000000
        /*0070*/ 	.short	0x0007
        /*0072*/ 	.short	0x0028
        /*0074*/ 	.byte	0x00, 0xf0, 0x11, 0x00


	//----- nvinfo : EIATTR_KPARAM_INFO
	.align		4
.L_1489:
        /*0078*/ 	.byte	0x04, 0x17
        /*007a*/ 	.short	(.L_1491 - .L_1490)
.L_1490:
        /*007c*/ 	.word	0x00000000
        /*0080*/ 	.short	0x0006
        /*0082*/ 	.short	0x0024
        /*0084*/ 	.byte	0x00, 0xf0, 0x11, 0x00


	//----- nvinfo : EIATTR_KPARAM_INFO
	.align		4
.L_1491:
        /*0088*/ 	.byte	0x04, 0x17
        /*008a*/ 	.short	(.L_1493 - .L_1492)
.L_1492:
        /*008c*/ 	.word	0x00000000
        /*0090*/ 	.short	0x0005
        /*0092*/ 	.short	0x0020
        /*0094*/ 	.byte	0x00, 0xf0, 0x11, 0x00


	//----- nvinfo : EIATTR_KPARAM_INFO
	.align		4
.L_1493:
        /*0098*/ 	.byte	0x04, 0x17
        /*009a*/ 	.short	(.L_1495 - .L_1494)
.L_1494:
        /*009c*/ 	.word	0x00000000
        /*00a0*/ 	.short	0x0004
        /*00a2*/ 	.short	0x001c
        /*00a4*/ 	.byte	0x00, 0xf0, 0x11, 0x00


	//----- nvinfo : EIATTR_KPARAM_INFO
	.align		4
.L_1495:
        /*00a8*/ 	.byte	0x04, 0x17
        /*00aa*/ 	.short	(.L_1497 - .L_1496)
.L_1496:
        /*00ac*/ 	.word	0x00000000
        /*00b0*/ 	.short	0x0003
        /*00b2*/ 	.short	0x0018
        /*00b4*/ 	.byte	0x00, 0xf0, 0x11, 0x00


	//----- nvinfo : EIATTR_KPARAM_INFO
	.align		4
.L_1497:
        /*00b8*/ 	.byte	0x04, 0x17
        /*00ba*/ 	.short	(.L_1499 - .L_1498)
.L_1498:
        /*00bc*/ 	.word	0x00000000
        /*00c0*/ 	.short	0x0002
        /*00c2*/ 	.short	0x0010
        /*00c4*/ 	.byte	0x00, 0xf0, 0x21, 0x00


	//----- nvinfo : EIATTR_KPARAM_INFO
	.align		4
.L_1499:
        /*00c8*/ 	.byte	0x04, 0x17
        /*00ca*/ 	.short	(.L_1501 - .L_1500)
.L_1500:
        /*00cc*/ 	.word	0x00000000
        /*00d0*/ 	.short	0x0001
        /*00d2*/ 	.short	0x0008
        /*00d4*/ 	.byte	0x00, 0xf0, 0x21, 0x00


	//----- nvinfo : EIATTR_KPARAM_INFO
	.align		4
.L_1501:
        /*00d8*/ 	.byte	0x04, 0x17
        /*00da*/ 	.short	(.L_1503 - .L_1502)
.L_1502:
        /*00dc*/ 	.word	0x00000000
        /*00e0*/ 	.short	0x0000
        /*00e2*/ 	.short	0x0000
        /*00e4*/ 	.byte	0x00, 0xf0, 0x21, 0x00


	//----- nvinfo : EIATTR_SPARSE_MMA_MASK
	.align		4
.L_1503:
        /*00e8*/ 	.byte	0x03, 0x50
        /*00ea*/ 	.short	0x0000


	//----- nvinfo : EIATTR_MAXREG_COUNT
	.align		4
        /*00ec*/ 	.byte	0x03, 0x1b
        /*00ee*/ 	.short	0x0050


	//----- nvinfo : EIATTR_NUM_BARRIERS
	.align		4
        /*00f0*/ 	.byte	0x02, 0x4c
        /*00f2*/ 	.byte	0x01
	.zero		1


	//----- nvinfo : EIATTR_MERCURY_ISA_VERSION
	.align		4
        /*00f4*/ 	.byte	0x03, 0x5f
        /*00f6*/ 	.short	0x0101


	//----- nvinfo : EIATTR_UNUSED_LOAD_BYTE_OFFSET
	.align		4
        /*00f8*/ 	.byte	0x04, 0x44
        /*00fa*/ 	.short	(.L_1505 - .L_1504)


	//   ....[0]....
.L_1504:
        /*00fc*/ 	.word	0x00000800
        /*0100*/ 	.word	0x0000fff0


	//----- nvinfo : EIATTR_COOP_GROUP_MASK_REGIDS
	.align		4
.L_1505:
        /*0104*/ 	.byte	0x04, 0x29
        /*0106*/ 	.short	(.L_1507 - .L_1506)


	//   ....[0]....
.L_1506:
        /*0108*/ 	.word	0xffffffff


	//   ....[1]....
        /*010c*/ 	.word	0xffffffff


	//   ....[2]....
        /*0110*/ 	.word	0xffffffff


	//   ....[3]....
        /*0114*/ 	.word	0xffffffff


	//   ....[4]....
        /*0118*/ 	.word	0xffffffff


	//   ....[5]....
        /*011c*/ 	.word	0xffffffff


	//   ....[6]....
        /*0120*/ 	.word	0xffffffff


	//   ....[7]....
        /*0124*/ 	.word	0xffffffff


	//   ....[8]....
        /*0128*/ 	.word	0xffffffff


	//   ....[9]....
        /*012c*/ 	.word	0xffffffff


	//----- nvinfo : EIATTR_COOP_GROUP_INSTR_OFFSETS
	.align		4
.L_1507:
        /*0130*/ 	.byte	0x04, 0x28
        /*0132*/ 	.short	(.L_1509 - .L_1508)


	//   ....[0]....
.L_1508:
        /*0134*/ 	.word	0x000003e0


	//   ....[1]....
        /*0138*/ 	.word	0x00000480


	//   ....[2]....
        /*013c*/ 	.word	0x00000530


	//   ....[3]....
        /*0140*/ 	.word	0x00000650


	//   ....[4]....
        /*0144*/ 	.word	0x000006b0


	//   ....[5]....
        /*0148*/ 	.word	0x000006f0


	//   ....[6]....
        /*014c*/ 	.word	0x00000730


	//   ....[7]....
        /*0150*/ 	.word	0x00000770


	//   ....[8]....
        /*0154*/ 	.word	0x00000a10


	//   ....[9]....
        /*0158*/ 	.word	0x00001060


	//----- nvinfo : EIATTR_EXIT_INSTR_OFFSETS
	.align		4
.L_1509:
        /*015c*/ 	.byte	0x04, 0x1c
        /*015e*/ 	.short	(.L_1511 - .L_1510)


	//   ....[0]....
.L_1510:
        /*0160*/ 	.word	0x00000140


	//   ....[1]....
        /*0164*/ 	.word	0x00001130


	//----- nvinfo : EIATTR_MAX_THREADS
	.align		4
.L_1511:
        /*0168*/ 	.byte	0x04, 0x05
        /*016a*/ 	.short	(.L_1513 - .L_1512)
.L_1512:
        /*016c*/ 	.word	0x00000100
        /*0170*/ 	.word	0x00000001
        /*0174*/ 	.word	0x00000001


	//----- nvinfo : EIATTR_CRS_STACK_SIZE
	.align		4
.L_1513:
        /*0178*/ 	.byte	0x04, 0x1e
        /*017a*/ 	.short	(.L_1515 - .L_1514)
.L_1514:
        /*017c*/ 	.word	0x00000000


	//----- nvinfo : EIATTR_CBANK_PARAM_SIZE
	.align		4
.L_1515:
        /*0180*/ 	.byte	0x03, 0x19
        /*0182*/ 	.short	0x0050


	//----- nvinfo : EIATTR_PARAM_CBANK
	.align		4
        /*0184*/ 	.byte	0x04, 0x0a
        /*0186*/ 	.short	(.L_1517 - .L_1516)
	.align		4
.L_1516:
        /*0188*/ 	.word	index@(.nv.constant0._Z35kOptimizerStatic8bit1StateBlockwiseIfLi1ELi256ELi1EEvPT_S1_PhfffifPfS3_ffbi)
        /*018c*/ 	.short	0x0210
        /*018e*/ 	.short	0x0050


	//----- nvinfo : EIATTR_SW_WAR
	.align		4
.L_1517:
        /*0190*/ 	.byte	0x04, 0x36
        /*0192*/ 	.short	(.L_1519 - .L_1518)
.L_1518:
        /*0194*/ 	.word	0x00000008
.L_1519:


//--------------------- .nv.info._Z35kOptimizerStatic8bit2StateBlockwiseI13__nv_bfloat16Li6ELi256ELi1EEvPT_S2_PhS3_fffffifPfS4_S4_S4_ffbi --------------------------
	.section	.nv.info._Z35kOptimizerStatic8bit2StateBlockwiseI13__nv_bfloat16Li6ELi256ELi1EEvPT_S2_PhS3_fffffifPfS4_S4_S4_ffbi,"",@"SHT_CUDA_INFO"
	.sectionflags	@""
	.align	4


	//----- nvinfo : EIATTR_CUDA_API_VERSION
	.align		4
        /*0000*/ 	.byte	0x04, 0x37
        /*0002*/ 	.short	(.L_1521 - .L_1520)
.L_1520:
        /*0004*/ 	.word	0x00000082


	//----- nvinfo : EIATTR_KPARAM_INFO
	.align		4
.L_1521:
        /*0008*/ 	.byte	0x04, 0x17
        /*000a*/ 	.short	(.L_1523 - .L_1522)
.L_1522:
        /*000c*/ 	.word	0x00000000
        /*0010*/ 	.short	0x0012
        /*0012*/ 	.short	0x006c
        /*0014*/ 	.byte	0x00, 0xf0, 0x11, 0x00


	//----- nvinfo : EIATTR_KPARAM_INFO
	.align		4
.L_1523:
        /*0018*/ 	.byte	0x04, 0x17
        /*001a*/ 	.short	(.L_1525 - .L_1524)
.L_1524:
        /*001c*/ 	.word	0x00000000
        /*0020*/ 	.short	0x0011
        /*0022*/ 	.short	0x0068
        /*0024*/ 	.byte	0x00, 0xf0, 0x05, 0x00


	//----- nvinfo : EIATTR_KPARAM_INFO
	.align		4
.L_1525:
        /*0028*/ 	.byte	0x04, 0x17
        /*002a*/ 	.short	(.L_1527 - .L_1526)
.L_1526:
        /*002c*/ 	.word	0x00000000
        /*0030*/ 	.short	0x0010
        /*0032*/ 	.short	0x0064
        /*0034*/ 	.byte	0x00, 0xf0, 0x11, 0x00


	//----- nvinfo : EIATTR_KPARAM_INFO
	.align		4
.L_1527:
        /*0038*/ 	.byte	0x04, 0x17
        /*003a*/ 	.short	(.L_1529 - .L_1528)
.L_1528:
        /*003c*/ 	.word	0x00000000
        /*0040*/ 	.short	0x000f
        /*0042*/ 	.short	0x0060
        /*0044*/ 	.byte	0x00, 0xf0, 0x11, 0x00


	//----- nvinfo : EIATTR_KPARAM_INFO
	.align		4
.L_1529:
        /*0048*/ 	.byte	0x04, 0x17
        /*004a*/ 	.short	(.L_1531 - .L_1530)
.L_1530:
        /*004c*/ 	.word	0x00000000
        /*0050*/ 	.short	0x000e
        /*0052*/ 	.short	0x0058
        /*0054*/ 	.byte	0x00, 0xf0, 0x21, 0x00


	//----- nvinfo : EIATTR_KPARAM_INFO
	.align		4
.L_1531:
        /*0058*/ 	.byte	0x04, 0x17
        /*005a*/ 	.short	(.L_1533 - .L_1532)
.L_1532:
        /*005c*/ 	.word	0x00000000
        /*0060*/ 	.short	0x000d
        /*0062*/ 	.short	0x0050
        /*0064*/ 	.byte	0x00, 0xf0, 0x21, 0x00


	//----- nvinfo : EIATTR_KPARAM_INFO
	.align		4
.L_1533:
        /*0068*/ 	.byte	0x04, 0x17
        /*006a*/ 	.short	(.L_1535 - .L_1534)
.L_1534:
        /*006c*/ 	.word	0x00000000
        /*0070*/ 	.short	0x000c
        /*0072*/ 	.short	0x0048
        /*0074*/ 	.byte	0x00, 0xf0, 0x21, 0x00


	//----- nvinfo : EIATTR_KPARAM_INFO
	.align		4
.L_1535:
        /*0078*/ 	.byte	0x04, 0x17
        /*007a*/ 	.short	(.L_1537 - .L_1536)
.L_1536:
        /*007c*/ 	.word	0x00000000
        /*0080*/ 	.short	0x000b
        /*0082*/ 	.short	0x0040
        /*0084*/ 	.byte	0x00, 0xf0, 0x21, 0x00


	//----- nvinfo : EIATTR_KPARAM_INFO
	.align		4
.L_1537:
        /*0088*/ 	.byte	0x04, 0x17
        /*008a*/ 	.short	(.L_1539 - .L_1538)
.L_1538:
        /*008c*/ 	.word	0x00000000
        /*0090*/ 	.short	0x000a
        /*0092*/ 	.short	0x0038
        /*0094*/ 	.byte	0x00, 0xf0, 0x11, 0x00


	//----- nvinfo : EIATTR_KPARAM_INFO
	.align		4
.L_1539:
        /*0098*/ 	.byte	0x04, 0x17
        /*009a*/ 	.short	(.L_1541 - .L_1540)
.L_1540:
        /*009c*/ 	.word	0x00000000
        /*00a0*/ 	.short	0x0009
        /*00a2*/ 	.short	0x0034
        /*00a4*/ 	.byte	0x00, 0xf0, 0x11, 0x00


	//----- nvinfo : EIATTR_KPARAM_INFO
	.align		4
.L_1541:
        /*00a8*/ 	.byte	0x04, 0x17
        /*00aa*/ 	.short	(.L_1543 - .L_1542)
.L_1542:
        /*00ac*/ 	.word	0x00000000
        /*00b0*/ 	.short	0x0008
        /*00b2*/ 	.short	0x0030
        /*00b4*/ 	.byte	0x00, 0xf0, 0x11, 0x00


	//----- nvinfo : EIATTR_KPARAM_INFO
	.align		4
.L_1543:
        /*00b8*/ 	.byte	0x04, 0x17
        /*00ba*/ 	.short	(.L_1545 - .L_1544)
.L_1544:
        /*00bc*/ 	.word	0x00000000
        /*00c0*/ 	.short	0x0007
        /*00c2*/ 	.short	0x002c
        /*00c4*/ 	.byte	0x00, 0xf0, 0x11, 0x00


	//----- nvinfo : EIATTR_KPARAM_INFO
	.align		4
.L_1545:
        /*00c8*/ 	.byte	0x04, 0x17
        /*00ca*/ 	.short	(.L_1547 - .L_1546)
.L_1546:
        /*00cc*/ 	.word	0x00000000
        /*00d0*/ 	.short	0x0006
        /*00d2*/ 	.short	0x0028
        /*00d4*/ 	.byte	0x00, 0xf0, 0x11, 0x00


	//----- nvinfo : EIATTR_KPARAM_INFO
	.align		4
.L_1547:
        /*00d8*/ 	.byte	0x04, 0x17
        /*00da*/ 	.short	(.L_1549 - .L_1548)
.L_1548:
        /*00dc*/ 	.word	0x00000000
        /*00e0*/ 	.short	0x0005
        /*00e2*/ 	.short	0x0024
        /*00e4*/ 	.byte	0x00, 0xf0, 0x11, 0x00


	//----- nvinfo : EIATTR_KPARAM_INFO
	.align		4
.L_1549:
        /*00e8*/ 	.byte	0x04, 0x17
        /*00ea*/ 	.short	(.L_1551 - .L_1550)
.L_1550:
        /*00ec*/ 	.word	0x00000000
        /*00f0*/ 	.short	0x0004
        /*00f2*/ 	.short	0x0020
        /*00f4*/ 	.byte	0x00, 0xf0, 0x11, 0x00


	//----- nvinfo : EIATTR_KPARAM_INFO
	.align		4
.L_1551:
        /*00f8*/ 	.byte	0x04, 0x17
        /*00fa*/ 	.short	(.L_1553 - .L_1552)
.L_1552:
        /*00fc*/ 	.word	0x00000000
        /*0100*/ 	.short	0x0003
        /*0102*/ 	.short	0x0018
        /*0104*/ 	.byte	0x00, 0xf0, 0x21, 0x00


	//----- nvinfo : EIATTR_KPARAM_INFO
	.align		4
.L_1553:
        /*0108*/ 	.byte	0x04, 0x17
        /*010a*/ 	.short	(.L_1555 - .L_1554)
.L_1554:
        /*010c*/ 	.word	0x00000000
        /*0110*/ 	.short	0x0002
        /*0112*/ 	.short	0x0010
        /*0114*/ 	.byte	0x00, 0xf0, 0x21, 0x00


	//----- nvinfo : EIATTR_KPARAM_INFO
	.align		4
.L_1555:
        /*0118*/ 	.byte	0x04, 0x17
        /*011a*/ 	.short	(.L_1557 - .L_1556)
.L_1556:
        /*011c*/ 	.word	0x00000000
        /*0120*/ 	.short	0x0001
        /*0122*/ 	.short	0x0008
        /*0124*/ 	.byte	0x00, 0xf0, 0x21, 0x00


	//----- nvinfo : EIATTR_KPARAM_INFO
	.align		4
.L_1557:
        /*0128*/ 	.byte	0x04, 0x17
        /*012a*/ 	.short	(.L_1559 - .L_1558)
.L_1558:
        /*012c*/ 	.word	0x00000000
        /*0130*/ 	.short	0x0000
        /*0132*/ 	.short	0x0000
        /*0134*/ 	.byte	0x00, 0xf0, 0x21, 0x00


	//----- nvinfo : EIATTR_SPARSE_MMA_MASK
	.align		4
.L_1559:
        /*0138*/ 	.byte	0x03, 0x50
        /*013a*/ 	.short	0x0000


	//----- nvinfo : EIATTR_MAXREG_COUNT
	.align		4
        /*013c*/ 	.byte	0x03, 0x1b
        /*013e*/ 	.short	0x0050


	//----- nvinfo : EIATTR_NUM_BARRIERS
	.align		4
        /*0140*/ 	.byte	0x02, 0x4c
        /*0142*/ 	.byte	0x01
	.zero		1


	//----- nvinfo : EIATTR_MERCURY_ISA_VERSION
	.align		4
        /*0144*/ 	.byte	0x03, 0x5f
        /*0146*/ 	.short	0x0101


	//----- nvinfo : EIATTR_UNUSED_LOAD_BYTE_OFFSET
	.align		4
        /*0148*/ 	.byte	0x04, 0x44
        /*014a*/ 	.short	(.L_1561 - .L_1560)


	//   ....[0]....
.L_1560:
        /*014c*/ 	.word	0x000011f0
        /*0150*/ 	.word	0x0000fff0


	//   ....[1]....
        /*0154*/ 	.word	0x000013b0
        /*0158*/ 	.word	0x00000fff


	//----- nvinfo : EIATTR_COOP_GROUP_MASK_REGIDS
	.align		4
.L_1561:
        /*015c*/ 	.byte	0x04, 0x29
        /*015e*/ 	.short	(.L_1563 - .L_1562)


	//   ....[0]....
.L_1562:
        /*0160*/ 	.word	0xffffffff


	//   ....[1]....
        /*0164*/ 	.word	0xffffffff


	//   ....[2]....
        /*0168*/ 	.word	0xffffffff


	//   ....[3]....
        /*016c*/ 	.word	0xffffffff


	//   ....[4]....
        /*0170*/ 	.word	0xffffffff


	//   ....[5]....
        /*0174*/ 	.word	0xffffffff


	//   ....[6]....
        /*0178*/ 	.word	0xffffffff


	//   ....[7]....
        /*017c*/ 	.word	0xffffffff


	//   ....[8]....
        /*0180*/ 	.word	0xffffffff


	//   ....[9]....
        /*0184*/ 	.word	0xffffffff


	//   ....[10]....
        /*0188*/ 	.word	0xffffffff


	//   ....[11]....
        /*018c*/ 	.word	0xffffffff


	//   ....[12]....
        /*0190*/ 	.word	0xffffffff


	//   ....[13]....
        /*0194*/ 	.word	0xffffffff


	//   ....[14]....
        /*0198*/ 	.word	0xffffffff


	//   ....[15]....
        /*019c*/ 	.word	0xffffffff


	//   ....[16]....
        /*01a0*/ 	.word	0xffffffff


	//   ....[17]....
        /*01a4*/ 	.word	0xffffffff


	//   ....[18]....
        /*01a8*/ 	.word	0xffffffff


	//   ....[19]....
        /*01ac*/ 	.word	0xffffffff


	//   ....[20]....
        /*01b0*/ 	.word	0xffffffff


	//   ....[21]....
        /*01b4*/ 	.word	0xffffffff


	//   ....[22]....
        /*01b8*/ 	.word	0xffffffff


	//   ....[23]....
        /*01bc*/ 	.word	0xffffffff


	//----- nvinfo : EIATTR_COOP_GROUP_INSTR_OFFSETS
	.align		4
.L_1563:
        /*01c0*/ 	.byte	0x04, 0x28
        /*01c2*/ 	.short	(.L_1565 - .L_1564)


	//   ....[0]....
.L_1564:
        /*01c4*/ 	.word	0x000005f0


	//   ....[1]....
        /*01c8*/ 	.word	0x000006a0


	//   ....[2]....
        /*01cc*/ 	.word	0x00000740


	//   ....[3]....
        /*01d0*/ 	.word	0x00000850


	//   ....[4]....
        /*01d4*/ 	.word	0x00000a40


	//   ....[5]....
        /*01d8*/ 	.word	0x00000aa0


	//   ....[6]....
        /*01dc*/ 	.word	0x00000ae0


	//   ....[7]....
        /*01e0*/ 	.word	0x00000b20


	//   ....[8]....
        /*01e4*/ 	.word	0x00000b70


	//   ....[9]....
        /*01e8*/ 	.word	0x00000d40


	//   ....[10]....
        /*01ec*/ 	.word	0x00000da0


	//   ....[11]....
        /*01f0*/ 	.word	0x00000de0


	//   ....[12]....
        /*01f4*/ 	.word	0x00000e20


	//   ....[13]....
        /*01f8*/ 	.word	0x00000e60


	//   ....[14]....
        /*01fc*/ 	.word	0x00001040


	//   ....[15]....
        /*0200*/ 	.word	0x000010b0


	//   ....[16]....
        /*0204*/ 	.word	0x000010f0


	//   ....[17]....
        /*0208*/ 	.word	0x00001130


	//   ....[18]....
        /*020c*/ 	.word	0x00001170


	//   ....[19]....
        /*0210*/ 	.word	0x00001440


	//   ....[20]....
        /*0214*/ 	.word	0x000016d0


	//   ....[21]....
        /*0218*/ 	.word	0x000026d0


	//   ....[22]....
        /*021c*/ 	.word	0x000027e0


	//   ....[23]....
        /*0220*/ 	.word	0x00002900


	//----- nvinfo : EIATTR_EXIT_INSTR_OFFSETS
	.align		4
.L_1565:
        /*0224*/ 	.byte	0x04, 0x1c
        /*0226*/ 	.short	(.L_1567 - .L_1566)


	//   ....[0]....
.L_1566:
        /*0228*/ 	.word	0x000001a0


	//   ....[1]....
        /*022c*/ 	.word	0x000029d0


	//----- nvinfo : EIATTR_MAX_THREADS
	.align		4
.L_1567:
        /*0230*/ 	.byte	0x04, 0x05
        /*0232*/ 	.short	(.L_1569 - .L_1568)
.L_1568:
        /*0234*/ 	.word	0x00000100
        /*0238*/ 	.word	0x00000001
        /*023c*/ 	.word	0x00000001


	//----- nvinfo : EIATTR_CRS_STACK_SIZE
	.align		4
.L_1569:
        /*0240*/ 	.byte	0x04, 0x1e
        /*0242*/ 	.short	(.L_1571 - .L_1570)
.L_1570:
        /*0244*/ 	.word	0x00000000


	//----- nvinfo : EIATTR_CBANK_PARAM_SIZE
	.align		4
.L_1571:
        /*0248*/ 	.byte	0x03, 0x19
        /*024a*/ 	.short	0x0070


	//----- nvinfo : EIATTR_PARAM_CBANK
	.align		4
        /*024c*/ 	.byte	0x04, 0x0a
        /*024e*/ 	.short	(.L_1573 - .L_1572)
	.align		4
.L_1572:
        /*0250*/ 	.word	index@(.nv.constant0._Z35kOptimizerStatic8bit2StateBlockwiseI13__nv_bfloat16Li6ELi256ELi1EEvPT_S2_PhS3_fffffifPfS4_S4_S4_ffbi)
        /*0254*/ 	.short	0x0210
        /*0256*/ 	.short	0x0070


	//----- nvinfo : EIATTR_SW_WAR
	.align		4
.L_1573:
        /*0258*/ 	.byte	0x04, 0x36
        /*025a*/ 	.short	(.L_1575 - .L_1574)
.L_1574:
        /*025c*/ 	.word	0x00000008
.L_1575:


//--------------------- .nv.info._Z35kOptimizerStatic8bit2StateBlockwiseI6__halfLi6ELi256ELi1EEvPT_S2_PhS3_fffffifPfS4_S4_S4_ffbi --------------------------
	.section	.nv.info._Z35kOptimizerStatic8bit2StateBlockwiseI6__halfLi6ELi256ELi1EEvPT_S2_PhS3_fffffifPfS4_S4_S4_ffbi,"",@"SHT_CUDA_INFO"
	.sectionflags	@""
	.align	4


	//----- nvinfo : EIATTR_CUDA_API_VERSION
	.align		4
        /*0000*/ 	.byte	0x04, 0x37
        /*0002*/ 	.short	(.L_1577 - .L_1576)
.L_1576:
        /*0004*/ 	.word	0x00000082


	//----- nvinfo : EIATTR_KPARAM_INFO
	.align		4
.L_1577:
        /*0008*/ 	.byte	0x04, 0x17
        /*000a*/ 	.short	(.L_1579 - .L_1578)
.L_1578:
        /*000c*/ 	.word	0x00000000
        /*0010*/ 	.short	0x0012
        /*0012*/ 	.short	0x006c
        /*0014*/ 	.byte	0x00, 0xf0, 0x11, 0x00


	//----- nvinfo : EIATTR_KPARAM_INFO
	.align		4
.L_1579:
        /*0018*/ 	.byte	0x04, 0x17
        /*001a*/ 	.short	(.L_1581 - .L_1580)
.L_1580:
        /*001c*/ 	.word	0x00000000
        /*0020*/ 	.short	0x0011
        /*0022*/ 	.short	0x0068
        /*0024*/ 	.byte	0x00, 0xf0, 0x05, 0x00


	//----- nvinfo : EIATTR_KPARAM_INFO
	.align		4
.L_1581:
        /*0028*/ 	.byte	0x04, 0x17
        /*002a*/ 	.short	(.L_1583 - .L_1582)
.L_1582:
        /*002c*/ 	.word	0x00000000
        /*0030*/ 	.short	0x0010
        /*0032*/ 	.short	0x0064
        /*0034*/ 	.byte	0x00, 0xf0, 0x11, 0x00


	//----- nvinfo : EIATTR_KPARAM_INFO
	.align		4
.L_1583:
        /*0038*/ 	.byte	0x04, 0x17
        /*003a*/ 	.short	(.L_1585 - .L_1584)
.L_1584:
        /*003c*/ 	.word	0x00000000
        /*0040*/ 	.short	0x000f
        /*0042*/ 	.short	0x0060
        /*0044*/ 	.byte	0x00, 0xf0, 0x11, 0x00


	//----- nvinfo : EIATTR_KPARAM_INFO
	.align		4
.L_1585:
        /*0048*/ 	.byte	0x04, 0x17
        /*004a*/ 	.short	(.L_1587 - .L_1586)
.L_1586:
        /*004c*/ 	.word	0x00000000
        /*0050*/ 	.short	0x000e
        /*0052*/ 	.short	0x0058
        /*0054*/ 	.byte	0x00, 0xf0, 0x21, 0x00


	//----- nvinfo : EIATTR_KPARAM_INFO
	.align		4
.L_1587:
        /*0058*/ 	.byte	0x04, 0x17
        /*005a*/ 	.short	(.L_1589 - .L_1588)
.L_1588:
        /*005c*/ 	.word	0x00000000
        /*0060*/ 	.short	0x000d
        /*0062*/ 	.short	0x0050
        /*0064*/ 	.byte	0x00, 0xf0, 0x21, 0x00


	//----- nvinfo : EIATTR_KPARAM_INFO
	.align		4
.L_1589:
        /*0068*/ 	.byte	0x04, 0x17
        /*006a*/ 	.short	(.L_1591 - .L_1590)
.L_1590:
        /*006c*/ 	.word	0x00000000
        /*0070*/ 	.short	0x000c
        /*0072*/ 	.short	0x0048
        /*0074*/ 	.byte	0x00, 0xf0, 0x21, 0x00


	//----- nvinfo : EIATTR_KPARAM_INFO
	.align		4
.L_1591:
        /*0078*/ 	.byte	0x04, 0x17
        /*007a*/ 	.short	(.L_1593 - .L_1592)
.L_1592:
        /*007c*/ 	.word	0x00000000
        /*0080*/ 	.short	0x000b
        /*0082*/ 	.short	0x0040
        /*0084*/ 	.byte	0x00, 0xf0, 0x21, 0x00


	//----- nvinfo : EIATTR_KPARAM_INFO
	.align		4
.L_1593:
        /*0088*/ 	.byte	0x04, 0x17
        /*008a*/ 	.short	(.L_1595 - .L_1594)
.L_1594:
        /*008c*/ 	.word	0x00000000
        /*0090*/ 	.short	0x000a
        /*0092*/ 	.short	0x0038
        /*0094*/ 	.byte	0x00, 0xf0, 0x11, 0x00


	//----- nvinfo : EIATTR_KPARAM_INFO
	.align		4
.L_1595:
        /*0098*/ 	.byte	0x04, 0x17
        /*009a*/ 	.short	(.L_1597 - .L_1596)
.L_1596:
        /*009c*/ 	.word	0x00000000
        /*00a0*/ 	.short	0x0009
        /*00a2*/ 	.short	0x0034
        /*00a4*/ 	.byte	0x00, 0xf0, 0x11, 0x00


	//----- nvinfo : EIATTR_KPARAM_INFO
	.align		4
.L_1597:
        /*00a8*/ 	.byte	0x04, 0x17
        /*00aa*/ 	.short	(.L_1599 - .L_1598)
.L_1598:
        /*00ac*/ 	.word	0x00000000
        /*00b0*/ 	.short	0x0008
        /*00b2*/ 	.short	0x0030
        /*00b4*/ 	.byte	0x00, 0xf0, 0x11, 0x00


	//----- nvinfo : EIATTR_KPARAM_INFO
	.align		4
.L_1599:
        /*00b8*/ 	.byte	0x04, 0x17
        /*00ba*/ 	.short	(.L_1601 - .L_1600)
.L_1600:
        /*00bc*/ 	.word	0x00000000
        /*00c0*/ 	.short	0x0007
        /*00c2*/ 	.short	0x002c
        /*00c4*/ 	.byte	0x00, 0xf0, 0x11, 0x00


	//----- nvinfo : EIATTR_KPARAM_INFO
	.align		4
.L_1601:
        /*00c8*/ 	.byte	0x04, 0x17
        /*00ca*/ 	.short	(.L_1603 - .L_1602)
.L_1602:
        /*00cc*/ 	.word	0x00000000
        /*00d0*/ 	.short	0x0006
        /*00d2*/ 	.short	0x0028
        /*00d4*/ 	.byte	0x00, 0xf0, 0x11, 0x00


	//----- nvinfo : EIATTR_KPARAM_INFO
	.align		4
.L_1603:
        /*00d8*/ 	.byte	0x04, 0x17
        /*00da*/ 	.short	(.L_1605 - .L_1604)
.L_1604:
        /*00dc*/ 	.word	0x00000000
        /*00e0*/ 	.short	0x0005
        /*00e2*/ 	.short	0x0024
        /*00e4*/ 	.byte	0x00, 0xf0, 0x11, 0x00


	//----- nvinfo : EIATTR_KPARAM_INFO
	.align		4
.L_1605:
        /*00e8*/ 	.byte	0x04, 0x17
        /*00ea*/ 	.short	(.L_1607 - .L_1606)
.L_1606:
        /*00ec*/ 	.word	0x00000000
        /*00f0*/ 	.short	0x0004
        /*00f2*/ 	.short	0x0020
        /*00f4*/ 	.byte	0x00, 0xf0, 0x11, 0x00


	//----- nvinfo : EIATTR_KPARAM_INFO
	.align		4
.L_1607:
        /*00f8*/ 	.byte	0x04, 0x17
        /*00fa*/ 	.short	(.L_1609 - .L_1608)
.L_1608:
        /*00fc*/ 	.word	0x00000000
        /*0100*/ 	.short	0x0003
        /*0102*/ 	.short	0x0018
        /*0104*/ 	.byte	0x00, 0xf0, 0x21, 0x00


	//----- nvinfo : EIATTR_KPARAM_INFO
	.align		4
.L_1609:
        /*0108*/ 	.byte	0x04, 0x17
        /*010a*/ 	.short	(.L_1611 - .L_1610)
.L_1610:
        /*010c*/ 	.word	0x00000000
        /*0110*/ 	.short	0x0002
        /*0112*/ 	.short	0x0010
        /*0114*/ 	.byte	0x00, 0xf0, 0x21, 0x00


	//----- nvinfo : EIATTR_KPARAM_INFO
	.align		4
.L_1611:
        /*0118*/ 	.byte	0x04, 0x17
        /*011a*/ 	.short	(.L_1613 - .L_1612)
.L_1612:
        /*011c*/ 	.word	0x00000000
        /*0120*/ 	.short	0x0001
        /*0122*/ 	.short	0x0008
        /*0124*/ 	.byte	0x00, 0xf0, 0x21, 0x00


	//----- nvinfo : EIATTR_KPARAM_INFO
	.align		4
.L_1613:
        /*0128*/ 	.byte	0x04, 0x17
        /*012a*/ 	.short	(.L_1615 - .L_1614)
.L_1614:
        /*012c*/ 	.word	0x00000000
        /*0130*/ 	.short	0x0000
        /*0132*/ 	.short	0x0000
        /*0134*/ 	.byte	0x00, 0xf0, 0x21, 0x00


	//----- nvinfo : EIATTR_SPARSE_MMA_MASK
	.align		4
.L_1615:
        /*0138*/ 	.byte	0x03, 0x50
        /*013a*/ 	.short	0x0000


	//----- nvinfo : EIATTR_MAXREG_COUNT
	.align		4
        /*013c*/ 	.byte	0x03, 0x1b
        /*013e*/ 	.short	0x0050


	//----- nvinfo : EIATTR_NUM_BARRIERS
	.align		4
        /*0140*/ 	.byte	0x02, 0x4c
        /*0142*/ 	.byte	0x01
	.zero		1


	//----- nvinfo : EIATTR_MERCURY_ISA_VERSION
	.align		4
        /*0144*/ 	.byte	0x03, 0x5f
        /*0146*/ 	.short	0x0101


	//----- nvinfo : EIATTR_UNUSED_LOAD_BYTE_OFFSET
	.align		4
        /*0148*/ 	.byte	0x04, 0x44
        /*014a*/ 	.short	(.L_1617 - .L_1616)


	//   ....[0]....
.L_1616:
        /*014c*/ 	.word	0x000011f0
        /*0150*/ 	.word	0x0000fff0


	//   ....[1]....
        /*0154*/ 	.word	0x000013b0
        /*0158*/ 	.word	0x00000fff


	//----- nvinfo : EIATTR_COOP_GROUP_MASK_REGIDS
	.align		4
.L_1617:
        /*015c*/ 	.byte	0x04, 0x29
        /*015e*/ 	.short	(.L_1619 - .L_1618)


	//   ....[0]....
.L_1618:
        /*0160*/ 	.word	0xffffffff


	//   ....[1]....
        /*0164*/ 	.word	0xffffffff


	//   ....[2]....
        /*0168*/ 	.word	0xffffffff


	//   ....[3]....
        /*016c*/ 	.word	0xffffffff


	//   ....[4]....
        /*0170*/ 	.word	0xffffffff


	//   ....[5]....
        /*0174*/ 	.word	0xffffffff


	//   ....[6]....
        /*0178*/ 	.word	0xffffffff


	//   ....[7]....
        /*017c*/ 	.word	0xffffffff


	//   ....[8]....
        /*0180*/ 	.word	0xffffffff


	//   ....[9]....
        /*0184*/ 	.word	0xffffffff


	//   ....[10]....
        /*0188*/ 	.word	0xffffffff


	//   ....[11]....
        /*018c*/ 	.word	0xffffffff


	//   ....[12]....
        /*0190*/ 	.word	0xffffffff


	//   ....[13]....
        /*0194*/ 	.word	0xffffffff


	//   ....[14]....
        /*0198*/ 	.word	0xffffffff


	//   ....[15]....
        /*019c*/ 	.word	0xffffffff


	//   ....[16]....
        /*01a0*/ 	.word	0xffffffff


	//   ....[17]....
        /*01a4*/ 	.word	0xffffffff


	//   ....[18]....
        /*01a8*/ 	.word	0xffffffff


	//   ....[19]....
        /*01ac*/ 	.word	0xffffffff


	//   ....[20]....
        /*01b0*/ 	.word	0xffffffff


	//   ....[21]....
        /*01b4*/ 	.word	0xffffffff


	//   ....[22]....
        /*01b8*/ 	.word	0xffffffff


	//   ....[23]....
        /*01bc*/ 	.word	0xffffffff


	//----- nvinfo : EIATTR_COOP_GROUP_INSTR_OFFSETS
	.align		4
.L_1619:
        /*01c0*/ 	.byte	0x04, 0x28
        /*01c2*/ 	.short	(.L_1621 - .L_1620)


	//   ....[0]....
.L_1620:
        /*01c4*/ 	.word	0x000005f0


	//   ....[1]....
        /*01c8*/ 	.word	0x000006b0


	//   ....[2]....
        /*01cc*/ 	.word	0x00000740


	//   ....[3]....
        /*01d0*/ 	.word	0x00000850


	//   ....[4]....
        /*01d4*/ 	.word	0x00000a40


	//   ....[5]....
        /*01d8*/ 	.word	0x00000aa0


	//   ....[6]....
        /*01dc*/ 	.word	0x00000ae0


	//   ....[7]....
        /*01e0*/ 	.word	0x00000b20


	//   ....[8]....
        /*01e4*/ 	.word	0x00000b70


	//   ....[9]....
        /*01e8*/ 	.word	0x00000d40


	//   ....[10]....
        /*01ec*/ 	.word	0x00000da0


	//   ....[11]....
        /*01f0*/ 	.word	0x00000de0


	//   ....[12]....
        /*01f4*/ 	.word	0x00000e20


	//   ....[13]....
        /*01f8*/ 	.word	0x00000e60


	//   ....[14]....
        /*01fc*/ 	.word	0x00001040


	//   ....[15]....
        /*0200*/ 	.word	0x000010b0


	//   ....[16]....
        /*0204*/ 	.word	0x000010f0


	//   ....[17]....
        /*0208*/ 	.word	0x00001130


	//   ....[18]....
        /*020c*/ 	.word	0x00001170


	//   ....[19]....
        /*0210*/ 	.word	0x00001440


	//   ....[20]....
        /*0214*/ 	.word	0x000016a0


	//   ....[21]....
        /*0218*/ 	.word	0x000026b0


	//   ....[22]....
        /*021c*/ 	.word	0x000027c0


	//   ....[23]....
        /*0220*/ 	.word	0x000028e0


	//----- nvinfo : EIATTR_EXIT_INSTR_OFFSETS
	.align		4
.L_1621:
        /*0224*/ 	.byte	0x04, 0x1c
        /*0226*/ 	.short	(.L_1623 - .L_1622)


	//   ....[0]....
.L_1622:
        /*0228*/ 	.word	0x000001a0


	//   ....[1]....
        /*022c*/ 	.word	0x000029b0


	//----- nvinfo : EIATTR_MAX_THREADS
	.align		4
.L_1623:
        /*0230*/ 	.byte	0x04, 0x05
        /*0232*/ 	.short	(.L_1625 - .L_1624)
.L_1624:
        /*0234*/ 	.word	0x00000100
        /*0238*/ 	.word	0x00000001
        /*023c*/ 	.word	0x00000001


	//----- nvinfo : EIATTR_CRS_STACK_SIZE
	.align		4
.L_1625:
        /*0240*/ 	.byte	0x04, 0x1e
        /*0242*/ 	.short	(.L_1627 - .L_1626)
.L_1626:
        /*0244*/ 	.word	0x00000000


	//----- nvinfo : EIATTR_CBANK_PARAM_SIZE
	.align		4
.L_1627:
        /*0248*/ 	.byte	0x03, 0x19
        /*024a*/ 	.short	0x0070


	//----- nvinfo : EIATTR_PARAM_CBANK
	.align		4
        /*024c*/ 	.byte	0x04, 0x0a
        /*024e*/ 	.short	(.L_1629 - .L_1628)
	.align		4
.L_1628:
        /*0250*/ 	.word	index@(.nv.constant0._Z35kOptimizerStatic8bit2StateBlockwiseI6__halfLi6ELi256ELi1EEvPT_S2_PhS3_fffffifPfS4_S4_S4_ffbi)
        /*0254*/ 	.short	0x0210
        /*0256*/ 	.short	0x0070


	//----- nvinfo : EIATTR_SW_WAR
	.align		4
.L_1629:
        /*0258*/ 	.byte	0x04, 0x36
        /*025a*/ 	.short	(.L_1631 - .L_1630)
.L_1630:
        /*025c*/ 	.word	0x00000008
.L_1631:


//--------------------- .nv.info._Z35kOptimizerStatic8bit2StateBlockwiseIfLi6ELi256ELi1EEvPT_S1_PhS2_fffffifPfS3_S3_S3_ffbi --------------------------
	.section	.nv.info._Z35kOptimizerStatic8bit2StateBlockwiseIfLi6ELi256ELi1EEvPT_S1_PhS2_fffffifPfS3_S3_S3_ffbi,"",@"SHT_CUDA_INFO"
	.sectionflags	@""
	.align	4


	//----- nvinfo : EIATTR_CUDA_API_VERSION
	.align		4
        /*0000*/ 	.byte	0x04, 0x37
        /*0002*/ 	.short	(.L_1633 - .L_1632)
.L_1632:
        /*0004*/ 	.word	0x00000082


	//----- nvinfo : EIATTR_KPARAM_INFO
	.align		4
.L_1633:
        /*0008*/ 	.byte	0x04, 0x17
        /*000a*/ 	.short	(.L_1635 - .L_1634)
.L_1634:
        /*000c*/ 	.word	0x00000000
        /*0010*/ 	.short	0x0012
        /*0012*/ 	.short	0x006c
        /*0014*/ 	.byte	0x00, 0xf0, 0x11, 0x00


	//----- nvinfo : EIATTR_KPARAM_INFO
	.align		4
.L_1635:
        /*0018*/ 	.byte	0x04, 0x17
        /*001a*/ 	.short	(.L_1637 - .L_1636)
.L_1636:
        /*001c*/ 	.word	0x00000000
        /*0020*/ 	.short	0x0011
        /*0022*/ 	.short	0x0068
        /*0024*/ 	.byte	0x00, 0xf0, 0x05, 0x00


	//----- nvinfo : EIATTR_KPARAM_INFO
	.align		4
.L_1637:
        /*0028*/ 	.byte	0x04, 0x17
        /*002a*/ 	.short	(.L_1639 - .L_1638)
.L_1638:
        /*002c*/ 	.word	0x00000000
        /*0030*/ 	.short	0x0010
        /*0032*/ 	.short	0x0064
        /*0034*/ 	.byte	0x00, 0xf0, 0x11, 0x00


	//----- nvinfo : EIATTR_KPARAM_INFO
	.align		4
.L_1639:
        /*0038*/ 	.byte	0x04, 0x17
        /*003a*/ 	.short	(.L_1641 - .L_1640)
.L_1640:
        /*003c*/ 	.word	0x00000000
        /*0040*/ 	.short	0x000f
        /*0042*/ 	.short	0x0060
        /*0044*/ 	.byte	0x00, 0xf0, 0x11, 0x00


	//----- nvinfo : EIATTR_KPARAM_INFO
	.align		4
.L_1641:
        /*0048*/ 	.byte	0x04, 0x17
        /*004a*/ 	.short	(.L_1643 - .L_1642)
.L_1642:
        /*004c*/ 	.word	0x00000000
        /*0050*/ 	.short	0x000e
        /*0052*/ 	.short	0x0058
        /*0054*/ 	.byte	0x00, 0xf0, 0x21, 0x00


	//----- nvinfo : EIATTR_KPARAM_INFO
	.align		4
.L_1643:
        /*0058*/ 	.byte	0x04, 0x17
        /*005a*/ 	.short	(.L_1645 - .L_1644)
.L_1644:
        /*005c*/ 	.word	0x00000000
        /*0060*/ 	.short	0x000d
        /*0062*/ 	.short	0x0050
        /*0064*/ 	.byte	0x00, 0xf0, 0x21, 0x00


	//----- nvinfo : EIATTR_KPARAM_INFO
	.align		4
.L_1645:
        /*0068*/ 	.byte	0x04, 0x17
        /*006a*/ 	.short	(.L_1647 - .L_1646)
.L_1646:
        /*006c*/ 	.word	0x00000000
        /*0070*/ 	.short	0x000c
        /*0072*/ 	.short	0x0048
        /*0074*/ 	.byte	0x00, 0xf0, 0x21, 0x00


	//----- nvinfo : EIATTR_KPARAM_INFO
	.align		4
.L_1647:
        /*0078*/ 	.byte	0x04, 0x17
        /*007a*/ 	.short	(.L_1649 - .L_1648)
.L_1648:
        /*007c*/ 	.word	0x00000000
        /*0080*/ 	.short	0x000b
        /*0082*/ 	.short	0x0040
        /*0084*/ 	.byte	0x00, 0xf0, 0x21, 0x00


	//----- nvinfo : EIATTR_KPARAM_INFO
	.align		4
.L_1649:
        /*0088*/ 	.byte	0x04, 0x17
        /*008a*/ 	.short	(.L_1651 - .L_1650)
.L_1650:
        /*008c*/ 	.word	0x00000000
        /*0090*/ 	.short	0x000a
        /*0092*/ 	.short	0x0038
        /*0094*/ 	.byte	0x00, 0xf0, 0x11, 0x00


	//----- nvinfo : EIATTR_KPARAM_INFO
	.align		4
.L_1651:
        /*0098*/ 	.byte	0x04, 0x17
        /*009a*/ 	.short	(.L_1653 - .L_1652)
.L_1652:
        /*009c*/ 	.word	0x00000000
        /*00a0*/ 	.short	0x0009
        /*00a2*/ 	.short	0x0034
        /*00a4*/ 	.byte	0x00, 0xf0, 0x11, 0x00


	//----- nvinfo : EIATTR_KPARAM_INFO
	.align		4
.L_1653:
        /*00a8*/ 	.byte	0x04, 0x17
        /*00aa*/ 	.short	(.L_1655 - .L_1654)
.L_1654:
        /*00ac*/ 	.word	0x00000000
        /*00b0*/ 	.short	0x0008
        /*00b2*/ 	.short	0x0030
        /*00b4*/ 	.byte	0x00, 0xf0, 0x11, 0x00


	//----- nvinfo : EIATTR_KPARAM_INFO
	.align		4
.L_1655:
        /*00b8*/ 	.byte	0x04, 0x17
        /*00ba*/ 	.short	(.L_1657 - .L_1656)
.L_1656:
        /*00bc*/ 	.word	0x00000000
        /*00c0*/ 	.short	0x0007
        /*00c2*/ 	.short	0x002c
        /*00c4*/ 	.byte	0x00, 0xf0, 0x11, 0x00


	//----- nvinfo : EIATTR_KPARAM_INFO
	.align		4
.L_1657:
        /*00c8*/ 	.byte	0x04, 0x17
        /*00ca*/ 	.short	(.L_1659 - .L_1658)
.L_1658:
        /*00cc*/ 	.word	0x00000000
        /*00d0*/ 	.short	0x0006
        /*00d2*/ 	.short	0x0028
        /*00d4*/ 	.byte	0x00, 0xf0, 0x11, 0x00


	//----- nvinfo : EIATTR_KPARAM_INFO
	.align		4
.L_1659:
        /*00d8*/ 	.byte	0x04, 0x17
        /*00da*/ 	.short	(.L_1661 - .L_1660)
.L_1660:
        /*00dc*/ 	.word	0x00000000
        /*00e0*/ 	.short	0x0005
        /*00e2*/ 	.short	0x0024
        /*00e4*/ 	.byte	0x00, 0xf0, 0x11, 0x00


	//----- nvinfo : EIATTR_KPARAM_INFO
	.align		4
.L_1661:
        /*00e8*/ 	.byte	0x04, 0x17
        /*00ea*/ 	.short	(.L_1663 - .L_1662)
.L_1662:
        /*00ec*/ 	.word	0x00000000
        /*00f0*/ 	.short	0x0004
        /*00f2*/ 	.short	0x0020
        /*00f4*/ 	.byte	0x00, 0xf0, 0x11, 0x00


	//----- nvinfo : EIATTR_KPARAM_INFO
	.align		4
.L_1663:
        /*00f8*/ 	.byte	0x04, 0x17
        /*00fa*/ 	.short	(.L_1665 - .L_1664)
.L_1664:
        /*00fc*/ 	.word	0x00000000
        /*0100*/ 	.short	0x0003
        /*0102*/ 	.short	0x0018
        /*0104*/ 	.byte	0x00, 0xf0, 0x21, 0x00


	//----- nvinfo : EIATTR_KPARAM_INFO
	.align		4
.L_1665:
        /*0108*/ 	.byte	0x04, 0x17
        /*010a*/ 	.short	(.L_1667 - .L_1666)
.L_1666:
        /*010c*/ 	.word	0x00000000
        /*0110*/ 	.short	0x0002
        /*0112*/ 	.short	0x0010
        /*0114*/ 	.byte	0x00, 0xf0, 0x21, 0x00


	//----- nvinfo : EIATTR_KPARAM_INFO
	.align		4
.L_1667:
        /*0118*/ 	.byte	0x04, 0x17
        /*011a*/ 	.short	(.L_1669 - .L_1668)
.L_1668:
        /*011c*/ 	.word	0x00000000
        /*0120*/ 	.short	0x0001
        /*0122*/ 	.short	0x0008
        /*0124*/ 	.byte	0x00, 0xf0, 0x21, 0x00


	//----- nvinfo : EIATTR_KPARAM_INFO
	.align		4
.L_1669:
        /*0128*/ 	.byte	0x04, 0x17
        /*012a*/ 	.short	(.L_1671 - .L_1670)
.L_1670:
        /*012c*/ 	.word	0x00000000
        /*0130*/ 	.short	0x0000
        /*0132*/ 	.short	0x0000
        /*0134*/ 	.byte	0x00, 0xf0, 0x21, 0x00


	//----- nvinfo : EIATTR_SPARSE_MMA_MASK
	.align		4
.L_1671:
        /*0138*/ 	.byte	0x03, 0x50
        /*013a*/ 	.short	0x0000


	//----- nvinfo : EIATTR_MAXREG_COUNT
	.align		4
        /*013c*/ 	.byte	0x03, 0x1b
        /*013e*/ 	.short	0x0050


	//----- nvinfo : EIATTR_NUM_BARRIERS
	.align		4
        /*0140*/ 	.byte	0x02, 0x4c
        /*0142*/ 	.byte	0x01
	.zero		1


	//----- nvinfo : EIATTR_MERCURY_ISA_VERSION
	.align		4
        /*0144*/ 	.byte	0x03, 0x5f
        /*0146*/ 	.short	0x0101


	//----- nvinfo : EIATTR_UNUSED_LOAD_BYTE_OFFSET
	.align		4
        /*0148*/ 	.byte	0x04, 0x44
        /*014a*/ 	.short	(.L_1673 - .L_1672)


	//   ....[0]....
.L_1672:
        /*014c*/ 	.word	0x000011b0
        /*0150*/ 	.word	0x0000fff0


	//   ....[1]....
        /*0154*/ 	.word	0x00001370
        /*0158*/ 	.word	0x00000fff


	//----- nvinfo : EIATTR_COOP_GROUP_MASK_REGIDS
	.align		4
.L_1673:
        /*015c*/ 	.byte	0x04, 0x29
        /*015e*/ 	.short	(.L_1675 - .L_1674)


	//   ....[0]....
.L_1674:
        /*0160*/ 	.word	0xffffffff


	//   ....[1]....
        /*0164*/ 	.word	0xffffffff


	//   ....[2]....
        /*0168*/ 	.word	0xffffffff


	//   ....[3]....
        /*016c*/ 	.word	0xffffffff


	//   ....[4]....
        /*0170*/ 	.word	0xffffffff


	//   ....[5]....
        /*0174*/ 	.word	0xffffffff


	//   ....[6]....
        /*0178*/ 	.word	0xffffffff


	//   ....[7]....
        /*017c*/ 	.word	0xffffffff


	//   ....[8]....
        /*0180*/ 	.word	0xffffffff


	//   ....[9]....
        /*0184*/ 	.word	0xffffffff


	//   ....[10]....
        /*0188*/ 	.word	0xffffffff


	//   ....[11]....
        /*018c*/ 	.word	0xffffffff


	//   ....[12]....
        /*0190*/ 	.word	0xffffffff


	//   ....[13]....
        /*0194*/ 	.word	0xffffffff


	//   ....[14]....
        /*0198*/ 	.word	0xffffffff


	//   ....[15]....
        /*019c*/ 	.word	0xffffffff


	//   ....[16]....
        /*01a0*/ 	.word	0xffffffff


	//   ....[17]....
        /*01a4*/ 	.word	0xffffffff


	//   ....[18]....
        /*01a8*/ 	.word	0xffffffff


	//   ....[19]....
        /*01ac*/ 	.word	0xffffffff


	//   ....[20]....
        /*01b0*/ 	.word	0xffffffff


	//   ....[21]....
        /*01b4*/ 	.word	0xffffffff


	//   ....[22]....
        /*01b8*/ 	.word	0xffffffff


	//   ....[23]....
        /*01bc*/ 	.word	0xffffffff


	//----- nvinfo : EIATTR_COOP_GROUP_INSTR_OFFSETS
	.align		4
.L_1675:
        /*01c0*/ 	.byte	0x04, 0x28
        /*01c2*/ 	.short	(.L_1677 - .L_1676)


	//   ....[0]....
.L_1676:
        /*01c4*/ 	.word	0x000005e0


	//   ....[1]....
        /*01c8*/ 	.word	0x00000680


	//   ....[2]....
        /*01cc*/ 	.word	0x00000730


	//   ....[3]....
        /*01d0*/ 	.word	0x00000810


	//   ....[4]....
        /*01d4*/ 	.word	0x00000a00


	//   ....[5]....
        /*01d8*/ 	.word	0x00000a60


	//   ....[6]....
        /*01dc*/ 	.word	0x00000aa0


	//   ....[7]....
        /*01e0*/ 	.word	0x00000ae0


	//   ....[8]....
        /*01e4*/ 	.word	0x00000b30


	//   ....[9]....
        /*01e8*/ 	.word	0x00000d00


	//   ....[10]....
        /*01ec*/ 	.word	0x00000d60


	//   ....[11]....
        /*01f0*/ 	.word	0x00000da0


	//   ....[12]....
        /*01f4*/ 	.word	0x00000de0


	//   ....[13]....
        /*01f8*/ 	.word	0x00000e20


	//   ....[14]....
        /*01fc*/ 	.word	0x00001000


	//   ....[15]....
        /*0200*/ 	.word	0x00001070


	//   ....[16]....
        /*0204*/ 	.word	0x000010b0


	//   ....[17]....
        /*0208*/ 	.word	0x000010f0


	//   ....[18]....
        /*020c*/ 	.word	0x00001130


	//   ....[19]....
        /*0210*/ 	.word	0x00001410


	//   ....[20]....
        /*0214*/ 	.word	0x00001610


	//   ....[21]....
        /*0218*/ 	.word	0x00002600


	//   ....[22]....
        /*021c*/ 	.word	0x00002710


	//   ....[23]....
        /*0220*/ 	.word	0x00002830


	//----- nvinfo : EIATTR_EXIT_INSTR_OFFSETS
	.align		4
.L_1677:
        /*0224*/ 	.byte	0x04, 0x1c
        /*0226*/ 	.short	(.L_1679 - .L_1678)


	//   ....[0]....
.L_1678:
        /*0228*/ 	.word	0x000001a0


	//   ....[1]....
        /*022c*/ 	.word	0x00002900


	//----- nvinfo : EIATTR_MAX_THREADS
	.align		4
.L_1679:
        /*0230*/ 	.byte	0x04, 0x05
        /*0232*/ 	.short	(.L_1681 - .L_1680)
.L_1680:
        /*0234*/ 	.word	0x00000100
        /*0238*/ 	.word	0x00000001
        /*023c*/ 	.word	0x00000001


	//----- nvinfo : EIATTR_CRS_STACK_SIZE
	.align		4
.L_1681:
        /*0240*/ 	.byte	0x04, 0x1e
        /*0242*/ 	.short	(.L_1683 - .L_1682)
.L_1682:
        /*0244*/ 	.word	0x00000000


	//----- nvinfo : EIATTR_CBANK_PARAM_SIZE
	.align		4
.L_1683:
        /*0248*/ 	.byte	0x03, 0x19
        /*024a*/ 	.short	0x0070


	//----- nvinfo : EIATTR_PARAM_CBANK
	.align		4
        /*024c*/ 	.byte	0x04, 0x0a
        /*024e*/ 	.short	(.L_1685 - .L_1684)
	.align		4
.L_1684:
        /*0250*/ 	.word	index@(.nv.constant0._Z35kOptimizerStatic8bit2StateBlockwiseIfLi6ELi256ELi1EEvPT_S1_PhS2_fffffifPfS3_S3_S3_ffbi)
        /*0254*/ 	.short	0x0210
        /*0256*/ 	.short	0x0070


	//----- nvinfo : EIATTR_SW_WAR
	.align		4
.L_1685:
        /*0258*/ 	.byte	0x04, 0x36
        /*025a*/ 	.short	(.L_1687 - .L_1686)
.L_1686:
        /*025c*/ 	.word	0x00000008
.L_1687:


//--------------------- .nv.info._Z35kOptimizerStatic8bit2StateBlockwiseI13__nv_bfloat16Li0ELi256ELi1EEvPT_S2_PhS3_fffffifPfS4_S4_S4_ffbi --------------------------
	.section	.nv.info._Z35kOptimizerStatic8bit2StateBlockwiseI13__nv_bfloat16Li0ELi256ELi1EEvPT_S2_PhS3_fffffifPfS4_S4_S4_ffbi,"",@"SHT_CUDA_INFO"
	.sectionflags	@""
	.align	4


	//----- nvinfo : EIATTR_CUDA_API_VERSION
	.align		4
        /*0000*/ 	.byte	0x04, 0x37
        /*0002*/ 	.short	(.L_1689 - .L_1688)
.L_1688:
        /*0004*/ 	.word	0x00000082


	//----- nvinfo : EIATTR_KPARAM_INFO
	.align		4
.L_1689:
        /*0008*/ 	.byte	0x04, 0x17
        /*000a*/ 	.short	(.L_1691 - .L_1690)
.L_1690:
        /*000c*/ 	.word	0x00000000
        /*0010*/ 	.short	0x0012
        /*0012*/ 	.short	0x006c
        /*0014*/ 	.byte	0x00, 0xf0, 0x11, 0x00


	//----- nvinfo : EIATTR_KPARAM_INFO
	.align		4
.L_1691:
        /*0018*/ 	.byte	0x04, 0x17
        /*001a*/ 	.short	(.L_1693 - .L_1692)
.L_1692:
        /*001c*/ 	.word	0x00000000
        /*0020*/ 	.short	0x0011
        /*0022*/ 	.short	0x0068
        /*0024*/ 	.byte	0x00, 0xf0, 0x05, 0x00


	//----- nvinfo : EIATTR_KPARAM_INFO
	.align		4
.L_1693:
        /*0028*/ 	.byte	0x04, 0x17
        /*002a*/ 	.short	(.L_1695 - .L_1694)
.L_1694:
        /*002c*/ 	.word	0x00000000
        /*0030*/ 	.short	0x0010
        /*0032*/ 	.short	0x0064
        /*0034*/ 	.byte	0x00, 0xf0, 0x11, 0x00


	//----- nvinfo : EIATTR_KPARAM_INFO
	.align		4
.L_1695:
        /*0038*/ 	.byte	0x04, 0x17
        /*003a*/ 	.short	(.L_1697 - .L_1696)
.L_1696:
        /*003c*/ 	.word	0x00000000
        /*0040*/ 	.short	0x000f
        /*0042*/ 	.short	0x0060
        /*0044*/ 	.byte	0x00, 0xf0, 0x11, 0x00


	//----- nvinfo : EIATTR_KPARAM_INFO
	.align		4
.L_1697:
        /*0048*/ 	.byte	0x04, 0x17
        /*004a*/ 	.short	(.L_1699 - .L_1698)
.L_1698:
        /*004c*/ 	.word	0x00000000
        /*0050*/ 	.short	0x000e
        /*0052*/ 	.short	0x0058
        /*0054*/ 	.byte	0x00, 0xf0, 0x21, 0x00


	//----- nvinfo : EIATTR_KPARAM_INFO
	.align		4
.L_1699:
        /*0058*/ 	.byte	0x04, 0x17
        /*005a*/ 	.short	(.L_1701 - .L_1700)
.L_1700:
        /*005c*/ 	.word	0x00000000
        /*0060*/ 	.short	0x000d
        /*0062*/ 	.short	0x0050
        /*0064*/ 	.byte	0x00, 0xf0, 0x21, 0x00


	//----- nvinfo : EIATTR_KPARAM_INFO
	.align		4
.L_1701:
        /*0068*/ 	.byte	0x04, 0x17
        /*006a*/ 	.short	(.L_1703 - .L_1702)
.L_1702:
        /*006c*/ 	.word	0x00000000
        /*0070*/ 	.short	0x000c
        /*0072*/ 	.short	0x0048
        /*0074*/ 	.byte	0x00, 0xf0, 0x21, 0x00


	//----- nvinfo : EIATTR_KPARAM_INFO
	.align		4
.L_1703:
        /*0078*/ 	.byte	0x04, 0x17
        /*007a*/ 	.short	(.L_1705 - .L_1704)
.L_1704:
        /*007c*/ 	.word	0x00000000
        /*0080*/ 	.short	0x000b
        /*0082*/ 	.short	0x0040
        /*0084*/ 	.byte	0x00, 0xf0, 0x21, 0x00


	//----- nvinfo : EIATTR_KPARAM_INFO
	.align		4
.L_1705:
        /*0088*/ 	.byte	0x04, 0x17
        /*008a*/ 	.short	(.L_1707 - .L_1706)
.L_1706:
        /*008c*/ 	.word	0x00000000
        /*0090*/ 	.short	0x000a
        /*0092*/ 	.short	0x0038
        /*0094*/ 	.byte	0x00, 0xf0, 0x11, 0x00


	//----- nvinfo : EIATTR_KPARAM_INFO
	.align		4
.L_1707:
        /*0098*/ 	.byte	0x04, 0x17
        /*009a*/ 	.short	(.L_1709 - .L_1708)
.L_1708:
        /*009c*/ 	.word	0x00000000
        /*00a0*/ 	.short	0x0009
        /*00a2*/ 	.short	0x0034
        /*00a4*/ 	.byte	0x00, 0xf0, 0x11, 0x00


	//----- nvinfo : EIATTR_KPARAM_INFO
	.align		4
.L_1709:
        /*00a8*/ 	.byte	0x04, 0x17
        /*00aa*/ 	.short	(.L_1711 - .L_1710)
.L_1710:
        /*00ac*/ 	.word	0x00000000
        /*00b0*/ 	.short	0x0008
        /*00b2*/ 	.short	0x0030
        /*00b4*/ 	.byte	0x00, 0xf0, 0x11, 0x00


	//----- nvinfo : EIATTR_KPARAM_INFO
	.align		4
.L_1711:
        /*00b8*/ 	.byte	0x04, 0x17
        /*00ba*/ 	.short	(.L_1713 - .L_1712)
.L_1712:
        /*00bc*/ 	.word	0x00000000
        /*00c0*/ 	.short	0x0007
        /*00c2*/ 	.short	0x002c
        /*00c4*/ 	.byte	0x00, 0xf0, 0x11, 0x00


	//----- nvinfo : EIATTR_KPARAM_INFO
	.align		4
.L_1713:
        /*00c8*/ 	.byte	0x04, 0x17
        /*00ca*/ 	.short	(.L_1715 - .L_1714)
.L_1714:
        /*00cc*/ 	.word	0x00000000
        /*00d0*/ 	.short	0x0006
        /*00d2*/ 	.short	0x0028
        /*00d4*/ 	.byte	0x00, 0xf0, 0x11, 0x00


	//----- nvinfo : EIATTR_KPARAM_INFO
	.align		4
.L_1715:
        /*00d8*/ 	.byte	0x04, 0x17
        /*00da*/ 	.short	(.L_1717 - .L_1716)
.L_1716:
        /*00dc*/ 	.word	0x00000000
        /*00e0*/ 	.short	0x0005
        /*00e2*/ 	.short	0x0024
        /*00e4*/ 	.byte	0x00, 0xf0, 0x11, 0x00


	//----- nvinfo : EIATTR_KPARAM_INFO
	.align		4
.L_1717:
        /*00e8*/ 	.byte	0x04, 0x17
        /*00ea*/ 	.short	(.L_1719 - .L_1718)
.L_1718:
        /*00ec*/ 	.word	0x00000000
        /*00f0*/ 	.short	0x0004
        /*00f2*/ 	.short	0x0020
        /*00f4*/ 	.byte	0x00, 0xf0, 0x11, 0x00


	//----- nvinfo : EIATTR_KPARAM_INFO
	.align		4
.L_1719:
        /*00f8*/ 	.byte	0x04, 0x17
        /*00fa*/ 	.short	(.L_1721 - .L_1720)
.L_1720:
        /*00fc*/ 	.word	0x00000000
        /*0100*/ 	.short	0x0003
        /*0102*/ 	.short	0x0018
        /*0104*/ 	.byte	0x00, 0xf0, 0x21, 0x00


	//----- nvinfo : EIATTR_KPARAM_INFO
	.align		4
.L_1721:
        /*0108*/ 	.byte	0x04, 0x17
        /*010a*/ 	.short	(.L_1723 - .L_1722)
.L_1722:
        /*010c*/ 	.word	0x00000000
        /*0110*/ 	.short	0x0002
        /*0112*/ 	.short	0x0010
        /*0114*/ 	.byte	0x00, 0xf0, 0x21, 0x00


	//----- nvinfo : EIATTR_KPARAM_INFO
	.align		4
.L_1723:
        /*0118*/ 	.byte	0x04, 0x17
        /*011a*/ 	.short	(.L_1725 - .L_1724)
.L_1724:
        /*011c*/ 	.word	0x00000000
        /*0120*/ 	.short	0x0001
        /*0122*/ 	.short	0x0008
        /*0124*/ 	.byte	0x00, 0xf0, 0x21, 0x00


	//----- nvinfo : EIATTR_KPARAM_INFO
	.align		4
.L_1725:
        /*0128*/ 	.byte	0x04, 0x17
        /*012a*/ 	.short	(.L_1727 - .L_1726)
.L_1726:
        /*012c*/ 	.word	0x00000000
        /*0130*/ 	.short	0x0000
        /*0132*/ 	.short	0x0000
        /*0134*/ 	.byte	0x00, 0xf0, 0x21, 0x00


	//----- nvinfo : EIATTR_SPARSE_MMA_MASK
	.align		4
.L_1727:
        /*0138*/ 	.byte	0x03, 0x50
        /*013a*/ 	.short	0x0000


	//----- nvinfo : EIATTR_MAXREG_COUNT
	.align		4
        /*013c*/ 	.byte	0x03, 0x1b
        /*013e*/ 	.short	0x0050


	//----- nvinfo : EIATTR_NUM_BARRIERS
	.align		4
        /*0140*/ 	.byte	0x02, 0x4c
        /*0142*/ 	.byte	0x01
	.zero		1


	//----- nvinfo : EIATTR_MERCURY_ISA_VERSION
	.align		4
        /*0144*/ 	.byte	0x03, 0x5f
        /*0146*/ 	.short	0x0101


	//----- nvinfo : EIATTR_COOP_GROUP_MASK_REGIDS
	.align		4
        /*0148*/ 	.byte	0x04, 0x29
        /*014a*/ 	.short	(.L_1729 - .L_1728)


	//   ....[0]....
.L_1728:
        /*014c*/ 	.word	0xffffffff


	//   ....[1]....
        /*0150*/ 	.word	0xffffffff


	//   ....[2]....
        /*0154*/ 	.word	0xffffffff


	//   ....[3]....
        /*0158*/ 	.word	0xffffffff


	//   ....[4]....
        /*015c*/ 	.word	0xffffffff


	//   ....[5]....
        /*0160*/ 	.word	0xffffffff


	//   ....[6]....
        /*0164*/ 	.word	0xffffffff


	//   ....[7]....
        /*0168*/ 	.word	0xffffffff


	//   ....[8]....
        /*016c*/ 	.word	0xffffffff


	//   ....[9]....
        /*0170*/ 	.word	0xffffffff


	//   ....[10]....
        /*0174*/ 	.word	0xffffffff


	//   ....[11]....
        /*0178*/ 	.word	0xffffffff


	//   ....[12]....
        /*017c*/ 	.word	0xffffffff


	//   ....[13]....
        /*0180*/ 	.word	0xffffffff


	//   ....[14]....
        /*0184*/ 	.word	0xffffffff


	//   ....[15]....
        /*0188*/ 	.word	0xffffffff


	//   ....[16]....
        /*018c*/ 	.word	0xffffffff


	//----- nvinfo : EIATTR_COOP_GROUP_INSTR_OFFSETS
	.align		4
.L_1729:
        /*0190*/ 	.byte	0x04, 0x28
        /*0192*/ 	.short	(.L_1731 - .L_1730)


	//   ....[0]....
.L_1730:
        /*0194*/ 	.word	0x000005b0


	//   ....[1]....
        /*0198*/ 	.word	0x00000650


	//   ....[2]....
        /*019c*/ 	.word	0x00000740


	//   ....[3]....
        /*01a0*/ 	.word	0x00000890


	//   ....[4]....
        /*01a4*/ 	.word	0x000008d0


	//   ....[5]....
        /*01a8*/ 	.word	0x00000910


	//   ....[6]....
        /*01ac*/ 	.word	0x00000950


	//   ....[7]....
        /*01b0*/ 	.word	0x000009b0


	//   ....[8]....
        /*01b4*/ 	.word	0x00000b90


	//   ....[9]....
        /*01b8*/ 	.word	0x00000c00


	//   ....[10]....
        /*01bc*/ 	.word	0x00000c50


	//   ....[11]....
        /*01c0*/ 	.word	0x00000cb0


	//   ....[12]....
        /*01c4*/ 	.word	0x00000cf0


	//   ....[13]....
        /*01c8*/ 	.word	0x00000fc0


	//   ....[14]....
        /*01cc*/ 	.word	0x000012d0


	//   ....[15]....
        /*01d0*/ 	.word	0x00001cd0


	//   ....[16]....
        /*01d4*/ 	.word	0x00001d90


	//----- nvinfo : EIATTR_EXIT_INSTR_OFFSETS
	.align		4
.L_1731:
        /*01d8*/ 	.byte	0x04, 0x1c
        /*01da*/ 	.short	(.L_1733 - .L_1732)


	//   ....[0]....
.L_1732:
        /*01dc*/ 	.word	0x000001a0


	//   ....[1]....
        /*01e0*/ 	.word	0x00001e80


	//----- nvinfo : EIATTR_MAX_THREADS
	.align		4
.L_1733:
        /*01e4*/ 	.byte	0x04, 0x05
        /*01e6*/ 	.short	(.L_1735 - .L_1734)
.L_1734:
        /*01e8*/ 	.word	0x00000100
        /*01ec*/ 	.word	0x00000001
        /*01f0*/ 	.word	0x00000001


	//----- nvinfo : EIATTR_CRS_STACK_SIZE
	.align		4
.L_1735:
        /*01f4*/ 	.byte	0x04, 0x1e
        /*01f6*/ 	.short	(.L_1737 - .L_1736)
.L_1736:
        /*01f8*/ 	.word	0x00000000


	//----- nvinfo : EIATTR_CBANK_PARAM_SIZE
	.align		4
.L_1737:
        /*01fc*/ 	.byte	0x03, 0x19
        /*01fe*/ 	.short	0x0070


	//----- nvinfo : EIATTR_PARAM_CBANK
	.align		4
        /*0200*/ 	.byte	0x04, 0x0a
        /*0202*/ 	.short	(.L_1739 - .L_1738)
	.align		4
.L_1738:
        /*0204*/ 	.word	index@(.nv.constant0._Z35kOptimizerStatic8bit2StateBlockwiseI13__nv_bfloat16Li0ELi256ELi1EEvPT_S2_PhS3_fffffifPfS4_S4_S4_ffbi)
        /*0208*/ 	.short	0x0210
        /*020a*/ 	.short	0x0070


	//----- nvinfo : EIATTR_SW_WAR
	.align		4
.L_1739:
        /*020c*/ 	.byte	0x04, 0x36
        /*020e*/ 	.short	(.L_1741 - .L_1740)
.L_1740:
        /*0210*/ 	.word	0x00000008
.L_1741:


//--------------------- .nv.info._Z35kOptimizerStatic8bit2StateBlockwiseI6__halfLi0ELi256ELi1EEvPT_S2_PhS3_fffffifPfS4_S4_S4_ffbi --------------------------
	.section	.nv.info._Z35kOptimizerStatic8bit2StateBlockwiseI6__halfLi0ELi256ELi1EEvPT_S2_PhS3_fffffifPfS4_S4_S4_ffbi,"",@"SHT_CUDA_INFO"
	.sectionflags	@""
	.align	4


	//----- nvinfo : EIATTR_CUDA_API_VERSION
	.align		4
        /*0000*/ 	.byte	0x04, 0x37
        /*0002*/ 	.short	(.L_1743 - .L_1742)
.L_1742:
        /*0004*/ 	.word	0x00000082


	//----- nvinfo : EIATTR_KPARAM_INFO
	.align		4
.L_1743:
        /*0008*/ 	.byte	0x04, 0x17
        /*000a*/ 	.short	(.L_1745 - .L_1744)
.L_1744:
        /*000c*/ 	.word	0x00000000
        /*0010*/ 	.short	0x0012
        /*0012*/ 	.short	0x006c
        /*0014*/ 	.byte	0x00, 0xf0, 0x11, 0x00


	//----- nvinfo : EIATTR_KPARAM_INFO
	.align		4
.L_1745:
        /*0018*/ 	.byte	0x04, 0x17
        /*001a*/ 	.short	(.L_1747 - .L_1746)
.L_1746:
        /*001c*/ 	.word	0x00000000
        /*0020*/ 	.short	0x0011
        /*0022*/ 	.short	0x0068
        /*0024*/ 	.byte	0x00, 0xf0, 0x05, 0x00


	//----- nvinfo : EIATTR_KPARAM_INFO
	.align		4
.L_1747:
        /*0028*/ 	.byte	0x04, 0x17
        /*002a*/ 	.short	(.L_1749 - .L_1748)
.L_1748:
        /*002c*/ 	.word	0x00000000
        /*0030*/ 	.short	0x0010
        /*0032*/ 	.short	0x0064
        /*0034*/ 	.byte	0x00, 0xf0, 0x11, 0x00


	//----- nvinfo : EIATTR_KPARAM_INFO
	.align		4
.L_1749:
        /*0038*/ 	.byte	0x04, 0x17
        /*003a*/ 	.short	(.L_1751 - .L_1750)
.L_1750:
        /*003c*/ 	.word	0x00000000
        /*0040*/ 	.short	0x000f
        /*0042*/ 	.short	0x0060
        /*0044*/ 	.byte	0x00, 0xf0, 0x11, 0x00


	//----- nvinfo : EIATTR_KPARAM_INFO
	.align		4
.L_1751:
        /*0048*/ 	.byte	0x04, 0x17
        /*004a*/ 	.short	(.L_1753 - .L_1752)
.L_1752:
        /*004c*/ 	.word	0x00000000
        /*0050*/ 	.short	0x000e
        /*0052*/ 	.short	0x0058
        /*0054*/ 	.byte	0x00, 0xf0, 0x21, 0x00


	//----- nvinfo : EIATTR_KPARAM_INFO
	.align		4
.L_1753:
        /*0058*/ 	.byte	0x04, 0x17
        /*005a*/ 	.short	(.L_1755 - .L_1754)
.L_1754:
        /*005c*/ 	.word	0x00000000
        /*0060*/ 	.short	0x000d
        /*0062*/ 	.short	0x0050
        /*0064*/ 	.byte	0x00, 0xf0, 0x21, 0x00


	//----- nvinfo : EIATTR_KPARAM_INFO
	.align		4
.L_1755:
        /*0068*/ 	.byte	0x04, 0x17
        /*006a*/ 	.short	(.L_1757 - .L_1756)
.L_1756:
        /*006c*/ 	.word	0x00000000
        /*0070*/ 	.short	0x000c
        /*0072*/ 	.short	0x0048
        /*0074*/ 	.byte	0x00, 0xf0, 0x21, 0x00


	//----- nvinfo : EIATTR_KPARAM_INFO
	.align		4
.L_1757:
        /*0078*/ 	.byte	0x04, 0x17
        /*007a*/ 	.short	(.L_1759 - .L_1758)
.L_1758:
        /*007c*/ 	.word	0x00000000
        /*0080*/ 	.short	0x000b
        /*0082*/ 	.short	0x0040
        /*0084*/ 	.byte	0x00, 0xf0, 0x21, 0x00


	//----- nvinfo : EIATTR_KPARAM_INFO
	.align		4
.L_1759:
        /*0088*/ 	.byte	0x04, 0x17
        /*008a*/ 	.short	(.L_1761 - .L_1760)
.L_1760:
        /*008c*/ 	.word	0x00000000
        /*0090*/ 	.short	0x000a
        /*0092*/ 	.short	0x0038
        /*0094*/ 	.byte	0x00, 0xf0, 0x11, 0x00


	//----- nvinfo : EIATTR_KPARAM_INFO
	.align		4
.L_1761:
        /*0098*/ 	.byte	0x04, 0x17
        /*009a*/ 	.short	(.L_1763 - .L_1762)
.L_1762:
        /*009c*/ 	.word	0x00000000
        /*00a0*/ 	.short	0x0009
        /*00a2*/ 	.short	0x0034
        /*00a4*/ 	.byte	0x00, 0xf0, 0x11, 0x00


	//----- nvinfo : EIATTR_KPARAM_INFO
	.align		4
.L_1763:
        /*00a8*/ 	.byte	0x04, 0x17
        /*00aa*/ 	.short	(.L_1765 - .L_1764)
.L_1764:
        /*00ac*/ 	.word	0x00000000
        /*00b0*/ 	.short	0x0008
        /*00b2*/ 	.short	0x0030
        /*00b4*/ 	.byte	0x00, 0xf0, 0x11, 0x00


	//----- nvinfo : EIATTR_KPARAM_INFO
	.align		4
.L_1765:
        /*00b8*/ 	.byte	0x04, 0x17
        /*00ba*/ 	.short	(.L_1767 - .L_1766)
.L_1766:
        /*00bc*/ 	.word	0x00000000
        /*00c0*/ 	.short	0x0007
        /*00c2*/ 	.short	0x002c
        /*00c4*/ 	.byte	0x00, 0xf0, 0x11, 0x00


	//----- nvinfo : EIATTR_KPARAM_INFO
	.align		4
.L_1767:
        /*00c8*/ 	.byte	0x04, 0x17
        /*00ca*/ 	.short	(.L_1769 - .L_1768)
.L_1768:
        /*00cc*/ 	.word	0x00000000
        /*00d0*/ 	.short	0x0006
        /*00d2*/ 	.short	0x0028
        /*00d4*/ 	.byte	0x00, 0xf0, 0x11, 0x00


	//----- nvinfo : EIATTR_KPARAM_INFO
	.align		4
.L_1769:
        /*00d8*/ 	.byte	0x04, 0x17
        /*00da*/ 	.short	(.L_1771 - .L_1770)
.L_1770:
        /*00dc*/ 	.word	0x00000000
        /*00e0*/ 	.short	0x0005
        /*00e2*/ 	.short	0x0024
        /*00e4*/ 	.byte	0x00, 0xf0, 0x11, 0x00


	//----- nvinfo : EIATTR_KPARAM_INFO
	.align		4
.L_1771:
        /*00e8*/ 	.byte	0x04, 0x17
        /*00ea*/ 	.short	(.L_1773 - .L_1772)
.L_1772:
        /*00ec*/ 	.word	0x00000000
        /*00f0*/ 	.short	0x0004
        /*00f2*/ 	.short	0x0020
        /*00f4*/ 	.byte	0x00, 0xf0, 0x11, 0x00


	//----- nvinfo : EIATTR_KPARAM_INFO
	.align		4
.L_1773:
        /*00f8*/ 	.byte	0x04, 0x17
        /*00fa*/ 	.short	(.L_1775 - .L_1774)
.L_1774:
        /*00fc*/ 	.word	0x00000000
        /*0100*/ 	.short	0x0003
        /*0102*/ 	.short	0x0018
        /*0104*/ 	.byte	0x00, 0xf0, 0x21, 0x00


	//----- nvinfo : EIATTR_KPARAM_INFO
	.align		4
.L_1775:
        /*0108*/ 	.byte	0x04, 0x17
        /*010a*/ 	.short	(.L_1777 - .L_1776)
.L_1776:
        /*010c*/ 	.word	0x00000000
        /*0110*/ 	.short	0x0002
        /*0112*/ 	.short	0x0010
        /*0114*/ 	.byte	0x00, 0xf0, 0x21, 0x00


	//----- nvinfo : EIATTR_KPARAM_INFO
	.align		4
.L_1777:
        /*0118*/ 	.byte	0x04, 0x17
        /*011a*/ 	.short	(.L_1779 - .L_1778)
.L_1778:
        /*011c*/ 	.word	0x00000000
        /*0120*/ 	.short	0x0001
        /*0122*/ 	.short	0x0008
        /*0124*/ 	.byte	0x00, 0xf0, 0x21, 0x00


	//----- nvinfo : EIATTR_KPARAM_INFO
	.align		4
.L_1779:
        /*0128*/ 	.byte	0x04, 0x17
        /*012a*/ 	.short	(.L_1781 - .L_1780)
.L_1780:
        /*012c*/ 	.word	0x00000000
        /*0130*/ 	.short	0x0000
        /*0132*/ 	.short	0x0000
        /*0134*/ 	.byte	0x00, 0xf0, 0x21, 0x00


	//----- nvinfo : EIATTR_SPARSE_MMA_MASK
	.align		4
.L_1781:
        /*0138*/ 	.byte	0x03, 0x50
        /*013a*/ 	.short	0x0000


	//----- nvinfo : EIATTR_MAXREG_COUNT
	.align		4
        /*013c*/ 	.byte	0x03, 0x1b
        /*013e*/ 	.short	0x0050


	//----- nvinfo : EIATTR_NUM_BARRIERS
	.align		4
        /*0140*/ 	.byte	0x02, 0x4c
        /*0142*/ 	.byte	0x01
	.zero		1


	//----- nvinfo : EIATTR_MERCURY_ISA_VERSION
	.align		4
        /*0144*/ 	.byte	0x03, 0x5f
        /*0146*/ 	.short	0x0101


	//----- nvinfo : EIATTR_COOP_GROUP_MASK_REGIDS
	.align		4
        /*0148*/ 	.byte	0x04, 0x29
        /*014a*/ 	.short	(.L_1783 - .L_1782)


	//   ....[0]....
.L_1782:
        /*014c*/ 	.word	0xffffffff


	//   ....[1]....
        /*0150*/ 	.word	0xffffffff


	//   ....[2]....
        /*0154*/ 	.word	0xffffffff


	//   ....[3]....
        /*0158*/ 	.word	0xffffffff


	//   ....[4]....
        /*015c*/ 	.word	0xffffffff


	//   ....[5]....
        /*0160*/ 	.word	0xffffffff


	//   ....[6]....
        /*0164*/ 	.word	0xffffffff


	//   ....[7]....
        /*0168*/ 	.word	0xffffffff


	//   ....[8]....
        /*016c*/ 	.word	0xffffffff


	//   ....[9]....
        /*0170*/ 	.word	0xffffffff


	//   ....[10]....
        /*0174*/ 	.word	0xffffffff


	//   ....[11]....
        /*0178*/ 	.word	0xffffffff


	//   ....[12]....
        /*017c*/ 	.word	0xffffffff


	//   ....[13]....
        /*0180*/ 	.word	0xffffffff


	//   ....[14]....
        /*0184*/ 	.word	0xffffffff


	//   ....[15]....
        /*0188*/ 	.word	0xffffffff


	//   ....[16]....
        /*018c*/ 	.word	0xffffffff


	//----- nvinfo : EIATTR_COOP_GROUP_INSTR_OFFSETS
	.align		4
.L_1783:
        /*0190*/ 	.byte	0x04, 0x28
        /*0192*/ 	.short	(.L_1785 - .L_1784)


	//   ....[0]....
.L_1784:
        /*0194*/ 	.word	0x000005b0


	//   ....[1]....
        /*0198*/ 	.word	0x00000650


	//   ....[2]....
        /*019c*/ 	.word	0x00000740


	//   ....[3]....
        /*01a0*/ 	.word	0x00000890


	//   ....[4]....
        /*01a4*/ 	.word	0x000008d0


	//   ....[5]....
        /*01a8*/ 	.word	0x00000910


	//   ....[6]....
        /*01ac*/ 	.word	0x00000950


	//   ....[7]....
        /*01b0*/ 	.word	0x000009b0


	//   ....[8]....
        /*01b4*/ 	.word	0x00000b90


	//   ....[9]....
        /*01b8*/ 	.word	0x00000c00


	//   ....[10]....
        /*01bc*/ 	.word	0x00000c50


	//   ....[11]....
        /*01c0*/ 	.word	0x00000cb0


	//   ....[12]....
        /*01c4*/ 	.word	0x00000cf0


	//   ....[13]....
        /*01c8*/ 	.word	0x00000fc0


	//   ....[14]....
        /*01cc*/ 	.word	0x00001280


	//   ....[15]....
        /*01d0*/ 	.word	0x00001ca0


	//   ....[16]....
        /*01d4*/ 	.word	0x00001d60


	//----- nvinfo : EIATTR_EXIT_INSTR_OFFSETS
	.align		4
.L_1785:
        /*01d8*/ 	.byte	0x04, 0x1c
        /*01da*/ 	.short	(.L_1787 - .L_1786)


	//   ....[0]....
.L_1786:
        /*01dc*/ 	.word	0x000001a0


	//   ....[1]....
        /*01e0*/ 	.word	0x00001e50


	//----- nvinfo : EIATTR_MAX_THREADS
	.align		4
.L_1787:
        /*01e4*/ 	.byte	0x04, 0x05
        /*01e6*/ 	.short	(.L_1789 - .L_1788)
.L_1788:
        /*01e8*/ 	.word	0x00000100
        /*01ec*/ 	.word	0x00000001
        /*01f0*/ 	.word	0x00000001


	//----- nvinfo : EIATTR_CRS_STACK_SIZE
	.align		4
.L_1789:
        /*01f4*/ 	.byte	0x04, 0x1e
        /*01f6*/ 	.short	(.L_1791 - .L_1790)
.L_1790:
        /*01f8*/ 	.word	0x00000000


	//----- nvinfo : EIATTR_CBANK_PARAM_SIZE
	.align		4
.L_1791:
        /*01fc*/ 	.byte	0x03, 0x19
        /*01fe*/ 	.short	0x0070


	//----- nvinfo : EIATTR_PARAM_CBANK
	.align		4
        /*0200*/ 	.byte	0x04, 0x0a
        /*0202*/ 	.short	(.L_1793 - .L_1792)
	.align		4
.L_1792:
        /*0204*/ 	.word	index@(.nv.constant0._Z35kOptimizerStatic8bit2StateBlockwiseI6__halfLi0ELi256ELi1EEvPT_S2_PhS3_fffffifPfS4_S4_S4_ffbi)
        /*0208*/ 	.short	0x0210
        /*020a*/ 	.short	0x0070


	//----- nvinfo : EIATTR_SW_WAR
	.align		4
.L_1793:
        /*020c*/ 	.byte	0x04, 0x36
        /*020e*/ 	.short	(.L_1795 - .L_1794)
.L_1794:
        /*0210*/ 	.word	0x00000008
.L_1795:


//--------------------- .nv.info._Z35kOptimizerStatic8bit2StateBlockwiseIfLi0ELi256ELi1EEvPT_S1_PhS2_fffffifPfS3_S3_S3_ffbi --------------------------
	.section	.nv.info._Z35kOptimizerStatic8bit2StateBlockwiseIfLi0ELi256ELi1EEvPT_S1_PhS2_fffffifPfS3_S3_S3_ffbi,"",@"SHT_CUDA_INFO"
	.sectionflags	@""
	.align	4


	//----- nvinfo : EIATTR_CUDA_API_VERSION
	.align		4
        /*0000*/ 	.byte	0x04, 0x37
        /*0002*/ 	.short	(.L_1797 - .L_1796)
.L_1796:
        /*0004*/ 	.word	0x00000082


	//----- nvinfo : EIATTR_KPARAM_INFO
	.align		4
.L_1797:
        /*0008*/ 	.byte	0x04, 0x17
        /*000a*/ 	.short	(.L_1799 - .L_1798)
.L_1798:
        /*000c*/ 	.word	0x00000000
        /*0010*/ 	.short	0x0012
        /*0012*/ 	.short	0x006c
        /*0014*/ 	.byte	0x00, 0xf0, 0x11, 0x00


	//----- nvinfo : EIATTR_KPARAM_INFO
	.align		4
.L_1799:
        /*0018*/ 	.byte	0x04, 0x17
        /*001a*/ 	.short	(.L_1801 - .L_1800)
.L_1800:
        /*001c*/ 	.word	0x00000000
        /*0020*/ 	.short	0x0011
        /*0022*/ 	.short	0x0068
        /*0024*/ 	.byte	0x00, 0xf0, 0x05, 0x00


	//----- nvinfo : EIATTR_KPARAM_INFO
	.align		4
.L_1801:
        /*0028*/ 	.byte	0x04, 0x17
        /*002a*/ 	.short	(.L_1803 - .L_1802)
.L_1802:
        /*002c*/ 	.word	0x00000000
        /*0030*/ 	.short	0x0010
        /*0032*/ 	.short	0x0064
        /*0034*/ 	.byte	0x00, 0xf0, 0x11, 0x00


	//----- nvinfo : EIATTR_KPARAM_INFO
	.align		4
.L_1803:
        /*0038*/ 	.byte	0x04, 0x17
        /*003a*/ 	.short	(.L_1805 - .L_1804)
.L_1804:
        /*003c*/ 	.word	0x00000000
        /*0040*/ 	.short	0x000f
        /*0042*/ 	.short	0x0060
        /*0044*/ 	.byte	0x00, 0xf0, 0x11, 0x00


	//----- nvinfo : EIATTR_KPARAM_INFO
	.align		4
.L_1805:
        /*0048*/ 	.byte	0x04, 0x17
        /*004a*/ 	.short	(.L_1807 - .L_1806)
.L_1806:
        /*004c*/ 	.word	0x00000000
        /*0050*/ 	.short	0x000e
        /*0052*/ 	.short	0x0058
        /*0054*/ 	.byte	0x00, 0xf0, 0x21, 0x00


	//----- nvinfo : EIATTR_KPARAM_INFO
	.align		4
.L_1807:
        /*0058*/ 	.byte	0x04, 0x17
        /*005a*/ 	.short	(.L_1809 - .L_1808)
.L_1808:
        /*005c*/ 	.word	0x00000000
        /*0060*/ 	.short	0x000d
        /*0062*/ 	.short	0x0050
        /*0064*/ 	.byte	0x00, 0xf0, 0x21, 0x00


	//----- nvinfo : EIATTR_KPARAM_INFO
	.align		4
.L_1809:
        /*0068*/ 	.byte	0x04, 0x17
        /*006a*/ 	.short	(.L_1811 - .L_1810)
.L_1810:
        /*006c*/ 	.word	0x00000000
        /*0070*/ 	.short	0x000c
        /*0072*/ 	.short	0x0048
        /*0074*/ 	.byte	0x00, 0xf0, 0x21, 0x00


	//----- nvinfo : EIATTR_KPARAM_INFO
	.align		4
.L_1811:
        /*0078*/ 	.byte	0x04, 0x17
        /*007a*/ 	.short	(.L_1813 - .L_1812)
.L_1812:
        /*007c*/ 	.word	0x00000000
        /*0080*/ 	.short	0x000b
        /*0082*/ 	.short	0x0040
        /*0084*/ 	.byte	0x00, 0xf0, 0x21, 0x00


	//----- nvinfo : EIATTR_KPARAM_INFO
	.align		4
.L_1813:
        /*0088*/ 	.byte	0x04, 0x17
        /*008a*/ 	.short	(.L_1815 - .L_1814)
.L_1814:
        /*008c*/ 	.word	0x00000000
        /*0090*/ 	.short	0x000a
        /*0092*/ 	.short	0x0038
        /*0094*/ 	.byte	0x00, 0xf0, 0x11, 0x00


	//----- nvinfo : EIATTR_KPARAM_INFO
	.align		4
.L_1815:
        /*0098*/ 	.byte	0x04, 0x17
        /*009a*/ 	.short	(.L_1817 - .L_1816)
.L_1816:
        /*009c*/ 	.word	0x00000000
        /*00a0*/ 	.short	0x0009
        /*00a2*/ 	.short	0x0034
        /*00a4*/ 	.byte	0x00, 0xf0, 0x11, 0x00


	//----- nvinfo : EIATTR_KPARAM_INFO
	.align		4
.L_1817:
        /*00a8*/ 	.byte	0x04, 0x17
        /*00aa*/ 	.short	(.L_1819 - .L_1818)
.L_1818:
        /*00ac*/ 	.word	0x00000000
        /*00b0*/ 	.short	0x0008
        /*00b2*/ 	.short	0x0030
        /*00b4*/ 	.byte	0x00, 0xf0, 0x11, 0x00


	//----- nvinfo : EIATTR_KPARAM_INFO
	.align		4
.L_1819:
        /*00b8*/ 	.byte	0x04, 0x17
        /*00ba*/ 	.short	(.L_1821 - .L_1820)
.L_1820:
        /*00bc*/ 	.word	0x00000000
        /*00c0*/ 	.short	0x0007
        /*00c2*/ 	.short	0x002c
        /*00c4*/ 	.byte	0x00, 0xf0, 0x11, 0x00


	//----- nvinfo : EIATTR_KPARAM_INFO
	.align		4
.L_1821:
        /*00c8*/ 	.byte	0x04, 0x17
        /*00ca*/ 	.short	(.L_1823 - .L_1822)
.L_1822:
        /*00cc*/ 	.word	0x00000000
        /*00d0*/ 	.short	0x0006
        /*00d2*/ 	.short	0x0028
        /*00d4*/ 	.byte	0x00, 0xf0, 0x11, 0x00


	//----- nvinfo : EIATTR_KPARAM_INFO
	.align		4
.L_1823:
        /*00d8*/ 	.byte	0x04, 0x17
        /*00da*/ 	.short	(.L_1825 - .L_1824)
.L_1824:
        /*00dc*/ 	.word	0x00000000
        /*00e0*/ 	.short	0x0005
        /*00e2*/ 	.short	0x0024
        /*00e4*/ 	.byte	0x00, 0xf0, 0x11, 0x00


	//----- nvinfo : EIATTR_KPARAM_INFO
	.align		4
.L_1825:
        /*00e8*/ 	.byte	0x04, 0x17
        /*00ea*/ 	.short	(.L_1827 - .L_1826)
.L_1826:
        /*00ec*/ 	.word	0x00000000
        /*00f0*/ 	.short	0x0004
        /*00f2*/ 	.short	0x0020
        /*00f4*/ 	.byte	0x00, 0xf0, 0x11, 0x00


	//----- nvinfo : EIATTR_KPARAM_INFO
	.align		4
.L_1827:
        /*00f8*/ 	.byte	0x04, 0x17
        /*00fa*/ 	.short	(.L_1829 - .L_1828)
.L_1828:
        /*00fc*/ 	.word	0x00000000
        /*0100*/ 	.short	0x0003
        /*0102*/ 	.short	0x0018
        /*0104*/ 	.byte	0x00, 0xf0, 0x21, 0x00


	//----- nvinfo : EIATTR_KPARAM_INFO
	.align		4
.L_1829:
        /*0108*/ 	.byte	0x04, 0x17
        /*010a*/ 	.short	(.L_1831 - .L_1830)
.L_1830:
        /*010c*/ 	.word	0x00000000
        /*0110*/ 	.short	0x0002
        /*0112*/ 	.short	0x0010
        /*0114*/ 	.byte	0x00, 0xf0, 0x21, 0x00


	//----- nvinfo : EIATTR_KPARAM_INFO
	.align		4
.L_1831:
        /*0118*/ 	.byte	0x04, 0x17
        /*011a*/ 	.short	(.L_1833 - .L_1832)
.L_1832:
        /*011c*/ 	.word	0x00000000
        /*0120*/ 	.short	0x0001
        /*0122*/ 	.short	0x0008
        /*0124*/ 	.byte	0x00, 0xf0, 0x21, 0x00


	//----- nvinfo : EIATTR_KPARAM_INFO
	.align		4
.L_1833:
        /*0128*/ 	.byte	0x04, 0x17
        /*012a*/ 	.short	(.L_1835 - .L_1834)
.L_1834:
        /*012c*/ 	.word	0x00000000
        /*0130*/ 	.short	0x0000
        /*0132*/ 	.short	0x0000
        /*0134*/ 	.byte	0x00, 0xf0, 0x21, 0x00


	//----- nvinfo : EIATTR_SPARSE_MMA_MASK
	.align		4
.L_1835:
        /*0138*/ 	.byte	0x03, 0x50
        /*013a*/ 	.short	0x0000


	//----- nvinfo : EIATTR_MAXREG_COUNT
	.align		4
        /*013c*/ 	.byte	0x03, 0x1b
        /*013e*/ 	.short	0x0050


	//----- nvinfo : EIATTR_NUM_BARRIERS
	.align		4
        /*0140*/ 	.byte	0x02, 0x4c
        /*0142*/ 	.byte	0x01
	.zero		1


	//----- nvinfo : EIATTR_MERCURY_ISA_VERSION
	.align		4
        /*0144*/ 	.byte	0x03, 0x5f
        /*0146*/ 	.short	0x0101


	//----- nvinfo : EIATTR_COOP_GROUP_MASK_REGIDS
	.align		4
        /*0148*/ 	.byte	0x04, 0x29
        /*014a*/ 	.short	(.L_1837 - .L_1836)


	//   ....[0]....
.L_1836:
        /*014c*/ 	.word	0xffffffff


	//   ....[1]....
        /*0150*/ 	.word	0xffffffff


	//   ....[2]....
        /*0154*/ 	.word	0xffffffff


	//   ....[3]....
        /*0158*/ 	.word	0xffffffff


	//   ....[4]....
        /*015c*/ 	.word	0xffffffff


	//   ....[5]....
        /*0160*/ 	.word	0xffffffff


	//   ....[6]....
        /*0164*/ 	.word	0xffffffff


	//   ....[7]....
        /*0168*/ 	.word	0xffffffff


	//   ....[8]....
        /*016c*/ 	.word	0xffffffff


	//   ....[9]....
        /*0170*/ 	.word	0xffffffff


	//   ....[10]....
        /*0174*/ 	.word	0xffffffff


	//   ....[11]....
        /*0178*/ 	.word	0xffffffff


	//   ....[12]....
        /*017c*/ 	.word	0xffffffff


	//   ....[13]....
        /*0180*/ 	.word	0xffffffff


	//   ....[14]....
        /*0184*/ 	.word	0xffffffff


	//   ....[15]....
        /*0188*/ 	.word	0xffffffff


	//   ....[16]....
        /*018c*/ 	.word	0xffffffff


	//----- nvinfo : EIATTR_COOP_GROUP_INSTR_OFFSETS
	.align		4
.L_1837:
        /*0190*/ 	.byte	0x04, 0x28
        /*0192*/ 	.short	(.L_1839 - .L_1838)


	//   ....[0]....
.L_1838:
        /*0194*/ 	.word	0x000005a0


	//   ....[1]....
        /*0198*/ 	.word	0x00000630


	//   ....[2]....
        /*019c*/ 	.word	0x000006f0


	//   ....[3]....
        /*01a0*/ 	.word	0x000007d0


	//   ....[4]....
        /*01a4*/ 	.word	0x00000820


	//   ....[5]....
        /*01a8*/ 	.word	0x00000890


	//   ....[6]....
        /*01ac*/ 	.word	0x000008f0


	//   ....[7]....
        /*01b0*/ 	.word	0x00000950


	//   ....[8]....
        /*01b4*/ 	.word	0x00000b40


	//   ....[9]....
        /*01b8*/ 	.word	0x00000be0


	//   ....[10]....
        /*01bc*/ 	.word	0x00000c20


	//   ....[11]....
        /*01c0*/ 	.word	0x00000c60


	//   ....[12]....
        /*01c4*/ 	.word	0x00000ca0


	//   ....[13]....
        /*01c8*/ 	.word	0x00001000


	//   ....[14]....
        /*01cc*/ 	.word	0x000011a0


	//   ....[15]....
        /*01d0*/ 	.word	0x00001c20


	//   ....[16]....
        /*01d4*/ 	.word	0x00001ce0


	//----- nvinfo : EIATTR_EXIT_INSTR_OFFSETS
	.align		4
.L_1839:
        /*01d8*/ 	.byte	0x04, 0x1c
        /*01da*/ 	.short	(.L_1841 - .L_1840)


	//   ....[0]....
.L_1840:
        /*01dc*/ 	.word	0x000001a0


	//   ....[1]....
        /*01e0*/ 	.word	0x00001dc0


	//----- nvinfo : EIATTR_MAX_THREADS
	.align		4
.L_1841:
        /*01e4*/ 	.byte	0x04, 0x05
        /*01e6*/ 	.short	(.L_1843 - .L_1842)
.L_1842:
        /*01e8*/ 	.word	0x00000100
        /*01ec*/ 	.word	0x00000001
        /*01f0*/ 	.word	0x00000001


	//----- nvinfo : EIATTR_CRS_STACK_SIZE
	.align		4
.L_1843:
        /*01f4*/ 	.byte	0x04, 0x1e
        /*01f6*/ 	.short	(.L_1845 - .L_1844)
.L_1844:
        /*01f8*/ 	.word	0x00000000


	//----- nvinfo : EIATTR_CBANK_PARAM_SIZE
	.align		4
.L_1845:
        /*01fc*/ 	.byte	0x03, 0x19
        /*01fe*/ 	.short	0x0070


	//----- nvinfo : EIATTR_PARAM_CBANK
	.align		4
        /*0200*/ 	.byte	0x04, 0x0a
        /*0202*/ 	.short	(.L_1847 - .L_1846)
	.align		4
.L_1846:
        /*0204*/ 	.word	index@(.nv.constant0._Z35kOptimizerStatic8bit2StateBlockwiseIfLi0ELi256ELi1EEvPT_S1_PhS2_fffffifPfS3_S3_S3_ffbi)
        /*0208*/ 	.short	0x0210
        /*020a*/ 	.short	0x0070


	//----- nvinfo : EIATTR_SW_WAR
	.align		4
.L_1847:
        /*020c*/ 	.byte	0x04, 0x36
        /*020e*/ 	.short	(.L_1849 - .L_1848)
.L_1848:
        /*0210*/ 	.word	0x00000008
.L_1849:


//--------------------- .nv.info._Z20kDequantizeBlockwiseI13__nv_bfloat16Li512ELi64ELi8ELi2EEvPfPhS1_PT_ii --------------------------
	.section	.nv.info._Z20kDequantizeBlockwiseI13__nv_bfloat16Li512ELi64ELi8ELi2EEvPfPhS1_PT_ii,"",@"SHT_CUDA_INFO"
	.sectionflags	@""
	.align	4


	//----- nvinfo : EIATTR_CUDA_API_VERSION
	.align		4
        /*0000*/ 	.byte	0x04, 0x37
        /*0002*/ 	.short	(.L_1851 - .L_1850)
.L_1850:
        /*0004*/ 	.word	0x00000082


	//----- nvinfo : EIATTR_KPARAM_INFO
	.align		4
.L_1851:
        /*0008*/ 	.byte	0x04, 0x17
        /*000a*/ 	.short	(.L_1853 - .L_1852)
.L_1852:
        /*000c*/ 	.word	0x00000000
        /*0010*/ 	.short	0x0005
        /*0012*/ 	.short	0x0024
        /*0014*/ 	.byte	0x00, 0xf0, 0x11, 0x00


	//----- nvinfo : EIATTR_KPARAM_INFO
	.align		4
.L_1853:
        /*0018*/ 	.byte	0x04, 0x17
        /*001a*/ 	.short	(.L_1855 - .L_1854)
.L_1854:
        /*001c*/ 	.word	0x00000000
        /*0020*/ 	.short	0x0004
        /*0022*/ 	.short	0x0020
        /*0024*/ 	.byte	0x00, 0xf0, 0x11, 0x00


	//----- nvinfo : EIATTR_KPARAM_INFO
	.align		4
.L_1855:
        /*0028*/ 	.byte	0x04, 0x17
        /*002a*/ 	.short	(.L_1857 - .L_1856)
.L_1856:
        /*002c*/ 	.word	0x00000000
        /*0030*/ 	.short	0x0003
        /*0032*/ 	.short	0x0018
        /*0034*/ 	.byte	0x00, 0xf0, 0x21, 0x00


	//----- nvinfo : EIATTR_KPARAM_INFO
	.align		4
.L_1857:
        /*0038*/ 	.byte	0x04, 0x17
        /*003a*/ 	.short	(.L_1859 - .L_1858)
.L_1858:
        /*003c*/ 	.word	0x00000000
        /*0040*/ 	.short	0x0002
        /*0042*/ 	.short	0x0010
        /*0044*/ 	.byte	0x00, 0xf0, 0x21, 0x00


	//----- nvinfo : EIATTR_KPARAM_INFO
	.align		4
.L_1859:
        /*0048*/ 	.byte	0x04, 0x17
        /*004a*/ 	.short	(.L_1861 - .L_1860)
.L_1860:
        /*004c*/ 	.word	0x00000000
        /*0050*/ 	.short	0x0001
        /*0052*/ 	.short	0x0008
        /*0054*/ 	.byte	0x00, 0xf0, 0x21, 0x00


	//----- nvinfo : EIATTR_KPARAM_INFO
	.align		4
.L_1861:
        /*0058*/ 	.byte	0x04, 0x17
        /*005a*/ 	.short	(.L_1863 - .L_1862)
.L_1862:
        /*005c*/ 	.word	0x00000000
        /*0060*/ 	.short	0x0000
        /*0062*/ 	.short	0x0000
        /*0064*/ 	.byte	0x00, 0xf0, 0x21, 0x00


	//----- nvinfo : EIATTR_SPARSE_MMA_MASK
	.align		4
.L_1863:
        /*0068*/ 	.byte	0x03, 0x50
        /*006a*/ 	.short	0x0000


	//----- nvinfo : EIATTR_MAXREG_COUNT
	.align		4
        /*006c*/ 	.byte	0x03, 0x1b
        /*006e*/ 	.short	0x00ff


	//----- nvinfo : EIATTR_NUM_BARRIERS
	.align		4
        /*0070*/ 	.byte	0x02, 0x4c
        /*0072*/ 	.byte	0x01
	.zero		1


	//----- nvinfo : EIATTR_MERCURY_ISA_VERSION
	.align		4
        /*0074*/ 	.byte	0x03, 0x5f
        /*0076*/ 	.short	0x0101


	//----- nvinfo : EIATTR_COOP_GROUP_MASK_REGIDS
	.align		4
        /*0078*/ 	.byte	0x04, 0x29
        /*007a*/ 	.short	(.L_1865 - .L_1864)


	//   ....[0]....
.L_1864:
        /*007c*/ 	.word	0xffffffff


	//   ....[1]....
        /*0080*/ 	.word	0xffffffff


	//----- nvinfo : EIATTR_COOP_GROUP_INSTR_OFFSETS
	.align		4
.L_1865:
        /*0084*/ 	.byte	0x04, 0x28
        /*0086*/ 	.short	(.L_1867 - .L_1866)


	//   ....[0]....
.L_1866:
        /*0088*/ 	.word	0x000006a0


	//   ....[1]....
        /*008c*/ 	.word	0x00001530


	//----- nvinfo : EIATTR_EXIT_INSTR_OFFSETS
	.align		4
.L_1867:
        /*0090*/ 	.byte	0x04, 0x1c
        /*0092*/ 	.short	(.L_1869 - .L_1868)


	//   ....[0]....
.L_1868:
        /*0094*/ 	.word	0x00000060


	//   ....[1]....
        /*0098*/ 	.word	0x00001a30


	//----- nvinfo : EIATTR_CBANK_PARAM_SIZE
	.align		4
.L_1869:
        /*009c*/ 	.byte	0x03, 0x19
        /*009e*/ 	.short	0x0028


	//----- nvinfo : EIATTR_PARAM_CBANK
	.align		4
        /*00a0*/ 	.byte	0x04, 0x0a
        /*00a2*/ 	.short	(.L_1871 - .L_1870)
	.align		4
.L_1870:
        /*00a4*/ 	.word	index@(.nv.constant0._Z20kDequantizeBlockwiseI13__nv_bfloat16Li512ELi64ELi8ELi2EEvPfPhS1_PT_ii)
        /*00a8*/ 	.short	0x0210
        /*00aa*/ 	.short	0x0028


	//----- nvinfo : EIATTR_SW_WAR
	.align		4
.L_1871:
        /*00ac*/ 	.byte	0x04, 0x36
        /*00ae*/ 	.short	(.L_1873 - .L_1872)
.L_1872:
        /*00b0*/ 	.word	0x00000008
.L_1873:


//--------------------- .nv.info._Z20kDequantizeBlockwiseI13__nv_bfloat16Li512ELi64ELi8ELi0EEvPfPhS1_PT_ii --------------------------
	.section	.nv.info._Z20kDequantizeBlockwiseI13__nv_bfloat16Li512ELi64ELi8ELi0EEvPfPhS1_PT_ii,"",@"SHT_CUDA_INFO"
	.sectionflags	@""
	.align	4


	//----- nvinfo : EIATTR_CUDA_API_VERSION
	.align		4
        /*0000*/ 	.byte	0x04, 0x37
        /*0002*/ 	.short	(.L_1875 - .L_1874)
.L_1874:
        /*0004*/ 	.word	0x00000082


	//----- nvinfo : EIATTR_KPARAM_INFO
	.align		4
.L_1875:
        /*0008*/ 	.byte	0x04, 0x17
        /*000a*/ 	.short	(.L_1877 - .L_1876)
.L_1876:
        /*000c*/ 	.word	0x00000000
        /*0010*/ 	.short	0x0005
        /*0012*/ 	.short	0x0024
        /*0014*/ 	.byte	0x00, 0xf0, 0x11, 0x00


	//----- nvinfo : EIATTR_KPARAM_INFO
	.align		4
.L_1877:
        /*0018*/ 	.byte	0x04, 0x17
        /*001a*/ 	.short	(.L_1879 - .L_1878)
.L_1878:
        /*001c*/ 	.word	0x00000000
        /*0020*/ 	.short	0x0004
        /*0022*/ 	.short	0x0020
        /*0024*/ 	.byte	0x00, 0xf0, 0x11, 0x00


	//----- nvinfo : EIATTR_KPARAM_INFO
	.align		4
.L_1879:
        /*0028*/ 	.byte	0x04, 0x17
        /*002a*/ 	.short	(.L_1881 - .L_1880)
.L_1880:
        /*002c*/ 	.word	0x00000000
        /*0030*/ 	.short	0x0003
        /*0032*/ 	.short	0x0018
        /*0034*/ 	.byte	0x00, 0xf0, 0x21, 0x00


	//----- nvinfo : EIATTR_KPARAM_INFO
	.align		4
.L_1881:
        /*0038*/ 	.byte	0x04, 0x17
        /*003a*/ 	.short	(.L_1883 - .L_1882)
.L_1882:
        /*003c*/ 	.word	0x00000000
        /*0040*/ 	.short	0x0002
        /*0042*/ 	.short	0x0010
        /*0044*/ 	.byte	0x00, 0xf0, 0x21, 0x00


	//----- nvinfo : EIATTR_KPARAM_INFO
	.align		4
.L_1883:
        /*0048*/ 	.byte	0x04, 0x17
        /*004a*/ 	.short	(.L_1885 - .L_1884)
.L_1884:
        /*004c*/ 	.word	0x00000000
        /*0050*/ 	.short	0x0001
        /*0052*/ 	.short	0x0008
        /*0054*/ 	.byte	0x00, 0xf0, 0x21, 0x00


	//----- nvinfo : EIATTR_KPARAM_INFO
	.align		4
.L_1885:
        /*0058*/ 	.byte	0x04, 0x17
        /*005a*/ 	.short	(.L_1887 - .L_1886)
.L_1886:
        /*005c*/ 	.word	0x00000000
        /*0060*/ 	.short	0x0000
        /*0062*/ 	.short	0x0000
        /*0064*/ 	.byte	0x00, 0xf0, 0x21, 0x00


	//----- nvinfo : EIATTR_SPARSE_MMA_MASK
	.align		4
.L_1887:
        /*0068*/ 	.byte	0x03, 0x50
        /*006a*/ 	.short	0x0000


	//----- nvinfo : EIATTR_MAXREG_COUNT
	.align		4
        /*006c*/ 	.byte	0x03, 0x1b
        /*006e*/ 	.short	0x00ff


	//----- nvinfo : EIATTR_NUM_BARRIERS
	.align		4
        /*0070*/ 	.byte	0x02, 0x4c
        /*0072*/ 	.byte	0x01
	.zero		1


	//----- nvinfo : EIATTR_MERCURY_ISA_VERSION
	.align		4
        /*0074*/ 	.byte	0x03, 0x5f
        /*0076*/ 	.short	0x0101


	//----- nvinfo : EIATTR_COOP_GROUP_MASK_REGIDS
	.align		4
        /*0078*/ 	.byte	0x04, 0x29
        /*007a*/ 	.short	(.L_1889 - .L_1888)


	//   ....[0]....
.L_1888:
        /*007c*/ 	.word	0xffffffff


	//   ....[1]....
        /*0080*/ 	.word	0xffffffff


	//----- nvinfo : EIATTR_COOP_GROUP_INSTR_OFFSETS
	.align		4
.L_1889:
        /*0084*/ 	.byte	0x04, 0x28
        /*0086*/ 	.short	(.L_1891 - .L_1890)


	//   ....[0]....
.L_1890:
        /*0088*/ 	.word	0x000005a0


	//   ....[1]....
        /*008c*/ 	.word	0x00000c50


	//----- nvinfo : EIATTR_EXIT_INSTR_OFFSETS
	.align		4
.L_1891:
        /*0090*/ 	.byte	0x04, 0x1c
        /*0092*/ 	.short	(.L_1893 - .L_1892)


	//   ....[0]....
.L_1892:
        /*0094*/ 	.word	0x00000060


	//   ....[1]....
        /*0098*/ 	.word	0x00000f40


	//----- nvinfo : EIATTR_CBANK_PARAM_SIZE
	.align		4
.L_1893:
        /*009c*/ 	.byte	0x03, 0x19
        /*009e*/ 	.short	0x0028


	//----- nvinfo : EIATTR_PARAM_CBANK
	.align		4
        /*00a0*/ 	.byte	0x04, 0x0a
        /*00a2*/ 	.short	(.L_1895 - .L_1894)
	.align		4
.L_1894:
        /*00a4*/ 	.word	index@(.nv.constant0._Z20kDequantizeBlockwiseI13__nv_bfloat16Li512ELi64ELi8ELi0EEvPfPhS1_PT_ii)
        /*00a8*/ 	.short	0x0210
        /*00aa*/ 	.short	0x0028


	//----- nvinfo : EIATTR_SW_WAR
	.align		4
.L_1895:
        /*00ac*/ 	.byte	0x04, 0x36
        /*00ae*/ 	.short	(.L_1897 - .L_1896)
.L_1896:
        /*00b0*/ 	.word	0x00000008
.L_1897:


//--------------------- .nv.info._Z20kDequantizeBlockwiseI13__nv_bfloat16Li512ELi64ELi8ELi1EEvPfPhS1_PT_ii --------------------------
	.section	.nv.info._Z20kDequantizeBlockwiseI13__nv_bfloat16Li512ELi64ELi8ELi1EEvPfPhS1_PT_ii,"",@"SHT_CUDA_INFO"
	.sectionflags	@""
	.align	4


	//----- nvinfo : EIATTR_CUDA_API_VERSION
	.align		4
        /*0000*/ 	.byte	0x04, 0x37
        /*0002*/ 	.short	(.L_1899 - .L_1898)
.L_1898:
        /*0004*/ 	.word	0x00000082


	//----- nvinfo : EIATTR_KPARAM_INFO
	.align		4
.L_1899:
        /*0008*/ 	.byte	0x04, 0x17
        /*000a*/ 	.short	(.L_1901 - .L_1900)
.L_1900:
        /*000c*/ 	.word	0x00000000
        /*0010*/ 	.short	0x0005
        /*0012*/ 	.short	0x0024
        /*0014*/ 	.byte	0x00, 0xf0, 0x11, 0x00


	//----- nvinfo : EIATTR_KPARAM_INFO
	.align		4
.L_1901:
        /*0018*/ 	.byte	0x04, 0x17
        /*001a*/ 	.short	(.L_1903 - .L_1902)
.L_1902:
        /*001c*/ 	.word	0x00000000
        /*0020*/ 	.short	0x0004
        /*0022*/ 	.short	0x0020
        /*0024*/ 	.byte	0x00, 0xf0, 0x11, 0x00


	//----- nvinfo : EIATTR_KPARAM_INFO
	.align		4
.L_1903:
        /*0028*/ 	.byte	0x04, 0x17
        /*002a*/ 	.short	(.L_1905 - .L_1904)
.L_1904:
        /*002c*/ 	.word	0x00000000
        /*0030*/ 	.short	0x0003
        /*0032*/ 	.short	0x0018
        /*0034*/ 	.byte	0x00, 0xf0, 0x21, 0x00


	//----- nvinfo : EIATTR_KPARAM_INFO
	.align		4
.L_1905:
        /*0038*/ 	.byte	0x04, 0x17
        /*003a*/ 	.short	(.L_1907 - .L_1906)
.L_1906:
        /*003c*/ 	.word	0x00000000
        /*0040*/ 	.short	0x0002
        /*0042*/ 	.short	0x0010
        /*0044*/ 	.byte	0x00, 0xf0, 0x21, 0x00


	//----- nvinfo : EIATTR_KPARAM_INFO
	.align		4
.L_1907:
        /*0048*/ 	.byte	0x04, 0x17
        /*004a*/ 	.short	(.L_1909 - .L_1908)
.L_1908:
        /*004c*/ 	.word	0x00000000
        /*0050*/ 	.short	0x0001
        /*0052*/ 	.short	0x0008
        /*0054*/ 	.byte	0x00, 0xf0, 0x21, 0x00


	//----- nvinfo : EIATTR_KPARAM_INFO
	.align		4
.L_1909:
        /*0058*/ 	.byte	0x04, 0x17
        /*005a*/ 	.short	(.L_1911 - .L_1910)
.L_1910:
        /*005c*/ 	.word	0x00000000
        /*0060*/ 	.short	0x0000
        /*0062*/ 	.short	0x0000
        /*0064*/ 	.byte	0x00, 0xf0, 0x21, 0x00


	//----- nvinfo : EIATTR_SPARSE_MMA_MASK
	.align		4
.L_1911:
        /*0068*/ 	.byte	0x03, 0x50
        /*006a*/ 	.short	0x0000


	//----- nvinfo : EIATTR_MAXREG_COUNT
	.align		4
        /*006c*/ 	.byte	0x03, 0x1b
        /*006e*/ 	.short	0x00ff


	//----- nvinfo : EIATTR_NUM_BARRIERS
	.align		4
        /*0070*/ 	.byte	0x02, 0x4c
        /*0072*/ 	.byte	0x01
	.zero		1


	//----- nvinfo : EIATTR_MERCURY_ISA_VERSION
	.align		4
        /*0074*/ 	.byte	0x03, 0x5f
        /*0076*/ 	.short	0x0101


	//----- nvinfo : EIATTR_COOP_GROUP_MASK_REGIDS
	.align		4
        /*0078*/ 	.byte	0x04, 0x29
        /*007a*/ 	.short	(.L_1913 - .L_1912)


	//   ....[0]....
.L_1912:
        /*007c*/ 	.word	0xffffffff


	//   ....[1]....
        /*0080*/ 	.word	0xffffffff


	//----- nvinfo : EIATTR_COOP_GROUP_INSTR_OFFSETS
	.align		4
.L_1913:
        /*0084*/ 	.byte	0x04, 0x28
        /*0086*/ 	.short	(.L_1915 - .L_1914)


	//   ....[0]....
.L_1914:
        /*0088*/ 	.word	0x00000680


	//   ....[1]....
        /*008c*/ 	.word	0x00001b70


	//----- nvinfo : EIATTR_EXIT_INSTR_OFFSETS
	.align		4
.L_1915:
        /*0090*/ 	.byte	0x04, 0x1c
        /*0092*/ 	.short	(.L_1917 - .L_1916)


	//   ....[0]....
.L_1916:
        /*0094*/ 	.word	0x00000060


	//   ....[1]....
        /*0098*/ 	.word	0x00002090


	//----- nvinfo : EIATTR_CBANK_PARAM_SIZE
	.align		4
.L_1917:
        /*009c*/ 	.byte	0x03, 0x19
        /*009e*/ 	.short	0x0028


	//----- nvinfo : EIATTR_PARAM_CBANK
	.align		4
        /*00a0*/ 	.byte	0x04, 0x0a
        /*00a2*/ 	.short	(.L_1919 - .L_1918)
	.align		4
.L_1918:
        /*00a4*/ 	.word	index@(.nv.constant0._Z20kDequantizeBlockwiseI13__nv_bfloat16Li512ELi64ELi8ELi1EEvPfPhS1_PT_ii)
        /*00a8*/ 	.short	0x0210
        /*00aa*/ 	.short	0x0028


	//----- nvinfo : EIATTR_SW_WAR
	.align		4
.L_1919:
        /*00ac*/ 	.byte	0x04, 0x36
        /*00ae*/ 	.short	(.L_1921 - .L_1920)
.L_1920:
        /*00b0*/ 	.word	0x00000008
.L_1921:


//--------------------- .nv.info._Z20kDequantizeBlockwiseIfLi512ELi64ELi8ELi2EEvPfPhS0_PT_ii --------------------------
	.section	.nv.info._Z20kDequantizeBlockwiseIfLi512ELi64ELi8ELi2EEvPfPhS0_PT_ii,"",@"SHT_CUDA_INFO"
	.sectionflags	@""
	.align	4


	//----- nvinfo : EIATTR_CUDA_API_VERSION
	.align		4
        /*0000*/ 	.byte	0x04, 0x37
        /*0002*/ 	.short	(.L_1923 - .L_1922)
.L_1922:
        /*0004*/ 	.word	0x00000082


	//----- nvinfo : EIATTR_KPARAM_INFO
	.align		4
.L_1923:
        /*0008*/ 	.byte	0x04, 0x17
        /*000a*/ 	.short	(.L_1925 - .L_1924)
.L_1924:
        /*000c*/ 	.word	0x00000000
        /*0010*/ 	.short	0x0005
        /*0012*/ 	.short	0x0024
        /*0014*/ 	.byte	0x00, 0xf0, 0x11, 0x00


	//----- nvinfo : EIATTR_KPARAM_INFO
	.align		4
.L_1925:
        /*0018*/ 	.byte	0x04, 0x17
        /*001a*/ 	.short	(.L_1927 - .L_1926)
.L_1926:
        /*001c*/ 	.word	0x00000000
        /*0020*/ 	.short	0x0004
        /*0022*/ 	.short	0x0020
        /*0024*/ 	.byte	0x00, 0xf0, 0x11, 0x00


	//----- nvinfo : EIATTR_KPARAM_INFO
	.align		4
.L_1927:
        /*0028*/ 	.byte	0x04, 0x17
        /*002a*/ 	.short	(.L_1929 - .L_1928)
.L_1928:
        /*002c*/ 	.word	0x00000000
        /*0030*/ 	.short	0x0003
        /*0032*/ 	.short	0x0018
        /*0034*/ 	.byte	0x00, 0xf0, 0x21, 0x00


	//----- nvinfo : EIATTR_KPARAM_INFO
	.align		4
.L_1929:
        /*0038*/ 	.byte	0x04, 0x17
        /*003a*/ 	.short	(.L_1931 - .L_1930)
.L_1930:
        /*003c*/ 	.word	0x00000000
        /*0040*/ 	.short	0x0002
        /*0042*/ 	.short	0x0010
        /*0044*/ 	.byte	0x00, 0xf0, 0x21, 0x00


	//----- nvinfo : EIATTR_KPARAM_INFO
	.align		4
.L_1931:
        /*0048*/ 	.byte	0x04, 0x17
        /*004a*/ 	.short	(.L_1933 - .L_1932)
.L_1932:
        /*004c*/ 	.word	0x00000000
        /*0050*/ 	.short	0x0001
        /*0052*/ 	.short	0x0008
        /*0054*/ 	.byte	0x00, 0xf0, 0x21, 0x00


	//----- nvinfo : EIATTR_KPARAM_INFO
	.align		4
.L_1933:
        /*0058*/ 	.byte	0x04, 0x17
        /*005a*/ 	.short	(.L_1935 - .L_1934)
.L_1934:
        /*005c*/ 	.word	0x00000000
        /*0060*/ 	.short	0x0000
        /*0062*/ 	.short	0x0000
        /*0064*/ 	.byte	0x00, 0xf0, 0x21, 0x00


	//----- nvinfo : EIATTR_SPARSE_MMA_MASK
	.align		4
.L_1935:
        /*0068*/ 	.byte	0x03, 0x50
        /*006a*/ 	.short	0x0000


	//----- nvinfo : EIATTR_MAXREG_COUNT
	.align		4
        /*006c*/ 	.byte	0x03, 0x1b
        /*006e*/ 	.short	0x00ff


	//----- nvinfo : EIATTR_NUM_BARRIERS
	.align		4
        /*0070*/ 	.byte	0x02, 0x4c
        /*0072*/ 	.byte	0x01
	.zero		1


	//----- nvinfo : EIATTR_MERCURY_ISA_VERSION
	.align		4
        /*0074*/ 	.byte	0x03, 0x5f
        /*0076*/ 	.short	0x0101


	//----- nvinfo : EIATTR_COOP_GROUP_MASK_REGIDS
	.align		4
        /*0078*/ 	.byte	0x04, 0x29
        /*007a*/ 	.short	(.L_1937 - .L_1936)


	//   ....[0]....
.L_1936:
        /*007c*/ 	.word	0xffffffff


	//   ....[1]....
        /*0080*/ 	.word	0xffffffff


	//----- nvinfo : EIATTR_COOP_GROUP_INSTR_OFFSETS
	.align		4
.L_1937:
        /*0084*/ 	.byte	0x04, 0x28
        /*0086*/ 	.short	(.L_1939 - .L_1938)


	//   ....[0]....
.L_1938:
        /*0088*/ 	.word	0x000006b0


	//   ....[1]....
        /*008c*/ 	.word	0x000013f0


	//----- nvinfo : EIATTR_EXIT_INSTR_OFFSETS
	.align		4
.L_1939:
        /*0090*/ 	.byte	0x04, 0x1c
        /*0092*/ 	.short	(.L_1941 - .L_1940)


	//   ....[0]....
.L_1940:
        /*0094*/ 	.word	0x00000060


	//   ....[1]....
        /*0098*/ 	.word	0x00001900


	//----- nvinfo : EIATTR_CBANK_PARAM_SIZE
	.align		4
.L_1941:
        /*009c*/ 	.byte	0x03, 0x19
        /*009e*/ 	.short	0x0028


	//----- nvinfo : EIATTR_PARAM_CBANK
	.align		4
        /*00a0*/ 	.byte	0x04, 0x0a
        /*00a2*/ 	.short	(.L_1943 - .L_1942)
	.align		4
.L_1942:
        /*00a4*/ 	.word	index@(.nv.constant0._Z20kDequantizeBlockwiseIfLi512ELi64ELi8ELi2EEvPfPhS0_PT_ii)
        /*00a8*/ 	.short	0x0210
        /*00aa*/ 	.short	0x0028


	//----- nvinfo : EIATTR_SW_WAR
	.align		4
.L_1943:
        /*00ac*/ 	.byte	0x04, 0x36
        /*00ae*/ 	.short	(.L_1945 - .L_1944)
.L_1944:
        /*00b0*/ 	.word	0x00000008
.L_1945:


//--------------------- .nv.info._Z20kDequantizeBlockwiseIfLi512ELi64ELi8ELi0EEvPfPhS0_PT_ii --------------------------
	.section	.nv.info._Z20kDequantizeBlockwiseIfLi512ELi64ELi8ELi0EEvPfPhS0_PT_ii,"",@"SHT_CUDA_INFO"
	.sectionflags	@""
	.align	4


	//----- nvinfo : EIATTR_CUDA_API_VERSION
	.align		4
        /*0000*/ 	.byte	0x04, 0x37
        /*0002*/ 	.short	(.L_1947 - .L_1946)
.L_1946:
        /*0004*/ 	.word	0x00000082


	//----- nvinfo : EIATTR_KPARAM_INFO
	.align		4
.L_1947:
        /*0008*/ 	.byte	0x04, 0x17
        /*000a*/ 	.short	(.L_1949 - .L_1948)
.L_1948:
        /*000c*/ 	.word	0x00000000
        /*0010*/ 	.short	0x0005
        /*0012*/ 	.short	0x0024
        /*0014*/ 	.byte	0x00, 0xf0, 0x11, 0x00


	//----- nvinfo : EIATTR_KPARAM_INFO
	.align		4
.L_1949:
        /*0018*/ 	.byte	0x04, 0x17
        /*001a*/ 	.short	(.L_1951 - .L_1950)
.L_1950:
        /*001c*/ 	.word	0x00000000
        /*0020*/ 	.short	0x0004
        /*0022*/ 	.short	0x0020
        /*0024*/ 	.byte	0x00, 0xf0, 0x11, 0x00


	//----- nvinfo : EIATTR_KPARAM_INFO
	.align		4
.L_1951:
        /*0028*/ 	.byte	0x04, 0x17
        /*002a*/ 	.short	(.L_1953 - .L_1952)
.L_1952:
        /*002c*/ 	.word	0x00000000
        /*0030*/ 	.short	0x0003
        /*0032*/ 	.short	0x0018
        /*0034*/ 	.byte	0x00, 0xf0, 0x21, 0x00


	//----- nvinfo : EIATTR_KPARAM_INFO
	.align		4
.L_1953:
        /*0038*/ 	.byte	0x04, 0x17
        /*003a*/ 	.short	(.L_1955 - .L_1954)
.L_1954:
        /*003c*/ 	.word	0x00000000
        /*0040*/ 	.short	0x0002
        /*0042*/ 	.short	0x0010
        /*0044*/ 	.byte	0x00, 0xf0, 0x21, 0x00


	//----- nvinfo : EIATTR_KPARAM_INFO
	.align		4
.L_1955:
        /*0048*/ 	.byte	0x04, 0x17
        /*004a*/ 	.short	(.L_1957 - .L_1956)
.L_1956:
        /*004c*/ 	.word	0x00000000
        /*0050*/ 	.short	0x0001
        /*0052*/ 	.short	0x0008
        /*0054*/ 	.byte	0x00, 0xf0, 0x21, 0x00


	//----- nvinfo : EIATTR_KPARAM_INFO
	.align		4
.L_1957:
        /*0058*/ 	.byte	0x04, 0x17
        /*005a*/ 	.short	(.L_1959 - .L_1958)
.L_1958:
        /*005c*/ 	.word	0x00000000
        /*0060*/ 	.short	0x0000
        /*0062*/ 	.short	0x0000
        /*0064*/ 	.byte	0x00, 0xf0, 0x21, 0x00


	//----- nvinfo : EIATTR_SPARSE_MMA_MASK
	.align		4
.L_1959:
        /*0068*/ 	.byte	0x03, 0x50
        /*006a*/ 	.short	0x0000


	//----- nvinfo : EIATTR_MAXREG_COUNT
	.align		4
        /*006c*/ 	.byte	0x03, 0x1b
        /*006e*/ 	.short	0x00ff


	//----- nvinfo : EIATTR_NUM_BARRIERS
	.align		4
        /*0070*/ 	.byte	0x02, 0x4c
        /*0072*/ 	.byte	0x01
	.zero		1


	//----- nvinfo : EIATTR_MERCURY_ISA_VERSION
	.align		4
        /*0074*/ 	.byte	0x03, 0x5f
        /*0076*/ 	.short	0x0101


	//----- nvinfo : EIATTR_COOP_GROUP_MASK_REGIDS
	.align		4
        /*0078*/ 	.byte	0x04, 0x29
        /*007a*/ 	.short	(.L_1961 - .L_1960)


	//   ....[0]....
.L_1960:
        /*007c*/ 	.word	0xffffffff


	//   ....[1]....
        /*0080*/ 	.word	0xffffffff


	//----- nvinfo : EIATTR_COOP_GROUP_INSTR_OFFSETS
	.align		4
.L_1961:
        /*0084*/ 	.byte	0x04, 0x28
        /*0086*/ 	.short	(.L_1963 - .L_1962)


	//   ....[0]....
.L_1962:
        /*0088*/ 	.word	0x00000580


	//   ....[1]....
        /*008c*/ 	.word	0x00000bd0


	//----- nvinfo : EIATTR_EXIT_INSTR_OFFSETS
	.align		4
.L_1963:
        /*0090*/ 	.byte	0x04, 0x1c
        /*0092*/ 	.short	(.L_1965 - .L_1964)


	//   ....[0]....
.L_1964:
        /*0094*/ 	.word	0x00000060


	//   ....[1]....
        /*0098*/ 	.word	0x00000ec0


	//----- nvinfo : EIATTR_CBANK_PARAM_SIZE
	.align		4
.L_1965:
        /*009c*/ 	.byte	0x03, 0x19
        /*009e*/ 	.short	0x0028


	//----- nvinfo : EIATTR_PARAM_CBANK
	.align		4
        /*00a0*/ 	.byte	0x04, 0x0a
        /*00a2*/ 	.short	(.L_1967 - .L_1966)
	.align		4
.L_1966:
        /*00a4*/ 	.word	index@(.nv.constant0._Z20kDequantizeBlockwiseIfLi512ELi64ELi8ELi0EEvPfPhS0_PT_ii)
        /*00a8*/ 	.short	0x0210
        /*00aa*/ 	.short	0x0028


	//----- nvinfo : EIATTR_SW_WAR
	.align		4
.L_1967:
        /*00ac*/ 	.byte	0x04, 0x36
        /*00ae*/ 	.short	(.L_1969 - .L_1968)
.L_1968:
        /*00b0*/ 	.word	0x00000008
.L_1969:


//--------------------- .nv.info._Z20kDequantizeBlockwiseIfLi512ELi64ELi8ELi1EEvPfPhS0_PT_ii --------------------------
	.section	.nv.info._Z20kDequantizeBlockwiseIfLi512ELi64ELi8ELi1EEvPfPhS0_PT_ii,"",@"SHT_CUDA_INFO"
	.sectionflags	@""
	.align	4


	//----- nvinfo : EIATTR_CUDA_API_VERSION
	.align		4
        /*0000*/ 	.byte	0x04, 0x37
        /*0002*/ 	.short	(.L_1971 - .L_1970)
.L_1970:
        /*0004*/ 	.word	0x00000082


	//----- nvinfo : EIATTR_KPARAM_INFO
	.align		4
.L_1971:
        /*0008*/ 	.byte	0x04, 0x17
        /*000a*/ 	.short	(.L_1973 - .L_1972)
.L_1972:
        /*000c*/ 	.word	0x00000000
        /*0010*/ 	.short	0x0005
        /*0012*/ 	.short	0x0024
        /*0014*/ 	.byte	0x00, 0xf0, 0x11, 0x00


	//----- nvinfo : EIATTR_KPARAM_INFO
	.align		4
.L_1973:
        /*0018*/ 	.byte	0x04, 0x17
        /*001a*/ 	.short	(.L_1975 - .L_1974)
.L_1974:
        /*001c*/ 	.word	0x00000000
        /*0020*/ 	.short	0x0004
        /*0022*/ 	.short	0x0020
        /*0024*/ 	.byte	0x00, 0xf0, 0x11, 0x00


	//----- nvinfo : EIATTR_KPARAM_INFO
	.align		4
.L_1975:
        /*0028*/ 	.byte	0x04, 0x17
        /*002a*/ 	.short	(.L_1977 - .L_1976)
.L_1976:
        /*002c*/ 	.word	0x00000000
        /*0030*/ 	.short	0x0003
        /*0032*/ 	.short	0x0018
        /*0034*/ 	.byte	0x00, 0xf0, 0x21, 0x00


	//----- nvinfo : EIATTR_KPARAM_INFO
	.align		4
.L_1977:
        /*0038*/ 	.byte	0x04, 0x17
        /*003a*/ 	.short	(.L_1979 - .L_1978)
.L_1978:
        /*003c*/ 	.word	0x00000000
        /*0040*/ 	.short	0x0002
        /*0042*/ 	.short	0x0010
        /*0044*/ 	.byte	0x00, 0xf0, 0x21, 0x00


	//----- nvinfo : EIATTR_KPARAM_INFO
	.align		4
.L_1979:
        /*0048*/ 	.byte	0x04, 0x17
        /*004a*/ 	.short	(.L_1981 - .L_1980)
.L_1980:
        /*004c*/ 	.word	0x00000000
        /*0050*/ 	.short	0x0001
        /*0052*/ 	.short	0x0008
        /*0054*/ 	.byte	0x00, 0xf0, 0x21, 0x00


	//----- nvinfo : EIATTR_KPARAM_INFO
	.align		4
.L_1981:
        /*0058*/ 	.byte	0x04, 0x17
        /*005a*/ 	.short	(.L_1983 - .L_1982)
.L_1982:
        /*005c*/ 	.word	0x00000000
        /*0060*/ 	.short	0x0000
        /*0062*/ 	.short	0x0000
        /*0064*/ 	.byte	0x00, 0xf0, 0x21, 0x00


	//----- nvinfo : EIATTR_SPARSE_MMA_MASK
	.align		4
.L_1983:
        /*0068*/ 	.byte	0x03, 0x50
        /*006a*/ 	.short	0x0000


	//----- nvinfo : EIATTR_MAXREG_COUNT
	.align		4
        /*006c*/ 	.byte	0x03, 0x1b
        /*006e*/ 	.short	0x00ff


	//----- nvinfo : EIATTR_NUM_BARRIERS
	.align		4
        /*0070*/ 	.byte	0x02, 0x4c
        /*0072*/ 	.byte	0x01
	.zero		1


	//----- nvinfo : EIATTR_MERCURY_ISA_VERSION
	.align		4
        /*0074*/ 	.byte	0x03, 0x5f
        /*0076*/ 	.short	0x0101


	//----- nvinfo : EIATTR_COOP_GROUP_MASK_REGIDS
	.align		4
        /*0078*/ 	.byte	0x04, 0x29
        /*007a*/ 	.short	(.L_1985 - .L_1984)


	//   ....[0]....
.L_1984:
        /*007c*/ 	.word	0xffffffff


	//   ....[1]....
        /*0080*/ 	.word	0xffffffff


	//----- nvinfo : EIATTR_COOP_GROUP_INSTR_OFFSETS
	.align		4
.L_1985:
        /*0084*/ 	.byte	0x04, 0x28
        /*0086*/ 	.short	(.L_1987 - .L_1986)


	//   ....[0]....
.L_1986:
        /*0088*/ 	.word	0x00000680


	//   ....[1]....
        /*008c*/ 	.word	0x00001a50


	//----- nvinfo : EIATTR_EXIT_INSTR_OFFSETS
	.align		4
.L_1987:
        /*0090*/ 	.byte	0x04, 0x1c
        /*0092*/ 	.short	(.L_1989 - .L_1988)


	//   ....[0]....
.L_1988:
        /*0094*/ 	.word	0x00000060


	//   ....[1]....
        /*0098*/ 	.word	0x00001f70


	//----- nvinfo : EIATTR_CBANK_PARAM_SIZE
	.align		4
.L_1989:
        /*009c*/ 	.byte	0x03, 0x19
        /*009e*/ 	.short	0x0028


	//----- nvinfo : EIATTR_PARAM_CBANK
	.align		4
        /*00a0*/ 	.byte	0x04, 0x0a
        /*00a2*/ 	.short	(.L_1991 - .L_1990)
	.align		4
.L_1990:
        /*00a4*/ 	.word	index@(.nv.constant0._Z20kDequantizeBlockwiseIfLi512ELi64ELi8ELi1EEvPfPhS0_PT_ii)
        /*00a8*/ 	.short	0x0210
        /*00aa*/ 	.short	0x0028


	//----- nvinfo : EIATTR_SW_WAR
	.align		4
.L_1991:
        /*00ac*/ 	.byte	0x04, 0x36
        /*00ae*/ 	.short	(.L_1993 - .L_1992)
.L_1992:
        /*00b0*/ 	.word	0x00000008
.L_1993:


//--------------------- .nv.info._Z20kDequantizeBlockwiseI6__halfLi512ELi64ELi8ELi2EEvPfPhS1_PT_ii --------------------------
	.section	.nv.info._Z20kDequantizeBlockwiseI6__halfLi512ELi64ELi8ELi2EEvPfPhS1_PT_ii,"",@"SHT_CUDA_INFO"
	.sectionflags	@""
	.align	4


	//----- nvinfo : EIATTR_CUDA_API_VERSION
	.align		4
        /*0000*/ 	.byte	0x04, 0x37
        /*0002*/ 	.short	(.L_1995 - .L_1994)
.L_1994:
        /*0004*/ 	.word	0x00000082


	//----- nvinfo : EIATTR_KPARAM_INFO
	.align		4
.L_1995:
        /*0008*/ 	.byte	0x04, 0x17
        /*000a*/ 	.short	(.L_1997 - .L_1996)
.L_1996:
        /*000c*/ 	.word	0x00000000
        /*0010*/ 	.short	0x0005
        /*0012*/ 	.short	0x0024
        /*0014*/ 	.byte	0x00, 0xf0, 0x11, 0x00


	//----- nvinfo : EIATTR_KPARAM_INFO
	.align		4
.L_1997:
        /*0018*/ 	.byte	0x04, 0x17
        /*001a*/ 	.short	(.L_1999 - .L_1998)
.L_1998:
        /*001c*/ 	.word	0x00000000
        /*0020*/ 	.short	0x0004
        /*0022*/ 	.short	0x0020
        /*0024*/ 	.byte	0x00, 0xf0, 0x11, 0x00


	//----- nvinfo : EIATTR_KPARAM_INFO
	.align		4
.L_1999:
        /*0028*/ 	.byte	0x04, 0x17
        /*002a*/ 	.short	(.L_2001 - .L_2000)
.L_2000:
        /*002c*/ 	.word	0x00000000
        /*0030*/ 	.short	0x0003
        /*0032*/ 	.short	0x0018
        /*0034*/ 	.byte	0x00, 0xf0, 0x21, 0x00


	//----- nvinfo : EIATTR_KPARAM_INFO
	.align		4
.L_2001:
        /*0038*/ 	.byte	0x04, 0x17
        /*003a*/ 	.short	(.L_2003 - .L_2002)
.L_2002:
        /*003c*/ 	.word	0x00000000
        /*0040*/ 	.short	0x0002
        /*0042*/ 	.short	0x0010
        /*0044*/ 	.byte	0x00, 0xf0, 0x21, 0x00


	//----- nvinfo : EIATTR_KPARAM_INFO
	.align		4
.L_2003:
        /*0048*/ 	.byte	0x04, 0x17
        /*004a*/ 	.short	(.L_2005 - .L_2004)
.L_2004:
        /*004c*/ 	.word	0x00000000
        /*0050*/ 	.short	0x0001
        /*0052*/ 	.short	0x0008
        /*0054*/ 	.byte	0x00, 0xf0, 0x21, 0x00


	//----- nvinfo : EIATTR_KPARAM_INFO
	.align		4
.L_2005:
        /*0058*/ 	.byte	0x04, 0x17
        /*005a*/ 	.short	(.L_2007 - .L_2006)
.L_2006:
        /*005c*/ 	.word	0x00000000
        /*0060*/ 	.short	0x0000
        /*0062*/ 	.short	0x0000
        /*0064*/ 	.byte	0x00, 0xf0, 0x21, 0x00


	//----- nvinfo : EIATTR_SPARSE_MMA_MASK
	.align		4
.L_2007:
        /*0068*/ 	.byte	0x03, 0x50
        /*006a*/ 	.short	0x0000


	//----- nvinfo : EIATTR_MAXREG_COUNT
	.align		4
        /*006c*/ 	.byte	0x03, 0x1b
        /*006e*/ 	.short	0x00ff


	//----- nvinfo : EIATTR_NUM_BARRIERS
	.align		4
        /*0070*/ 	.byte	0x02, 0x4c
        /*0072*/ 	.byte	0x01
	.zero		1


	//----- nvinfo : EIATTR_MERCURY_ISA_VERSION
	.align		4
        /*0074*/ 	.byte	0x03, 0x5f
        /*0076*/ 	.short	0x0101


	//----- nvinfo : EIATTR_COOP_GROUP_MASK_REGIDS
	.align		4
        /*0078*/ 	.byte	0x04, 0x29
        /*007a*/ 	.short	(.L_2009 - .L_2008)


	//   ....[0]....
.L_2008:
        /*007c*/ 	.word	0xffffffff


	//   ....[1]....
        /*0080*/ 	.word	0xffffffff


	//----- nvinfo : EIATTR_COOP_GROUP_INSTR_OFFSETS
	.align		4
.L_2009:
        /*0084*/ 	.byte	0x04, 0x28
        /*0086*/ 	.short	(.L_2011 - .L_2010)


	//   ....[0]....
.L_2010:
        /*0088*/ 	.word	0x000006a0


	//   ....[1]....
        /*008c*/ 	.word	0x00001530


	//----- nvinfo : EIATTR_EXIT_INSTR_OFFSETS
	.align		4
.L_2011:
        /*0090*/ 	.byte	0x04, 0x1c
        /*0092*/ 	.short	(.L_2013 - .L_2012)


	//   ....[0]....
.L_2012:
        /*0094*/ 	.word	0x00000060


	//   ....[1]....
        /*0098*/ 	.word	0x00001a30


	//----- nvinfo : EIATTR_CBANK_PARAM_SIZE
	.align		4
.L_2013:
        /*009c*/ 	.byte	0x03, 0x19
        /*009e*/ 	.short	0x0028


	//----- nvinfo : EIATTR_PARAM_CBANK
	.align		4
        /*00a0*/ 	.byte	0x04, 0x0a
        /*00a2*/ 	.short	(.L_2015 - .L_2014)
	.align		4
.L_2014:
        /*00a4*/ 	.word	index@(.nv.constant0._Z20kDequantizeBlockwiseI6__halfLi512ELi64ELi8ELi2EEvPfPhS1_PT_ii)
        /*00a8*/ 	.short	0x0210
        /*00aa*/ 	.short	0x0028


	//----- nvinfo : EIATTR_SW_WAR
	.align		4
.L_2015:
        /*00ac*/ 	.byte	0x04, 0x36
        /*00ae*/ 	.short	(.L_2017 - .L_2016)
.L_2016:
        /*00b0*/ 	.word	0x00000008
.L_2017:


//--------------------- .nv.info._Z20kDequantizeBlockwiseI6__halfLi512ELi64ELi8ELi0EEvPfPhS1_PT_ii --------------------------
	.section	.nv.info._Z20kDequantizeBlockwiseI6__halfLi512ELi64ELi8ELi0EEvPfPhS1_PT_ii,"",@"SHT_CUDA_INFO"
	.sectionflags	@""
	.align	4


	//----- nvinfo : EIATTR_CUDA_API_VERSION
	.align		4
        /*0000*/ 	.byte	0x04, 0x37
        /*0002*/ 	.short	(.L_2019 - .L_2018)
.L_2018:
        /*0004*/ 	.word	0x00000082


	//----- nvinfo : EIATTR_KPARAM_INFO
	.align		4
.L_2019:
        /*0008*/ 	.byte	0x04, 0x17
        /*000a*/ 	.short	(.L_2021 - .L_2020)
.L_2020:
        /*000c*/ 	.word	0x00000000
        /*0010*/ 	.short	0x0005
        /*0012*/ 	.short	0x0024
        /*0014*/ 	.byte	0x00, 0xf0, 0x11, 0x00


	//----- nvinfo : EIATTR_KPARAM_INFO
	.align		4
.L_2021:
        /*0018*/ 	.byte	0x04, 0x17
        /*001a*/ 	.short	(.L_2023 - .L_2022)
.L_2022:
        /*001c*/ 	.word	0x00000000
        /*0020*/ 	.short	0x0004
        /*0022*/ 	.short	0x0020
        /*0024*/ 	.byte	0x00, 0xf0, 0x11, 0x00


	//----- nvinfo : EIATTR_KPARAM_INFO
	.align		4
.L_2023:
        /*0028*/ 	.byte	0x04, 0x17
        /*002a*/ 	.short	(.L_2025 - .L_2024)
.L_2024:
        /*002c*/ 	.word	0x00000000
        /*0030*/ 	.short	0x0003
        /*0032*/ 	.short	0x0018
        /*0034*/ 	.byte	0x00, 0xf0, 0x21, 0x00


	//----- nvinfo : EIATTR_KPARAM_INFO
	.align		4
.L_2025:
        /*0038*/ 	.byte	0x04, 0x17
        /*003a*/ 	.short	(.L_2027 - .L_2026)
.L_2026:
        /*003c*/ 	.word	0x00000000
        /*0040*/ 	.short	0x0002
        /*0042*/ 	.short	0x0010
        /*0044*/ 	.byte	0x00, 0xf0, 0x21, 0x00


	//----- nvinfo : EIATTR_KPARAM_INFO
	.align		4
.L_2027:
        /*0048*/ 	.byte	0x04, 0x17
        /*004a*/ 	.short	(.L_2029 - .L_2028)
.L_2028:
        /*004c*/ 	.word	0x00000000
        /*0050*/ 	.short	0x0001
        /*0052*/ 	.short	0x0008
        /*0054*/ 	.byte	0x00, 0xf0, 0x21, 0x00


	//----- nvinfo : EIATTR_KPARAM_INFO
	.align		4
.L_2029:
        /*0058*/ 	.byte	0x04, 0x17
        /*005a*/ 	.short	(.L_2031 - .L_2030)
.L_2030:
        /*005c*/ 	.word	0x00000000
        /*0060*/ 	.short	0x0000
        /*0062*/ 	.short	0x0000
        /*0064*/ 	.byte	0x00, 0xf0, 0x21, 0x00


	//----- nvinfo : EIATTR_SPARSE_MMA_MASK
	.align		4
.L_2031:
        /*0068*/ 	.byte	0x03, 0x50
        /*006a*/ 	.short	0x0000


	//----- nvinfo : EIATTR_MAXREG_COUNT
	.align		4
        /*006c*/ 	.byte	0x03, 0x1b
        /*006e*/ 	.short	0x00ff


	//----- nvinfo : EIATTR_NUM_BARRIERS
	.align		4
        /*0070*/ 	.byte	0x02, 0x4c
        /*0072*/ 	.byte	0x01
	.zero		1


	//----- nvinfo : EIATTR_MERCURY_ISA_VERSION
	.align		4
        /*0074*/ 	.byte	0x03, 0x5f
        /*0076*/ 	.short	0x0101


	//----- nvinfo : EIATTR_COOP_GROUP_MASK_REGIDS
	.align		4
        /*0078*/ 	.byte	0x04, 0x29
        /*007a*/ 	.short	(.L_2033 - .L_2032)


	//   ....[0]....
.L_2032:
        /*007c*/ 	.word	0xffffffff


	//   ....[1]....
        /*0080*/ 	.word	0xffffffff


	//----- nvinfo : EIATTR_COOP_GROUP_INSTR_OFFSETS
	.align		4
.L_2033:
        /*0084*/ 	.byte	0x04, 0x28
        /*0086*/ 	.short	(.L_2035 - .L_2034)


	//   ....[0]....
.L_2034:
        /*0088*/ 	.word	0x000005a0


	//   ....[1]....
        /*008c*/ 	.word	0x00000c50


	//----- nvinfo : EIATTR_EXIT_INSTR_OFFSETS
	.align		4
.L_2035:
        /*0090*/ 	.byte	0x04, 0x1c
        /*0092*/ 	.short	(.L_2037 - .L_2036)


	//   ....[0]....
.L_2036:
        /*0094*/ 	.word	0x00000060


	//   ....[1]....
        /*0098*/ 	.word	0x00000f40


	//----- nvinfo : EIATTR_CBANK_PARAM_SIZE
	.align		4
.L_2037:
        /*009c*/ 	.byte	0x03, 0x19
        /*009e*/ 	.short	0x0028


	//----- nvinfo : EIATTR_PARAM_CBANK
	.align		4
        /*00a0*/ 	.byte	0x04, 0x0a
        /*00a2*/ 	.short	(.L_2039 - .L_2038)
	.align		4
.L_2038:
        /*00a4*/ 	.word	index@(.nv.constant0._Z20kDequantizeBlockwiseI6__halfLi512ELi64ELi8ELi0EEvPfPhS1_PT_ii)
        /*00a8*/ 	.short	0x0210
        /*00aa*/ 	.short	0x0028


	//----- nvinfo : EIATTR_SW_WAR
	.align		4
.L_2039:
        /*00ac*/ 	.byte	0x04, 0x36
        /*00ae*/ 	.short	(.L_2041 - .L_2040)
.L_2040:
        /*00b0*/ 	.word	0x00000008
.L_2041:


//--------------------- .nv.info._Z20kDequantizeBlockwiseI6__halfLi512ELi64ELi8ELi1EEvPfPhS1_PT_ii --------------------------
	.section	.nv.info._Z20kDequantizeBlockwiseI6__halfLi512ELi64ELi8ELi1EEvPfPhS1_PT_ii,"",@"SHT_CUDA_INFO"
	.sectionflags	@""
	.align	4


	//----- nvinfo : EIATTR_CUDA_API_VERSION
	.align		4
        /*0000*/ 	.byte	0x04, 0x37
        /*0002*/ 	.short	(.L_2043 - .L_2042)
.L_2042:
        /*0004*/ 	.word	0x00000082


	//----- nvinfo : EIATTR_KPARAM_INFO
	.align		4
.L_2043:
        /*0008*/ 	.byte	0x04, 0x17
        /*000a*/ 	.short	(.L_2045 - .L_2044)
.L_2044:
        /*000c*/ 	.word	0x00000000
        /*0010*/ 	.short	0x0005
        /*0012*/ 	.short	0x0024
        /*0014*/ 	.byte	0x00, 0xf0, 0x11, 0x00


	//----- nvinfo : EIATTR_KPARAM_INFO
	.align		4
.L_2045:
        /*0018*/ 	.byte	0x04, 0x17
        /*001a*/ 	.short	(.L_2047 - .L_2046)
.L_2046:
        /*001c*/ 	.word	0x00000000
        /*0020*/ 	.short	0x0004
        /*0022*/ 	.short	0x0020
        /*0024*/ 	.byte	0x00, 0xf0, 0x11, 0x00


	//----- nvinfo : EIATTR_KPARAM_INFO
	.align		4
.L_2047:
        /*0028*/ 	.byte	0x04, 0x17
        /*002a*/ 	.short	(.L_2049 - .L_2048)
.L_2048:
        /*002c*/ 	.word	0x00000000
        /*0030*/ 	.short	0x0003
        /*0032*/ 	.short	0x0018
        /*0034*/ 	.byte	0x00, 0xf0, 0x21, 0x00


	//----- nvinfo : EIATTR_KPARAM_INFO
	.align		4
.L_2049:
        /*0038*/ 	.byte	0x04, 0x17
        /*003a*/ 	.short	(.L_2051 - .L_2050)
.L_2050:
        /*003c*/ 	.word	0x00000000
        /*0040*/ 	.short	0x0002
        /*0042*/ 	.short	0x0010
        /*0044*/ 	.byte	0x00, 0xf0, 0x21, 0x00


	//----- nvinfo : EIATTR_KPARAM_INFO
	.align		4
.L_2051:
        /*0048*/ 	.byte	0x04, 0x17
        /*004a*/ 	.short	(.L_2053 - .L_2052)
.L_2052:
        /*004c*/ 	.word	0x00000000
        /*0050*/ 	.short	0x0001
        /*0052*/ 	.short	0x0008
        /*0054*/ 	.byte	0x00, 0xf0, 0x21, 0x00


	//----- nvinfo : EIATTR_KPARAM_INFO
	.align		4
.L_2053:
        /*0058*/ 	.byte	0x04, 0x17
        /*005a*/ 	.short	(.L_2055 - .L_2054)
.L_2054:
        /*005c*/ 	.word	0x00000000
        /*0060*/ 	.short	0x0000
        /*0062*/ 	.short	0x0000
        /*0064*/ 	.byte	0x00, 0xf0, 0x21, 0x00


	//----- nvinfo : EIATTR_SPARSE_MMA_MASK
	.align		4
.L_2055:
        /*0068*/ 	.byte	0x03, 0x50
        /*006a*/ 	.short	0x0000


	//----- nvinfo : EIATTR_MAXREG_COUNT
	.align		4
        /*006c*/ 	.byte	0x03, 0x1b
        /*006e*/ 	.short	0x00ff


	//----- nvinfo : EIATTR_NUM_BARRIERS
	.align		4
        /*0070*/ 	.byte	0x02, 0x4c
        /*0072*/ 	.byte	0x01
	.zero		1


	//----- nvinfo : EIATTR_MERCURY_ISA_VERSION
	.align		4
        /*0074*/ 	.byte	0x03, 0x5f
        /*0076*/ 	.short	0x0101


	//----- nvinfo : EIATTR_COOP_GROUP_MASK_REGIDS
	.align		4
        /*0078*/ 	.byte	0x04, 0x29
        /*007a*/ 	.short	(.L_2057 - .L_2056)


	//   ....[0]....
.L_2056:
        /*007c*/ 	.word	0xffffffff


	//   ....[1]....
        /*0080*/ 	.word	0xffffffff


	//----- nvinfo : EIATTR_COOP_GROUP_INSTR_OFFSETS
	.align		4
.L_2057:
        /*0084*/ 	.byte	0x04, 0x28
        /*0086*/ 	.short	(.L_2059 - .L_2058)


	//   ....[0]....
.L_2058:
        /*0088*/ 	.word	0x00000680


	//   ....[1]....
        /*008c*/ 	.word	0x00001b70


	//----- nvinfo : EIATTR_EXIT_INSTR_OFFSETS
	.align		4
.L_2059:
        /*0090*/ 	.byte	0x04, 0x1c
        /*0092*/ 	.short	(.L_2061 - .L_2060)


	//   ....[0]....
.L_2060:
        /*0094*/ 	.word	0x00000060


	//   ....[1]....
        /*0098*/ 	.word	0x00002090


	//----- nvinfo : EIATTR_CBANK_PARAM_SIZE
	.align		4
.L_2061:
        /*009c*/ 	.byte	0x03, 0x19
        /*009e*/ 	.short	0x0028


	//----- nvinfo : EIATTR_PARAM_CBANK
	.align		4
        /*00a0*/ 	.byte	0x04, 0x0a
        /*00a2*/ 	.short	(.L_2063 - .L_2062)
	.align		4
.L_2062:
        /*00a4*/ 	.word	index@(.nv.constant0._Z20kDequantizeBlockwiseI6__halfLi512ELi64ELi8ELi1EEvPfPhS1_PT_ii)
        /*00a8*/ 	.short	0x0210
        /*00aa*/ 	.short	0x0028


	//----- nvinfo : EIATTR_SW_WAR
	.align		4
.L_2063:
        /*00ac*/ 	.byte	0x04, 0x36
        /*00ae*/ 	.short	(.L_2065 - .L_2064)
.L_2064:
        /*00b0*/ 	.word	0x00000008
.L_2065:


//--------------------- .nv.info._Z23kQuantizeBlockwiseSmallI13__nv_bfloat16Li64ELi2EEvPfPT_S1_PhS1_ii --------------------------
	.section	.nv.info._Z23kQuantizeBlockwiseSmallI13__nv_bfloat16Li64ELi2EEvPfPT_S1_PhS1_ii,"",@"SHT_CUDA_INFO"
	.sectionflags	@""
	.align	4


	//----- nvinfo : EIATTR_CUDA_API_VERSION
	.align		4
        /*0000*/ 	.byte	0x04, 0x37
        /*0002*/ 	.short	(.L_2067 - .L_2066)
.L_2066:
        /*0004*/ 	.word	0x00000082


	//----- nvinfo : EIATTR_KPARAM_INFO
	.align		4
.L_2067:
        /*0008*/ 	.byte	0x04, 0x17
        /*000a*/ 	.short	(.L_2069 - .L_2068)
.L_2068:
        /*000c*/ 	.word	0x00000000
        /*0010*/ 	.short	0x0006
        /*0012*/ 	.short	0x002c
        /*0014*/ 	.byte	0x00, 0xf0, 0x11, 0x00


	//----- nvinfo : EIATTR_KPARAM_INFO
	.align		4
.L_2069:
        /*0018*/ 	.byte	0x04, 0x17
        /*001a*/ 	.short	(.L_2071 - .L_2070)
.L_2070:
        /*001c*/ 	.word	0x00000000
        /*0020*/ 	.short	0x0005
        /*0022*/ 	.short	0x0028
        /*0024*/ 	.byte	0x00, 0xf0, 0x11, 0x00


	//----- nvinfo : EIATTR_KPARAM_INFO
	.align		4
.L_2071:
        /*0028*/ 	.byte	0x04, 0x17
        /*002a*/ 	.short	(.L_2073 - .L_2072)
.L_2072:
        /*002c*/ 	.word	0x00000000
        /*0030*/ 	.short	0x0004
        /*0032*/ 	.short	0x0020
        /*0034*/ 	.byte	0x00, 0xf0, 0x21, 0x00


	//----- nvinfo : EIATTR_KPARAM_INFO
	.align		4
.L_2073:
        /*0038*/ 	.byte	0x04, 0x17
        /*003a*/ 	.short	(.L_2075 - .L_2074)
.L_2074:
        /*003c*/ 	.word	0x00000000
        /*0040*/ 	.short	0x0003
        /*0042*/ 	.short	0x0018
        /*0044*/ 	.byte	0x00, 0xf0, 0x21, 0x00


	//----- nvinfo : EIATTR_KPARAM_INFO
	.align		4
.L_2075:
        /*0048*/ 	.byte	0x04, 0x17
        /*004a*/ 	.short	(.L_2077 - .L_2076)
.L_2076:
        /*004c*/ 	.word	0x00000000
        /*0050*/ 	.short	0x0002
        /*0052*/ 	.short	0x0010
        /*0054*/ 	.byte	0x00, 0xf0, 0x21, 0x00


	//----- nvinfo : EIATTR_KPARAM_INFO
	.align		4
.L_2077:
        /*0058*/ 	.byte	0x04, 0x17
        /*005a*/ 	.short	(.L_2079 - .L_2078)
.L_2078:
        /*005c*/ 	.word	0x00000000
        /*0060*/ 	.short	0x0001
        /*0062*/ 	.short	0x0008
        /*0064*/ 	.byte	0x00, 0xf0, 0x21, 0x00


	//----- nvinfo : EIATTR_KPARAM_INFO
	.align		4
.L_2079:
        /*0068*/ 	.byte	0x04, 0x17
        /*006a*/ 	.short	(.L_2081 - .L_2080)
.L_2080:
        /*006c*/ 	.word	0x00000000
        /*0070*/ 	.short	0x0000
        /*0072*/ 	.short	0x0000
        /*0074*/ 	.byte	0x00, 0xf0, 0x21, 0x00


	//----- nvinfo : EIATTR_SPARSE_MMA_MASK
	.align		4
.L_2081:
        /*0078*/ 	.byte	0x03, 0x50
        /*007a*/ 	.short	0x0000


	//----- nvinfo : EIATTR_MAXREG_COUNT
	.align		4
        /*007c*/ 	.byte	0x03, 0x1b
        /*007e*/ 	.short	0x00ff


	//----- nvinfo : EIATTR_NUM_BARRIERS
	.align		4
        /*0080*/ 	.byte	0x02, 0x4c
        /*0082*/ 	.byte	0x01
	.zero		1


	//----- nvinfo : EIATTR_MERCURY_ISA_VERSION
	.align		4
        /*0084*/ 	.byte	0x03, 0x5f
        /*0086*/ 	.short	0x0101


	//----- nvinfo : EIATTR_COOP_GROUP_MASK_REGIDS
	.align		4
        /*0088*/ 	.byte	0x04, 0x29
        /*008a*/ 	.short	(.L_2083 - .L_2082)


	//   ....[0]....
.L_2082:
        /*008c*/ 	.word	0xffffffff


	//   ....[1]....
        /*0090*/ 	.word	0xffffffff


	//   ....[2]....
        /*0094*/ 	.word	0xffffffff


	//   ....[3]....
        /*0098*/ 	.word	0xffffffff


	//   ....[4]....
        /*009c*/ 	.word	0xffffffff


	//   ....[5]....
        /*00a0*/ 	.word	0xffffffff


	//   ....[6]....
        /*00a4*/ 	.word	0xffffffff


	//----- nvinfo : EIATTR_COOP_GROUP_INSTR_OFFSETS
	.align		4
.L_2083:
        /*00a8*/ 	.byte	0x04, 0x28
        /*00aa*/ 	.short	(.L_2085 - .L_2084)


	//   ....[0]....
.L_2084:
        /*00ac*/ 	.word	0x00000240


	//   ....[1]....
        /*00b0*/ 	.word	0x000002b0


	//   ....[2]....
        /*00b4*/ 	.word	0x000002f0


	//   ....[3]....
        /*00b8*/ 	.word	0x00000330


	//   ....[4]....
        /*00bc*/ 	.word	0x00000390


	//   ....[5]....
        /*00c0*/ 	.word	0x000003f0


	//   ....[6]....
        /*00c4*/ 	.word	0x00000b20


	//----- nvinfo : EIATTR_EXIT_INSTR_OFFSETS
	.align		4
.L_2085:
        /*00c8*/ 	.byte	0x04, 0x1c
        /*00ca*/ 	.short	(.L_2087 - .L_2086)


	//   ....[0]....
.L_2086:
        /*00cc*/ 	.word	0x00000b90


	//   ....[1]....
        /*00d0*/ 	.word	0x00000c20


	//----- nvinfo : EIATTR_CRS_STACK_SIZE
	.align		4
.L_2087:
        /*00d4*/ 	.byte	0x04, 0x1e
        /*00d6*/ 	.short	(.L_2089 - .L_2088)
.L_2088:
        /*00d8*/ 	.word	0x00000000


	//----- nvinfo : EIATTR_CBANK_PARAM_SIZE
	.align		4
.L_2089:
        /*00dc*/ 	.byte	0x03, 0x19
        /*00de*/ 	.short	0x0030


	//----- nvinfo : EIATTR_PARAM_CBANK
	.align		4
        /*00e0*/ 	.byte	0x04, 0x0a
        /*00e2*/ 	.short	(.L_2091 - .L_2090)
	.align		4
.L_2090:
        /*00e4*/ 	.word	index@(.nv.constant0._Z23kQuantizeBlockwiseSmallI13__nv_bfloat16Li64ELi2EEvPfPT_S1_PhS1_ii)
        /*00e8*/ 	.short	0x0210
        /*00ea*/ 	.short	0x0030


	//----- nvinfo : EIATTR_SW_WAR
	.align		4
.L_2091:
        /*00ec*/ 	.byte	0x04, 0x36
        /*00ee*/ 	.short	(.L_2093 - .L_2092)
.L_2092:
        /*00f0*/ 	.word	0x00000008
.L_2093:


//--------------------- .nv.info._Z23kQuantizeBlockwiseSmallIfLi64ELi2EEvPfPT_S0_PhS0_ii --------------------------
	.section	.nv.info._Z23kQuantizeBlockwiseSmallIfLi64ELi2EEvPfPT_S0_PhS0_ii,"",@"SHT_CUDA_INFO"
	.sectionflags	@""
	.align	4


	//----- nvinfo : EIATTR_CUDA_API_VERSION
	.align		4
        /*0000*/ 	.byte	0x04, 0x37
        /*0002*/ 	.short	(.L_2095 - .L_2094)
.L_2094:
        /*0004*/ 	.word	0x00000082


	//----- nvinfo : EIATTR_KPARAM_INFO
	.align		4
.L_2095:
        /*0008*/ 	.byte	0x04, 0x17
        /*000a*/ 	.short	(.L_2097 - .L_2096)
.L_2096:
        /*000c*/ 	.word	0x00000000
        /*0010*/ 	.short	0x0006
        /*0012*/ 	.short	0x002c
        /*0014*/ 	.byte	0x00, 0xf0, 0x11, 0x00


	//----- nvinfo : EIATTR_KPARAM_INFO
	.align		4
.L_2097:
        /*0018*/ 	.byte	0x04, 0x17
        /*001a*/ 	.short	(.L_2099 - .L_2098)
.L_2098:
        /*001c*/ 	.word	0x00000000
        /*0020*/ 	.short	0x0005
        /*0022*/ 	.short	0x0028
        /*0024*/ 	.byte	0x00, 0xf0, 0x11, 0x00


	//----- nvinfo : EIATTR_KPARAM_INFO
	.align		4
.L_2099:
        /*0028*/ 	.byte	0x04, 0x17
        /*002a*/ 	.short	(.L_2101 - .L_2100)
.L_2100:
        /*002c*/ 	.word	0x00000000
        /*0030*/ 	.short	0x0004
        /*0032*/ 	.short	0x0020
        /*0034*/ 	.byte	0x00, 0xf0, 0x21, 0x00


	//----- nvinfo : EIATTR_KPARAM_INFO
	.align		4
.L_2101:
        /*0038*/ 	.byte	0x04, 0x17
        /*003a*/ 	.short	(.L_2103 - .L_2102)
.L_2102:
        /*003c*/ 	.word	0x00000000
        /*0040*/ 	.short	0x0003
        /*0042*/ 	.short	0x0018
        /*0044*/ 	.byte	0x00, 0xf0, 0x21, 0x00


	//----- nvinfo : EIATTR_KPARAM_INFO
	.align		4
.L_2103:
        /*0048*/ 	.byte	0x04, 0x17
        /*004a*/ 	.short	(.L_2105 - .L_2104)
.L_2104:
        /*004c*/ 	.word	0x00000000
        /*0050*/ 	.short	0x0002
        /*0052*/ 	.short	0x0010
        /*0054*/ 	.byte	0x00, 0xf0, 0x21, 0x00


	//----- nvinfo : EIATTR_KPARAM_INFO
	.align		4
.L_2105:
        /*0058*/ 	.byte	0x04, 0x17
        /*005a*/ 	.short	(.L_2107 - .L_2106)
.L_2106:
        /*005c*/ 	.word	0x00000000
        /*0060*/ 	.short	0x0001
        /*0062*/ 	.short	0x0008
        /*0064*/ 	.byte	0x00, 0xf0, 0x21, 0x00


	//----- nvinfo : EIATTR_KPARAM_INFO
	.align		4
.L_2107:
        /*0068*/ 	.byte	0x04, 0x17
        /*006a*/ 	.short	(.L_2109 - .L_2108)
.L_2108:
        /*006c*/ 	.word	0x00000000
        /*0070*/ 	.short	0x0000
        /*0072*/ 	.short	0x0000
        /*0074*/ 	.byte	0x00, 0xf0, 0x21, 0x00


	//----- nvinfo : EIATTR_SPARSE_MMA_MASK
	.align		4
.L_2109:
        /*0078*/ 	.byte	0x03, 0x50
        /*007a*/ 	.short	0x0000


	//----- nvinfo : EIATTR_MAXREG_COUNT
	.align		4
        /*007c*/ 	.byte	0x03, 0x1b
        /*007e*/ 	.short	0x00ff


	//----- nvinfo : EIATTR_NUM_BARRIERS
	.align		4
        /*0080*/ 	.byte	0x02, 0x4c
        /*0082*/ 	.byte	0x01
	.zero		1


	//----- nvinfo : EIATTR_MERCURY_ISA_VERSION
	.align		4
        /*0084*/ 	.byte	0x03, 0x5f
        /*0086*/ 	.short	0x0101


	//----- nvinfo : EIATTR_COOP_GROUP_MASK_REGIDS
	.align		4
        /*0088*/ 	.byte	0x04, 0x29
        /*008a*/ 	.short	(.L_2111 - .L_2110)


	//   ....[0]....
.L_2110:
        /*008c*/ 	.word	0xffffffff


	//   ....[1]....
        /*0090*/ 	.word	0xffffffff


	//   ....[2]....
        /*0094*/ 	.word	0xffffffff


	//   ....[3]....
        /*0098*/ 	.word	0xffffffff


	//   ....[4]....
        /*009c*/ 	.word	0xffffffff


	//   ....[5]....
        /*00a0*/ 	.word	0xffffffff


	//   ....[6]....
        /*00a4*/ 	.word	0xffffffff


	//----- nvinfo : EIATTR_COOP_GROUP_INSTR_OFFSETS
	.align		4
.L_2111:
        /*00a8*/ 	.byte	0x04, 0x28
        /*00aa*/ 	.short	(.L_2113 - .L_2112)


	//   ....[0]....
.L_2112:
        /*00ac*/ 	.word	0x00000230


	//   ....[1]....
        /*00b0*/ 	.word	0x00000290


	//   ....[2]....
        /*00b4*/ 	.word	0x000002d0


	//   ....[3]....
        /*00b8*/ 	.word	0x00000310


	//   ....[4]....
        /*00bc*/ 	.word	0x00000350


	//   ....[5]....
        /*00c0*/ 	.word	0x000003a0


	//   ....[6]....
        /*00c4*/ 	.word	0x00000af0


	//----- nvinfo : EIATTR_EXIT_INSTR_OFFSETS
	.align		4
.L_2113:
        /*00c8*/ 	.byte	0x04, 0x1c
        /*00ca*/ 	.short	(.L_2115 - .L_2114)


	//   ....[0]....
.L_2114:
        /*00cc*/ 	.word	0x00000b50


	//   ....[1]....
        /*00d0*/ 	.word	0x00000be0


	//----- nvinfo : EIATTR_CRS_STACK_SIZE
	.align		4
.L_2115:
        /*00d4*/ 	.byte	0x04, 0x1e
        /*00d6*/ 	.short	(.L_2117 - .L_2116)
.L_2116:
        /*00d8*/ 	.word	0x00000000


	//----- nvinfo : EIATTR_CBANK_PARAM_SIZE
	.align		4
.L_2117:
        /*00dc*/ 	.byte	0x03, 0x19
        /*00de*/ 	.short	0x0030


	//----- nvinfo : EIATTR_PARAM_CBANK
	.align		4
        /*00e0*/ 	.byte	0x04, 0x0a
        /*00e2*/ 	.short	(.L_2119 - .L_2118)
	.align		4
.L_2118:
        /*00e4*/ 	.word	index@(.nv.constant0._Z23kQuantizeBlockwiseSmallIfLi64ELi2EEvPfPT_S0_PhS0_ii)
        /*00e8*/ 	.short	0x0210
        /*00ea*/ 	.short	0x0030


	//----- nvinfo : EIATTR_SW_WAR
	.align		4
.L_2119:
        /*00ec*/ 	.byte	0x04, 0x36
        /*00ee*/ 	.short	(.L_2121 - .L_2120)
.L_2120:
        /*00f0*/ 	.word	0x00000008
.L_2121:


//--------------------- .nv.info._Z23kQuantizeBlockwiseSmallI6__halfLi64ELi2EEvPfPT_S1_PhS1_ii --------------------------
	.section	.nv.info._Z23kQuantizeBlockwiseSmallI6__halfLi64ELi2EEvPfPT_S1_PhS1_ii,"",@"SHT_CUDA_INFO"
	.sectionflags	@""
	.align	4


	//----- nvinfo : EIATTR_CUDA_API_VERSION
	.align		4
        /*0000*/ 	.byte	0x04, 0x37
        /*0002*/ 	.short	(.L_2123 - .L_2122)
.L_2122:
        /*0004*/ 	.word	0x00000082


	//----- nvinfo : EIATTR_KPARAM_INFO
	.align		4
.L_2123:
        /*0008*/ 	.byte	0x04, 0x17
        /*000a*/ 	.short	(.L_2125 - .L_2124)
.L_2124:
        /*000c*/ 	.word	0x00000000
        /*0010*/ 	.short	0x0006
        /*0012*/ 	.short	0x002c
        /*0014*/ 	.byte	0x00, 0xf0, 0x11, 0x00


	//----- nvinfo : EIATTR_KPARAM_INFO
	.align		4
.L_2125:
        /*0018*/ 	.byte	0x04, 0x17
        /*001a*/ 	.short	(.L_2127 - .L_2126)
.L_2126:
        /*001c*/ 	.word	0x00000000
        /*0020*/ 	.short	0x0005
        /*0022*/ 	.short	0x0028
        /*0024*/ 	.byte	0x00, 0xf0, 0x11, 0x00


	//----- nvinfo : EIATTR_KPARAM_INFO
	.align		4
.L_2127:
        /*0028*/ 	.byte	0x04, 0x17
        /*002a*/ 	.short	(.L_2129 - .L_2128)
.L_2128:
        /*002c*/ 	.word	0x00000000
        /*0030*/ 	.short	0x0004
        /*0032*/ 	.short	0x0020
        /*0034*/ 	.byte	0x00, 0xf0, 0x21, 0x00


	//----- nvinfo : EIATTR_KPARAM_INFO
	.align		4
.L_2129:
        /*0038*/ 	.byte	0x04, 0x17
        /*003a*/ 	.short	(.L_2131 - .L_2130)
.L_2130:
        /*003c*/ 	.word	0x00000000
        /*0040*/ 	.short	0x0003
        /*0042*/ 	.short	0x0018
        /*0044*/ 	.byte	0x00, 0xf0, 0x21, 0x00


	//----- nvinfo : EIATTR_KPARAM_INFO
	.align		4
.L_2131:
        /*0048*/ 	.byte	0x04, 0x17
        /*004a*/ 	.short	(.L_2133 - .L_2132)
.L_2132:
        /*004c*/ 	.word	0x00000000
        /*0050*/ 	.short	0x0002
        /*0052*/ 	.short	0x0010
        /*0054*/ 	.byte	0x00, 0xf0, 0x21, 0x00


	//----- nvinfo : EIATTR_KPARAM_INFO
	.align		4
.L_2133:
        /*0058*/ 	.byte	0x04, 0x17
        /*005a*/ 	.short	(.L_2135 - .L_2134)
.L_2134:
        /*005c*/ 	.word	0x00000000
        /*0060*/ 	.short	0x0001
        /*0062*/ 	.short	0x0008
        /*0064*/ 	.byte	0x00, 0xf0, 0x21, 0x00


	//----- nvinfo : EIATTR_KPARAM_INFO
	.align		4
.L_2135:
        /*0068*/ 	.byte	0x04, 0x17
        /*006a*/ 	.short	(.L_2137 - .L_2136)
.L_2136:
        /*006c*/ 	.word	0x00000000
        /*0070*/ 	.short	0x0000
        /*0072*/ 	.short	0x0000
        /*0074*/ 	.byte	0x00, 0xf0, 0x21, 0x00


	//----- nvinfo : EIATTR_SPARSE_MMA_MASK
	.align		4
.L_2137:
        /*0078*/ 	.byte	0x03, 0x50
        /*007a*/ 	.short	0x0000


	//----- nvinfo : EIATTR_MAXREG_COUNT
	.align		4
        /*007c*/ 	.byte	0x03, 0x1b
        /*007e*/ 	.short	0x00ff


	//----- nvinfo : EIATTR_NUM_BARRIERS
	.align		4
        /*0080*/ 	.byte	0x02, 0x4c
        /*0082*/ 	.byte	0x01
	.zero		1


	//----- nvinfo : EIATTR_MERCURY_ISA_VERSION
	.align		4
        /*0084*/ 	.byte	0x03, 0x5f
        /*0086*/ 	.short	0x0101


	//----- nvinfo : EIATTR_COOP_GROUP_MASK_REGIDS
	.align		4
        /*0088*/ 	.byte	0x04, 0x29
        /*008a*/ 	.short	(.L_2139 - .L_2138)


	//   ....[0]....
.L_2138:
        /*008c*/ 	.word	0xffffffff


	//   ....[1]....
        /*0090*/ 	.word	0xffffffff


	//   ....[2]....
        /*0094*/ 	.word	0xffffffff


	//   ....[3]....
        /*0098*/ 	.word	0xffffffff


	//   ....[4]....
        /*009c*/ 	.word	0xffffffff


	//   ....[5]....
        /*00a0*/ 	.word	0xffffffff


	//   ....[6]....
        /*00a4*/ 	.word	0xffffffff


	//----- nvinfo : EIATTR_COOP_GROUP_INSTR_OFFSETS
	.align		4
.L_2139:
        /*00a8*/ 	.byte	0x04, 0x28
        /*00aa*/ 	.short	(.L_2141 - .L_2140)


	//   ....[0]....
.L_2140:
        /*00ac*/ 	.word	0x00000240


	//   ....[1]....
        /*00b0*/ 	.word	0x000002a0


	//   ....[2]....
        /*00b4*/ 	.word	0x000002e0


	//   ....[3]....
        /*00b8*/ 	.word	0x00000320


	//   ....[4]....
        /*00bc*/ 	.word	0x00000370


	//   ....[5]....
        /*00c0*/ 	.word	0x000003d0


	//   ....[6]....
        /*00c4*/ 	.word	0x00000b10


	//----- nvinfo : EIATTR_EXIT_INSTR_OFFSETS
	.align		4
.L_2141:
        /*00c8*/ 	.byte	0x04, 0x1c
        /*00ca*/ 	.short	(.L_2143 - .L_2142)


	//   ....[0]....
.L_2142:
        /*00cc*/ 	.word	0x00000b80


	//   ....[1]....
        /*00d0*/ 	.word	0x00000c10


	//----- nvinfo : EIATTR_CRS_STACK_SIZE
	.align		4
.L_2143:
        /*00d4*/ 	.byte	0x04, 0x1e
        /*00d6*/ 	.short	(.L_2145 - .L_2144)
.L_2144:
        /*00d8*/ 	.word	0x00000000


	//----- nvinfo : EIATTR_CBANK_PARAM_SIZE
	.align		4
.L_2145:
        /*00dc*/ 	.byte	0x03, 0x19
        /*00de*/ 	.short	0x0030


	//----- nvinfo : EIATTR_PARAM_CBANK
	.align		4
        /*00e0*/ 	.byte	0x04, 0x0a
        /*00e2*/ 	.short	(.L_2147 - .L_2146)
	.align		4
.L_2146:
        /*00e4*/ 	.word	index@(.nv.constant0._Z23kQuantizeBlockwiseSmallI6__halfLi64ELi2EEvPfPT_S1_PhS1_ii)
        /*00e8*/ 	.short	0x0210
        /*00ea*/ 	.short	0x0030


	//----- nvinfo : EIATTR_SW_WAR
	.align		4
.L_2147:
        /*00ec*/ 	.byte	0x04, 0x36
        /*00ee*/ 	.short	(.L_2149 - .L_2148)
.L_2148:
        /*00f0*/ 	.word	0x00000008
.L_2149:


//--------------------- .nv.info._Z23kQuantizeBlockwiseSmallI13__nv_bfloat16Li64ELi1EEvPfPT_S1_PhS1_ii --------------------------
	.section	.nv.info._Z23kQuantizeBlockwiseSmallI13__nv_bfloat16Li64ELi1EEvPfPT_S1_PhS1_ii,"",@"SHT_CUDA_INFO"
	.sectionflags	@""
	.align	4


	//----- nvinfo : EIATTR_CUDA_API_VERSION
	.align		4
        /*0000*/ 	.byte	0x04, 0x37
        /*0002*/ 	.short	(.L_2151 - .L_2150)
.L_2150:
        /*0004*/ 	.word	0x00000082


	//----- nvinfo : EIATTR_KPARAM_INFO
	.align		4
.L_2151:
        /*0008*/ 	.byte	0x04, 0x17
        /*000a*/ 	.short	(.L_2153 - .L_2152)
.L_2152:
        /*000c*/ 	.word	0x00000000
        /*0010*/ 	.short	0x0006
        /*0012*/ 	.short	0x002c
        /*0014*/ 	.byte	0x00, 0xf0, 0x11, 0x00


	//----- nvinfo : EIATTR_KPARAM_INFO
	.align		4
.L_2153:
        /*0018*/ 	.byte	0x04, 0x17
        /*001a*/ 	.short	(.L_2155 - .L_2154)
.L_2154:
        /*001c*/ 	.word	0x00000000
        /*0020*/ 	.short	0x0005
        /*0022*/ 	.short	0x0028
        /*0024*/ 	.byte	0x00, 0xf0, 0x11, 0x00


	//----- nvinfo : EIATTR_KPARAM_INFO
	.align		4
.L_2155:
        /*0028*/ 	.byte	0x04, 0x17
        /*002a*/ 	.short	(.L_2157 - .L_2156)
.L_2156:
        /*002c*/ 	.word	0x00000000
        /*0030*/ 	.short	0x0004
        /*0032*/ 	.short	0x0020
        /*0034*/ 	.byte	0x00, 0xf0, 0x21, 0x00


	//----- nvinfo : EIATTR_KPARAM_INFO
	.align		4
.L_2157:
        /*0038*/ 	.byte	0x04, 0x17
        /*003a*/ 	.short	(.L_2159 - .L_2158)
.L_2158:
        /*003c*/ 	.word	0x00000000
        /*0040*/ 	.short	0x0003
        /*0042*/ 	.short	0x0018
        /*0044*/ 	.byte	0x00, 0xf0, 0x21, 0x00


	//----- nvinfo : EIATTR_KPARAM_INFO
	.align		4
.L_2159:
        /*0048*/ 	.byte	0x04, 0x17
        /*004a*/ 	.short	(.L_2161 - .L_2160)
.L_2160:
        /*004c*/ 	.word	0x00000000
        /*0050*/ 	.short	0x0002
        /*0052*/ 	.short	0x0010
        /*0054*/ 	.byte	0x00, 0xf0, 0x21, 0x00


	//----- nvinfo : EIATTR_KPARAM_INFO
	.align		4
.L_2161:
        /*0058*/ 	.byte	0x04, 0x17
        /*005a*/ 	.short	(.L_2163 - .L_2162)
.L_2162:
        /*005c*/ 	.word	0x00000000
        /*0060*/ 	.short	0x0001
        /*0062*/ 	.short	0x0008
        /*0064*/ 	.byte	0x00, 0xf0, 0x21, 0x00


	//----- nvinfo : EIATTR_KPARAM_INFO
	.align		4
.L_2163:
        /*0068*/ 	.byte	0x04, 0x17
        /*006a*/ 	.short	(.L_2165 - .L_2164)
.L_2164:
        /*006c*/ 	.word	0x00000000
        /*0070*/ 	.short	0x0000
        /*0072*/ 	.short	0x0000
        /*0074*/ 	.byte	0x00, 0xf0, 0x21, 0x00


	//----- nvinfo : EIATTR_SPARSE_MMA_MASK
	.align		4
.L_2165:
        /*0078*/ 	.byte	0x03, 0x50
        /*007a*/ 	.short	0x0000


	//----- nvinfo : EIATTR_MAXREG_COUNT
	.align		4
        /*007c*/ 	.byte	0x03, 0x1b
        /*007e*/ 	.short	0x00ff


	//----- nvinfo : EIATTR_NUM_BARRIERS
	.align		4
        /*0080*/ 	.byte	0x02, 0x4c
        /*0082*/ 	.byte	0x01
	.zero		1


	//----- nvinfo : EIATTR_MERCURY_ISA_VERSION
	.align		4
        /*0084*/ 	.byte	0x03, 0x5f
        /*0086*/ 	.short	0x0101


	//----- nvinfo : EIATTR_COOP_GROUP_MASK_REGIDS
	.align		4
        /*0088*/ 	.byte	0x04, 0x29
        /*008a*/ 	.short	(.L_2167 - .L_2166)


	//   ....[0]....
.L_2166:
        /*008c*/ 	.word	0xffffffff


	//   ....[1]....
        /*0090*/ 	.word	0xffffffff


	//   ....[2]....
        /*0094*/ 	.word	0xffffffff


	//   ....[3]....
        /*0098*/ 	.word	0xffffffff


	//   ....[4]....
        /*009c*/ 	.word	0xffffffff


	//   ....[5]....
        /*00a0*/ 	.word	0xffffffff


	//   ....[6]....
        /*00a4*/ 	.word	0xffffffff


	//----- nvinfo : EIATTR_COOP_GROUP_INSTR_OFFSETS
	.align		4
.L_2167:
        /*00a8*/ 	.byte	0x04, 0x28
        /*00aa*/ 	.short	(.L_2169 - .L_2168)


	//   ....[0]....
.L_2168:
        /*00ac*/ 	.word	0x00000240


	//   ....[1]....
        /*00b0*/ 	.word	0x000002b0


	//   ....[2]....
        /*00b4*/ 	.word	0x000002f0


	//   ....[3]....
        /*00b8*/ 	.word	0x00000330


	//   ....[4]....
        /*00bc*/ 	.word	0x00000390


	//   ....[5]....
        /*00c0*/ 	.word	0x000003f0


	//   ....[6]....
        /*00c4*/ 	.word	0x00000900


	//----- nvinfo : EIATTR_EXIT_INSTR_OFFSETS
	.align		4
.L_2169:
        /*00c8*/ 	.byte	0x04, 0x1c
        /*00ca*/ 	.short	(.L_2171 - .L_2170)


	//   ....[0]....
.L_2170:
        /*00cc*/ 	.word	0x00000970


	//   ....[1]....
        /*00d0*/ 	.word	0x00000a00


	//----- nvinfo : EIATTR_CRS_STACK_SIZE
	.align		4
.L_2171:
        /*00d4*/ 	.byte	0x04, 0x1e
        /*00d6*/ 	.short	(.L_2173 - .L_2172)
.L_2172:
        /*00d8*/ 	.word	0x00000000


	//----- nvinfo : EIATTR_CBANK_PARAM_SIZE
	.align		4
.L_2173:
        /*00dc*/ 	.byte	0x03, 0x19
        /*00de*/ 	.short	0x0030


	//----- nvinfo : EIATTR_PARAM_CBANK
	.align		4
        /*00e0*/ 	.byte	0x04, 0x0a
        /*00e2*/ 	.short	(.L_2175 - .L_2174)
	.align		4
.L_2174:
        /*00e4*/ 	.word	index@(.nv.constant0._Z23kQuantizeBlockwiseSmallI13__nv_bfloat16Li64ELi1EEvPfPT_S1_PhS1_ii)
        /*00e8*/ 	.short	0x0210
        /*00ea*/ 	.short	0x0030


	//----- nvinfo : EIATTR_SW_WAR
	.align		4
.L_2175:
        /*00ec*/ 	.byte	0x04, 0x36
        /*00ee*/ 	.short	(.L_2177 - .L_2176)
.L_2176:
        /*00f0*/ 	.word	0x00000008
.L_2177:


//--------------------- .nv.info._Z23kQuantizeBlockwiseSmallIfLi64ELi1EEvPfPT_S0_PhS0_ii --------------------------
	.section	.nv.info._Z23kQuantizeBlockwiseSmallIfLi64ELi1EEvPfPT_S0_PhS0_ii,"",@"SHT_CUDA_INFO"
	.sectionflags	@""
	.align	4


	//----- nvinfo : EIATTR_CUDA_API_VERSION
	.align		4
        /*0000*/ 	.byte	0x04, 0x37
        /*0002*/ 	.short	(.L_2179 - .L_2178)
.L_2178:
        /*0004*/ 	.word	0x00000082


	//----- nvinfo : EIATTR_KPARAM_INFO
	.align		4
.L_2179:
        /*0008*/ 	.byte	0x04, 0x17
        /*000a*/ 	.short	(.L_2181 - .L_2180)
.L_2180:
        /*000c*/ 	.word	0x00000000
        /*0010*/ 	.short	0x0006
        /*0012*/ 	.short	0x002c
        /*0014*/ 	.byte	0x00, 0xf0, 0x11, 0x00


	//----- nvinfo : EIATTR_KPARAM_INFO
	.align		4
.L_2181:
        /*0018*/ 	.byte	0x04, 0x17
        /*001a*/ 	.short	(.L_2183 - .L_2182)
.L_2182:
        /*001c*/ 	.word	0x00000000
        /*0020*/ 	.short	0x0005
        /*0022*/ 	.short	0x0028
        /*0024*/ 	.byte	0x00, 0xf0, 0x11, 0x00


	//----- nvinfo : EIATTR_KPARAM_INFO
	.align		4
.L_2183:
        /*0028*/ 	.byte	0x04, 0x17
        /*002a*/ 	.short	(.L_2185 - .L_2184)
.L_2184:
        /*002c*/ 	.word	0x00000000
        /*0030*/ 	.short	0x0004
        /*0032*/ 	.short	0x0020
        /*0034*/ 	.byte	0x00, 0xf0, 0x21, 0x00


	//----- nvinfo : EIATTR_KPARAM_INFO
	.align		4
.L_2185:
        /*0038*/ 	.byte	0x04, 0x17
        /*003a*/ 	.short	(.L_2187 - .L_2186)
.L_2186:
        /*003c*/ 	.word	0x00000000
        /*0040*/ 	.short	0x0003
        /*0042*/ 	.short	0x0018
        /*0044*/ 	.byte	0x00, 0xf0, 0x21, 0x00


	//----- nvinfo : EIATTR_KPARAM_INFO
	.align		4
.L_2187:
        /*0048*/ 	.byte	0x04, 0x17
        /*004a*/ 	.short	(.L_2189 - .L_2188)
.L_2188:
        /*004c*/ 	.word	0x00000000
        /*0050*/ 	.short	0x0002
        /*0052*/ 	.short	0x0010
        /*0054*/ 	.byte	0x00, 0xf0, 0x21, 0x00


	//----- nvinfo : EIATTR_KPARAM_INFO
	.align		4
.L_2189:
        /*0058*/ 	.byte	0x04, 0x17
        /*005a*/ 	.short	(.L_2191 - .L_2190)
.L_2190:
        /*005c*/ 	.word	0x00000000
        /*0060*/ 	.short	0x0001
        /*0062*/ 	.short	0x0008
        /*0064*/ 	.byte	0x00, 0xf0, 0x21, 0x00


	//----- nvinfo : EIATTR_KPARAM_INFO
	.align		4
.L_2191:
        /*0068*/ 	.byte	0x04, 0x17
        /*006a*/ 	.short	(.L_2193 - .L_2192)
.L_2192:
        /*006c*/ 	.word	0x00000000
        /*0070*/ 	.short	0x0000
        /*0072*/ 	.short	0x0000
        /*0074*/ 	.byte	0x00, 0xf0, 0x21, 0x00


	//----- nvinfo : EIATTR_SPARSE_MMA_MASK
	.align		4
.L_2193:
        /*0078*/ 	.byte	0x03, 0x50
        /*007a*/ 	.short	0x0000


	//----- nvinfo : EIATTR_MAXREG_COUNT
	.align		4
        /*007c*/ 	.byte	0x03, 0x1b
        /*007e*/ 	.short	0x00ff


	//----- nvinfo : EIATTR_NUM_BARRIERS
	.align		4
        /*0080*/ 	.byte	0x02, 0x4c
        /*0082*/ 	.byte	0x01
	.zero		1


	//----- nvinfo : EIATTR_MERCURY_ISA_VERSION
	.align		4
        /*0084*/ 	.byte	0x03, 0x5f
        /*0086*/ 	.short	0x0101


	//----- nvinfo : EIATTR_COOP_GROUP_MASK_REGIDS
	.align		4
        /*0088*/ 	.byte	0x04, 0x29
        /*008a*/ 	.short	(.L_2195 - .L_2194)


	//   ....[0]....
.L_2194:
        /*008c*/ 	.word	0xffffffff


	//   ....[1]....
        /*0090*/ 	.word	0xffffffff


	//   ....[2]....
        /*0094*/ 	.word	0xffffffff


	//   ....[3]....
        /*0098*/ 	.word	0xffffffff


	//   ....[4]....
        /*009c*/ 	.word	0xffffffff


	//   ....[5]....
        /*00a0*/ 	.word	0xffffffff


	//   ....[6]....
        /*00a4*/ 	.word	0xffffffff


	//----- nvinfo : EIATTR_COOP_GROUP_INSTR_OFFSETS
	.align		4
.L_2195:
        /*00a8*/ 	.byte	0x04, 0x28
        /*00aa*/ 	.short	(.L_2197 - .L_2196)


	//   ....[0]....
.L_2196:
        /*00ac*/ 	.word	0x00000230


	//   ....[1]....
        /*00b0*/ 	.word	0x00000290


	//   ....[2]....
        /*00b4*/ 	.word	0x000002d0


	//   ....[3]....
        /*00b8*/ 	.word	0x00000310


	//   ....[4]....
        /*00bc*/ 	.word	0x00000350


	//   ....[5]....
        /*00c0*/ 	.word	0x000003a0


	//   ....[6]....
        /*00c4*/ 	.word	0x000008d0


	//----- nvinfo : EIATTR_EXIT_INSTR_OFFSETS
	.align		4
.L_2197:
        /*00c8*/ 	.byte	0x04, 0x1c
        /*00ca*/ 	.short	(.L_2199 - .L_2198)


	//   ....[0]....
.L_2198:
        /*00cc*/ 	.word	0x00000930


	//   ....[1]....
        /*00d0*/ 	.word	0x000009c0


	//----- nvinfo : EIATTR_CRS_STACK_SIZE
	.align		4
.L_2199:
        /*00d4*/ 	.byte	0x04, 0x1e
        /*00d6*/ 	.short	(.L_2201 - .L_2200)
.L_2200:
        /*00d8*/ 	.word	0x00000000


	//----- nvinfo : EIATTR_CBANK_PARAM_SIZE
	.align		4
.L_2201:
        /*00dc*/ 	.byte	0x03, 0x19
        /*00de*/ 	.short	0x0030


	//----- nvinfo : EIATTR_PARAM_CBANK
	.align		4
        /*00e0*/ 	.byte	0x04, 0x0a
        /*00e2*/ 	.short	(.L_2203 - .L_2202)
	.align		4
.L_2202:
        /*00e4*/ 	.word	index@(.nv.constant0._Z23kQuantizeBlockwiseSmallIfLi64ELi1EEvPfPT_S0_PhS0_ii)
        /*00e8*/ 	.short	0x0210
        /*00ea*/ 	.short	0x0030


	//----- nvinfo : EIATTR_SW_WAR
	.align		4
.L_2203:
        /*00ec*/ 	.byte	0x04, 0x36
        /*00ee*/ 	.short	(.L_2205 - .L_2204)
.L_2204:
        /*00f0*/ 	.word	0x00000008
.L_2205:


//--------------------- .nv.info._Z23kQuantizeBlockwiseSmallI6__halfLi64ELi1EEvPfPT_S1_PhS1_ii --------------------------
	.section	.nv.info._Z23kQuantizeBlockwiseSmallI6__halfLi64ELi1EEvPfPT_S1_PhS1_ii,"",@"SHT_CUDA_INFO"
	.sectionflags	@""
	.align	4


	//----- nvinfo : EIATTR_CUDA_API_VERSION
	.align		4
        /*0000*/ 	.byte	0x04, 0x37
        /*0002*/ 	.short	(.L_2207 - .L_2206)
.L_2206:
        /*0004*/ 	.word	0x00000082


	//----- nvinfo : EIATTR_KPARAM_INFO
	.align		4
.L_2207:
        /*0008*/ 	.byte	0x04, 0x17
        /*000a*/ 	.short	(.L_2209 - .L_2208)
.L_2208:
        /*000c*/ 	.word	0x00000000
        /*0010*/ 	.short	0x0006
        /*0012*/ 	.short	0x002c
        /*0014*/ 	.byte	0x00, 0xf0, 0x11, 0x00


	//----- nvinfo : EIATTR_KPARAM_INFO
	.align		4
.L_2209:
        /*0018*/ 	.byte	0x04, 0x17
        /*001a*/ 	.short	(.L_2211 - .L_2210)
.L_2210:
        /*001c*/ 	.word	0x00000000
        /*0020*/ 	.short	0x0005
        /*0022*/ 	.short	0x0028
        /*0024*/ 	.byte	0x00, 0xf0, 0x11, 0x00


	//----- nvinfo : EIATTR_KPARAM_INFO
	.align		4
.L_2211:
        /*0028*/ 	.byte	0x04, 0x17
        /*002a*/ 	.short	(.L_2213 - .L_2212)
.L_2212:
        /*002c*/ 	.word	0x00000000
        /*0030*/ 	.short	0x0004
        /*0032*/ 	.short	0x0020
        /*0034*/ 	.byte	0x00, 0xf0, 0x21, 0x00


	//----- nvinfo : EIATTR_KPARAM_INFO
	.align		4
.L_2213:
        /*0038*/ 	.byte	0x04, 0x17
        /*003a*/ 	.short	(.L_2215 - .L_2214)
.L_2214:
        /*003c*/ 	.word	0x00000000
        /*0040*/ 	.short	0x0003
        /*0042*/ 	.short	0x0018
        /*0044*/ 	.byte	0x00, 0xf0, 0x21, 0x00


	//----- nvinfo : EIATTR_KPARAM_INFO
	.align		4
.L_2215:
        /*0048*/ 	.byte	0x04, 0x17
        /*004a*/ 	.short	(.L_2217 - .L_2216)
.L_2216:
        /*004c*/ 	.word	0x00000000
        /*0050*/ 	.short	0x0002
        /*0052*/ 	.short	0x0010
        /*0054*/ 	.byte	0x00, 0xf0, 0x21, 0x00


	//----- nvinfo : EIATTR_KPARAM_INFO
	.align		4
.L_2217:
        /*0058*/ 	.byte	0x04, 0x17
        /*005a*/ 	.short	(.L_2219 - .L_2218)
.L_2218:
        /*005c*/ 	.word	0x00000000
        /*0060*/ 	.short	0x0001
        /*0062*/ 	.short	0x0008
        /*0064*/ 	.byte	0x00, 0xf0, 0x21, 0x00


	//----- nvinfo : EIATTR_KPARAM_INFO
	.align		4
.L_2219:
        /*0068*/ 	.byte	0x04, 0x17
        /*006a*/ 	.short	(.L_2221 - .L_2220)
.L_2220:
        /*006c*/ 	.word	0x00000000
        /*0070*/ 	.short	0x0000
        /*0072*/ 	.short	0x0000
        /*0074*/ 	.byte	0x00, 0xf0, 0x21, 0x00


	//----- nvinfo : EIATTR_SPARSE_MMA_MASK
	.align		4
.L_2221:
        /*0078*/ 	.byte	0x03, 0x50
        /*007a*/ 	.short	0x0000


	//----- nvinfo : EIATTR_MAXREG_COUNT
	.align		4
        /*007c*/ 	.byte	0x03, 0x1b
        /*007e*/ 	.short	0x00ff


	//----- nvinfo : EIATTR_NUM_BARRIERS
	.align		4
        /*0080*/ 	.byte	0x02, 0x4c
        /*0082*/ 	.byte	0x01
	.zero		1


	//----- nvinfo : EIATTR_MERCURY_ISA_VERSION
	.align		4
        /*0084*/ 	.byte	0x03, 0x5f
        /*0086*/ 	.short	0x0101


	//----- nvinfo : EIATTR_COOP_GROUP_MASK_REGIDS
	.align		4
        /*0088*/ 	.byte	0x04, 0x29
        /*008a*/ 	.short	(.L_2223 - .L_2222)


	//   ....[0]....
.L_2222:
        /*008c*/ 	.word	0xffffffff


	//   ....[1]....
        /*0090*/ 	.word	0xffffffff


	//   ....[2]....
        /*0094*/ 	.word	0xffffffff


	//   ....[3]....
        /*0098*/ 	.word	0xffffffff


	//   ....[4]....
        /*009c*/ 	.word	0xffffffff


	//   ....[5]....
        /*00a0*/ 	.word	0xffffffff


	//   ....[6]....
        /*00a4*/ 	.word	0xffffffff


	//----- nvinfo : EIATTR_COOP_GROUP_INSTR_OFFSETS
	.align		4
.L_2223:
        /*00a8*/ 	.byte	0x04, 0x28
        /*00aa*/ 	.short	(.L_2225 - .L_2224)


	//   ....[0]....
.L_2224:
        /*00ac*/ 	.word	0x00000240


	//   ....[1]....
        /*00b0*/ 	.word	0x000002a0


	//   ....[2]....
        /*00b4*/ 	.word	0x000002e0


	//   ....[3]....
        /*00b8*/ 	.word	0x00000320


	//   ....[4]....
        /*00bc*/ 	.word	0x00000370


	//   ....[5]....
        /*00c0*/ 	.word	0x000003d0


	//   ....[6]....
        /*00c4*/ 	.word	0x00000900


	//----- nvinfo : EIATTR_EXIT_INSTR_OFFSETS
	.align		4
.L_2225:
        /*00c8*/ 	.byte	0x04, 0x1c
        /*00ca*/ 	.short	(.L_2227 - .L_2226)


	//   ....[0]....
.L_2226:
        /*00cc*/ 	.word	0x00000960


	//   ....[1]....
        /*00d0*/ 	.word	0x000009f0


	//----- nvinfo : EIATTR_CRS_STACK_SIZE
	.align		4
.L_2227:
        /*00d4*/ 	.byte	0x04, 0x1e
        /*00d6*/ 	.short	(.L_2229 - .L_2228)
.L_2228:
        /*00d8*/ 	.word	0x00000000


	//----- nvinfo : EIATTR_CBANK_PARAM_SIZE
	.align		4
.L_2229:
        /*00dc*/ 	.byte	0x03, 0x19
        /*00de*/ 	.short	0x0030


	//----- nvinfo : EIATTR_PARAM_CBANK
	.align		4
        /*00e0*/ 	.byte	0x04, 0x0a
        /*00e2*/ 	.short	(.L_2231 - .L_2230)
	.align		4
.L_2230:
        /*00e4*/ 	.word	index@(.nv.constant0._Z23kQuantizeBlockwiseSmallI6__halfLi64ELi1EEvPfPT_S1_PhS1_ii)
        /*00e8*/ 	.short	0x0210
        /*00ea*/ 	.short	0x0030


	//----- nvinfo : EIATTR_SW_WAR
	.align		4
.L_2231:
        /*00ec*/ 	.byte	0x04, 0x36
        /*00ee*/ 	.short	(.L_2233 - .L_2232)
.L_2232:
        /*00f0*/ 	.word	0x00000008
.L_2233:


//--------------------- .nv.info._Z23kQuantizeBlockwiseSmallI13__nv_bfloat16Li32ELi2EEvPfPT_S1_PhS1_ii --------------------------
	.section	.nv.info._Z23kQuantizeBlockwiseSmallI13__nv_bfloat16Li32ELi2EEvPfPT_S1_PhS1_ii,"",@"SHT_CUDA_INFO"
	.sectionflags	@""
	.align	4


	//----- nvinfo : EIATTR_CUDA_API_VERSION
	.align		4
        /*0000*/ 	.byte	0x04, 0x37
        /*0002*/ 	.short	(.L_2235 - .L_2234)
.L_2234:
        /*0004*/ 	.word	0x00000082


	//----- nvinfo : EIATTR_KPARAM_INFO
	.align		4
.L_2235:
        /*0008*/ 	.byte	0x04, 0x17
        /*000a*/ 	.short	(.L_2237 - .L_2236)
.L_2236:
        /*000c*/ 	.word	0x00000000
        /*0010*/ 	.short	0x0006
        /*0012*/ 	.short	0x002c
        /*0014*/ 	.byte	0x00, 0xf0, 0x11, 0x00


	//----- nvinfo : EIATTR_KPARAM_INFO
	.align		4
.L_2237:
        /*0018*/ 	.byte	0x04, 0x17
        /*001a*/ 	.short	(.L_2239 - .L_2238)
.L_2238:
        /*001c*/ 	.word	0x00000000
        /*0020*/ 	.short	0x0005
        /*0022*/ 	.short	0x0028
        /*0024*/ 	.byte	0x00, 0xf0, 0x11, 0x00


	//----- nvinfo : EIATTR_KPARAM_INFO
	.align		4
.L_2239:
        /*0028*/ 	.byte	0x04, 0x17
        /*002a*/ 	.short	(.L_2241 - .L_2240)
.L_2240:
        /*002c*/ 	.word	0x00000000
        /*0030*/ 	.short	0x0004
        /*0032*/ 	.short	0x0020
        /*0034*/ 	.byte	0x00, 0xf0, 0x21, 0x00


	//----- nvinfo : EIATTR_KPARAM_INFO
	.align		4
.L_2241:
        /*0038*/ 	.byte	0x04, 0x17
        /*003a*/ 	.short	(.L_2243 - .L_2242)
.L_2242:
        /*003c*/ 	.word	0x00000000
        /*0040*/ 	.short	0x0003
        /*0042*/ 	.short	0x0018
        /*0044*/ 	.byte	0x00, 0xf0, 0x21, 0x00


	//----- nvinfo : EIATTR_KPARAM_INFO
	.align		4
.L_2243:
        /*0048*/ 	.byte	0x04, 0x17
        /*004a*/ 	.short	(.L_2245 - .L_2244)
.L_2244:
        /*004c*/ 	.word	0x00000000
        /*0050*/ 	.short	0x0002
        /*0052*/ 	.short	0x0010
        /*0054*/ 	.byte	0x00, 0xf0, 0x21, 0x00


	//----- nvinfo : EIATTR_KPARAM_INFO
	.align		4
.L_2245:
        /*0058*/ 	.byte	0x04, 0x17
        /*005a*/ 	.short	(.L_2247 - .L_2246)
.L_2246:
        /*005c*/ 	.word	0x00000000
        /*0060*/ 	.short	0x0001
        /*0062*/ 	.short	0x0008
        /*0064*/ 	.byte	0x00, 0xf0, 0x21, 0x00


	//----- nvinfo : EIATTR_KPARAM_INFO
	.align		4
.L_2247:
        /*0068*/ 	.byte	0x04, 0x17
        /*006a*/ 	.short	(.L_2249 - .L_2248)
.L_2248:
        /*006c*/ 	.word	0x00000000
        /*0070*/ 	.short	0x0000
        /*0072*/ 	.short	0x0000
        /*0074*/ 	.byte	0x00, 0xf0, 0x21, 0x00


	//----- nvinfo : EIATTR_SPARSE_MMA_MASK
	.align		4
.L_2249:
        /*0078*/ 	.byte	0x03, 0x50
        /*007a*/ 	.short	0x0000


	//----- nvinfo : EIATTR_MAXREG_COUNT
	.align		4
        /*007c*/ 	.byte	0x03, 0x1b
        /*007e*/ 	.short	0x00ff


	//----- nvinfo : EIATTR_NUM_BARRIERS
	.align		4
        /*0080*/ 	.byte	0x02, 0x4c
        /*0082*/ 	.byte	0x01
	.zero		1


	//----- nvinfo : EIATTR_MERCURY_ISA_VERSION
	.align		4
        /*0084*/ 	.byte	0x03, 0x5f
        /*0086*/ 	.short	0x0101


	//----- nvinfo : EIATTR_INT_WARP_WIDE_INSTR_OFFSETS
	.align		4
        /*0088*/ 	.byte	0x04, 0x31
        /*008a*/ 	.short	(.L_2251 - .L_2250)


	//   ....[0]....
.L_2250:
        /*008c*/ 	.word	0x000002c0


	//   ....[1]....
        /*0090*/ 	.word	0x000002d0


	//   ....[2]....
        /*0094*/ 	.word	0x000002e0


	//----- nvinfo : EIATTR_COOP_GROUP_MASK_REGIDS
	.align		4
.L_2251:
        /*0098*/ 	.byte	0x04, 0x29
        /*009a*/ 	.short	(.L_2253 - .L_2252)


	//   ....[0]....
.L_2252:
        /*009c*/ 	.word	0xffffffff


	//   ....[1]....
        /*00a0*/ 	.word	0x05000012


	//   ....[2]....
        /*00a4*/ 	.word	0x05000012


	//   ....[3]....
        /*00a8*/ 	.word	0x05000012


	//   ....[4]....
        /*00ac*/ 	.word	0x05000012


	//   ....[5]....
        /*00b0*/ 	.word	0xffffffff


	//   ....[6]....
        /*00b4*/ 	.word	0x05000012


	//   ....[7]....
        /*00b8*/ 	.word	0x05000012


	//   ....[8]....
        /*00bc*/ 	.word	0x05000012


	//----- nvinfo : EIATTR_COOP_GROUP_INSTR_OFFSETS
	.align		4
.L_2253:
        /*00c0*/ 	.byte	0x04, 0x28
        /*00c2*/ 	.short	(.L_2255 - .L_2254)


	//   ....[0]....
.L_2254:
        /*00c4*/ 	.word	0x00000290


	//   ....[1]....
        /*00c8*/ 	.word	0x00000370


	//   ....[2]....
        /*00cc*/ 	.word	0x000003e0


	//   ....[3]....
        /*00d0*/ 	.word	0x00000420


	//   ....[4]....
        /*00d4*/ 	.word	0x00000460


	//   ....[5]....
        /*00d8*/ 	.word	0x00000c10


	//   ....[6]....
        /*00dc*/ 	.word	0x00000d80


	//   ....[7]....
        /*00e0*/ 	.word	0x00000e30


	//   ....[8]....
        /*00e4*/ 	.word	0x00000ee0


	//----- nvinfo : EIATTR_EXIT_INSTR_OFFSETS
	.align		4
.L_2255:
        /*00e8*/ 	.byte	0x04, 0x1c
        /*00ea*/ 	.short	(.L_2257 - .L_2256)


	//   ....[0]....
.L_2256:
        /*00ec*/ 	.word	0x00000c70


	//   ....[1]....
        /*00f0*/ 	.word	0x00000d30


	//----- nvinfo : EIATTR_CRS_STACK_SIZE
	.align		4
.L_2257:
        /*00f4*/ 	.byte	0x04, 0x1e
        /*00f6*/ 	.short	(.L_2259 - .L_2258)
.L_2258:
        /*00f8*/ 	.word	0x00000000


	//----- nvinfo : EIATTR_CBANK_PARAM_SIZE
	.align		4
.L_2259:
        /*00fc*/ 	.byte	0x03, 0x19
        /*00fe*/ 	.short	0x0030


	//----- nvinfo : EIATTR_PARAM_CBANK
	.align		4
        /*0100*/ 	.byte	0x04, 0x0a
        /*0102*/ 	.short	(.L_2261 - .L_2260)
	.align		4
.L_2260:
        /*0104*/ 	.word	index@(.nv.constant0._Z23kQuantizeBlockwiseSmallI13__nv_bfloat16Li32ELi2EEvPfPT_S1_PhS1_ii)
        /*0108*/ 	.short	0x0210
        /*010a*/ 	.short	0x0030


	//----- nvinfo : EIATTR_SW_WAR
	.align		4
.L_2261:
        /*010c*/ 	.byte	0x04, 0x36
        /*010e*/ 	.short	(.L_2263 - .L_2262)
.L_2262:
        /*0110*/ 	.word	0x00000008
.L_2263:


//--------------------- .nv.info._Z23kQuantizeBlockwiseSmallIfLi32ELi2EEvPfPT_S0_PhS0_ii --------------------------
	.section	.nv.info._Z23kQuantizeBlockwiseSmallIfLi32ELi2EEvPfPT_S0_PhS0_ii,"",@"SHT_CUDA_INFO"
	.sectionflags	@""
	.align	4


	//----- nvinfo : EIATTR_CUDA_API_VERSION
	.align		4
        /*0000*/ 	.byte	0x04, 0x37
        /*0002*/ 	.short	(.L_2265 - .L_2264)
.L_2264:
        /*0004*/ 	.word	0x00000082


	//----- nvinfo : EIATTR_KPARAM_INFO
	.align		4
.L_2265:
        /*0008*/ 	.byte	0x04, 0x17
        /*000a*/ 	.short	(.L_2267 - .L_2266)
.L_2266:
        /*000c*/ 	.word	0x00000000
        /*0010*/ 	.short	0x0006
        /*0012*/ 	.short	0x002c
        /*0014*/ 	.byte	0x00, 0xf0, 0x11, 0x00


	//----- nvinfo : EIATTR_KPARAM_INFO
	.align		4
.L_2267:
        /*0018*/ 	.byte	0x04, 0x17
        /*001a*/ 	.short	(.L_2269 - .L_2268)
.L_2268:
        /*001c*/ 	.word	0x00000000
        /*0020*/ 	.short	0x0005
        /*0022*/ 	.short	0x0028
        /*0024*/ 	.byte	0x00, 0xf0, 0x11, 0x00


	//----- nvinfo : EIATTR_KPARAM_INFO
	.align		4
.L_2269:
        /*0028*/ 	.byte	0x04, 0x17
        /*002a*/ 	.short	(.L_2271 - .L_2270)
.L_2270:
        /*002c*/ 	.word	0x00000000
        /*0030*/ 	.short	0x0004
        /*0032*/ 	.short	0x0020
        /*0034*/ 	.byte	0x00, 0xf0, 0x21, 0x00


	//----- nvinfo : EIATTR_KPARAM_INFO
	.align		4
.L_2271:
        /*0038*/ 	.byte	0x04, 0x17
        /*003a*/ 	.short	(.L_2273 - .L_2272)
.L_2272:
        /*003c*/ 	.word	0x00000000
        /*0040*/ 	.short	0x0003
        /*0042*/ 	.short	0x0018
        /*0044*/ 	.byte	0x00, 0xf0, 0x21, 0x00


	//----- nvinfo : EIATTR_KPARAM_INFO
	.align		4
.L_2273:
        /*0048*/ 	.byte	0x04, 0x17
        /*004a*/ 	.short	(.L_2275 - .L_2274)
.L_2274:
        /*004c*/ 	.word	0x00000000
        /*0050*/ 	.short	0x0002
        /*0052*/ 	.short	0x0010
        /*0054*/ 	.byte	0x00, 0xf0, 0x21, 0x00


	//----- nvinfo : EIATTR_KPARAM_INFO
	.align		4
.L_2275:
        /*0058*/ 	.byte	0x04, 0x17
        /*005a*/ 	.short	(.L_2277 - .L_2276)
.L_2276:
        /*005c*/ 	.word	0x00000000
        /*0060*/ 	.short	0x0001
        /*0062*/ 	.short	0x0008
        /*0064*/ 	.byte	0x00, 0xf0, 0x21, 0x00


	//----- nvinfo : EIATTR_KPARAM_INFO
	.align		4
.L_2277:
        /*0068*/ 	.byte	0x04, 0x17
        /*006a*/ 	.short	(.L_2279 - .L_2278)
.L_2278:
        /*006c*/ 	.word	0x00000000
        /*0070*/ 	.short	0x0000
        /*0072*/ 	.short	0x0000
        /*0074*/ 	.byte	0x00, 0xf0, 0x21, 0x00


	//----- nvinfo : EIATTR_SPARSE_MMA_MASK
	.align		4
.L_2279:
        /*0078*/ 	.byte	0x03, 0x50
        /*007a*/ 	.short	0x0000


	//----- nvinfo : EIATTR_MAXREG_COUNT
	.align		4
        /*007c*/ 	.byte	0x03, 0x1b
        /*007e*/ 	.short	0x00ff


	//----- nvinfo : EIATTR_NUM_BARRIERS
	.align		4
        /*0080*/ 	.byte	0x02, 0x4c
        /*0082*/ 	.byte	0x01
	.zero		1


	//----- nvinfo : EIATTR_MERCURY_ISA_VERSION
	.align		4
        /*0084*/ 	.byte	0x03, 0x5f
        /*0086*/ 	.short	0x0101


	//----- nvinfo : EIATTR_INT_WARP_WIDE_INSTR_OFFSETS
	.align		4
        /*0088*/ 	.byte	0x04, 0x31
        /*008a*/ 	.short	(.L_2281 - .L_2280)


	//   ....[0]....
.L_2280:
        /*008c*/ 	.word	0x000002c0


	//   ....[1]....
        /*0090*/ 	.word	0x000002d0


	//   ....[2]....
        /*0094*/ 	.word	0x000002e0


	//----- nvinfo : EIATTR_COOP_GROUP_MASK_REGIDS
	.align		4
.L_2281:
        /*0098*/ 	.byte	0x04, 0x29
        /*009a*/ 	.short	(.L_2283 - .L_2282)


	//   ....[0]....
.L_2282:
        /*009c*/ 	.word	0xffffffff


	//   ....[1]....
        /*00a0*/ 	.word	0x0500000f


	//   ....[2]....
        /*00a4*/ 	.word	0x0500000f


	//   ....[3]....
        /*00a8*/ 	.word	0x0500000f


	//   ....[4]....
        /*00ac*/ 	.word	0x0500000f


	//   ....[5]....
        /*00b0*/ 	.word	0xffffffff


	//   ....[6]....
        /*00b4*/ 	.word	0x0500000f


	//   ....[7]....
        /*00b8*/ 	.word	0x0500000f


	//   ....[8]....
        /*00bc*/ 	.word	0x0500000f


	//----- nvinfo : EIATTR_COOP_GROUP_INSTR_OFFSETS
	.align		4
.L_2283:
        /*00c0*/ 	.byte	0x04, 0x28
        /*00c2*/ 	.short	(.L_2285 - .L_2284)


	//   ....[0]....
.L_2284:
        /*00c4*/ 	.word	0x00000290


	//   ....[1]....
        /*00c8*/ 	.word	0x00000340


	//   ....[2]....
        /*00cc*/ 	.word	0x000003a0


	//   ....[3]....
        /*00d0*/ 	.word	0x000003e0


	//   ....[4]....
        /*00d4*/ 	.word	0x00000420


	//   ....[5]....
        /*00d8*/ 	.word	0x00000bd0


	//   ....[6]....
        /*00dc*/ 	.word	0x00000d40


	//   ....[7]....
        /*00e0*/ 	.word	0x00000df0


	//   ....[8]....
        /*00e4*/ 	.word	0x00000ea0


	//----- nvinfo : EIATTR_EXIT_INSTR_OFFSETS
	.align		4
.L_2285:
        /*00e8*/ 	.byte	0x04, 0x1c
        /*00ea*/ 	.short	(.L_2287 - .L_2286)


	//   ....[0]....
.L_2286:
        /*00ec*/ 	.word	0x00000c30


	//   ....[1]....
        /*00f0*/ 	.word	0x00000cf0


	//----- nvinfo : EIATTR_CRS_STACK_SIZE
	.align		4
.L_2287:
        /*00f4*/ 	.byte	0x04, 0x1e
        /*00f6*/ 	.short	(.L_2289 - .L_2288)
.L_2288:
        /*00f8*/ 	.word	0x00000000


	//----- nvinfo : EIATTR_CBANK_PARAM_SIZE
	.align		4
.L_2289:
        /*00fc*/ 	.byte	0x03, 0x19
        /*00fe*/ 	.short	0x0030


	//----- nvinfo : EIATTR_PARAM_CBANK
	.align		4
        /*0100*/ 	.byte	0x04, 0x0a
        /*0102*/ 	.short	(.L_2291 - .L_2290)
	.align		4
.L_2290:
        /*0104*/ 	.word	index@(.nv.constant0._Z23kQuantizeBlockwiseSmallIfLi32ELi2EEvPfPT_S0_PhS0_ii)
        /*0108*/ 	.short	0x0210
        /*010a*/ 	.short	0x0030


	//----- nvinfo : EIATTR_SW_WAR
	.align		4
.L_2291:
        /*010c*/ 	.byte	0x04, 0x36
        /*010e*/ 	.short	(.L_2293 - .L_2292)
.L_2292:
        /*0110*/ 	.word	0x00000008
.L_2293:


//--------------------- .nv.info._Z23kQuantizeBlockwiseSmallI6__halfLi32ELi2EEvPfPT_S1_PhS1_ii --------------------------
	.section	.nv.info._Z23kQuantizeBlockwiseSmallI6__halfLi32ELi2EEvPfPT_S1_PhS1_ii,"",@"SHT_CUDA_INFO"
	.sectionflags	@""
	.align	4


	//----- nvinfo : EIATTR_CUDA_API_VERSION
	.align		4
        /*0000*/ 	.byte	0x04, 0x37
        /*0002*/ 	.short	(.L_2295 - .L_2294)
.L_2294:
        /*0004*/ 	.word	0x00000082


	//----- nvinfo : EIATTR_KPARAM_INFO
	.align		4
.L_2295:
        /*0008*/ 	.byte	0x04, 0x17
        /*000a*/ 	.short	(.L_2297 - .L_2296)
.L_2296:
        /*000c*/ 	.word	0x00000000
        /*0010*/ 	.short	0x0006
        /*0012*/ 	.short	0x002c
        /*0014*/ 	.byte	0x00, 0xf0, 0x11, 0x00


	//----- nvinfo : EIATTR_KPARAM_INFO
	.align		4
.L_2297:
        /*0018*/ 	.byte	0x04, 0x17
        /*001a*/ 	.short	(.L_2299 - .L_2298)
.L_2298:
        /*001c*/ 	.word	0x00000000
        /*0020*/ 	.short	0x0005
        /*0022*/ 	.short	0x0028
        /*0024*/ 	.byte	0x00, 0xf0, 0x11, 0x00


	//----- nvinfo : EIATTR_KPARAM_INFO
	.align		4
.L_2299:
        /*0028*/ 	.byte	0x04, 0x17
        /*002a*/ 	.short	(.L_2301 - .L_2300)
.L_2300:
        /*002c*/ 	.word	0x00000000
        /*0030*/ 	.short	0x0004
        /*0032*/ 	.short	0x0020
        /*0034*/ 	.byte	0x00, 0xf0, 0x21, 0x00


	//----- nvinfo : EIATTR_KPARAM_INFO
	.align		4
.L_2301:
        /*0038*/ 	.byte	0x04, 0x17
        /*003a*/ 	.short	(.L_2303 - .L_2302)
.L_2302:
        /*003c*/ 	.word	0x00000000
        /*0040*/ 	.short	0x0003
        /*0042*/ 	.short	0x0018
        /*0044*/ 	.byte	0x00, 0xf0, 0x21, 0x00


	//----- nvinfo : EIATTR_KPARAM_INFO
	.align		4
.L_2303:
        /*0048*/ 	.byte	0x04, 0x17
        /*004a*/ 	.short	(.L_2305 - .L_2304)
.L_2304:
        /*004c*/ 	.word	0x00000000
        /*0050*/ 	.short	0x0002
        /*0052*/ 	.short	0x0010
        /*0054*/ 	.byte	0x00, 0xf0, 0x21, 0x00


	//----- nvinfo : EIATTR_KPARAM_INFO
	.align		4
.L_2305:
        /*0058*/ 	.byte	0x04, 0x17
        /*005a*/ 	.short	(.L_2307 - .L_2306)
.L_2306:
        /*005c*/ 	.word	0x00000000
        /*0060*/ 	.short	0x0001
        /*0062*/ 	.short	0x0008
        /*0064*/ 	.byte	0x00, 0xf0, 0x21, 0x00


	//----- nvinfo : EIATTR_KPARAM_INFO
	.align		4
.L_2307:
        /*0068*/ 	.byte	0x04, 0x17
        /*006a*/ 	.short	(.L_2309 - .L_2308)
.L_2308:
        /*006c*/ 	.word	0x00000000
        /*0070*/ 	.short	0x0000
        /*0072*/ 	.short	0x0000
        /*0074*/ 	.byte	0x00, 0xf0, 0x21, 0x00


	//----- nvinfo : EIATTR_SPARSE_MMA_MASK
	.align		4
.L_2309:
        /*0078*/ 	.byte	0x03, 0x50
        /*007a*/ 	.short	0x0000


	//----- nvinfo : EIATTR_MAXREG_COUNT
	.align		4
        /*007c*/ 	.byte	0x03, 0x1b
        /*007e*/ 	.short	0x00ff


	//----- nvinfo : EIATTR_NUM_BARRIERS
	.align		4
        /*0080*/ 	.byte	0x02, 0x4c
        /*0082*/ 	.byte	0x01
	.zero		1


	//----- nvinfo : EIATTR_MERCURY_ISA_VERSION
	.align		4
        /*0084*/ 	.byte	0x03, 0x5f
        /*0086*/ 	.short	0x0101


	//----- nvinfo : EIATTR_INT_WARP_WIDE_INSTR_OFFSETS
	.align		4
        /*0088*/ 	.byte	0x04, 0x31
        /*008a*/ 	.short	(.L_2311 - .L_2310)


	//   ....[0]....
.L_2310:
        /*008c*/ 	.word	0x000002c0


	//   ....[1]....
        /*0090*/ 	.word	0x000002d0


	//   ....[2]....
        /*0094*/ 	.word	0x000002e0


	//----- nvinfo : EIATTR_COOP_GROUP_MASK_REGIDS
	.align		4
.L_2311:
        /*0098*/ 	.byte	0x04, 0x29
        /*009a*/ 	.short	(.L_2313 - .L_2312)


	//   ....[0]....
.L_2312:
        /*009c*/ 	.word	0xffffffff


	//   ....[1]....
        /*00a0*/ 	.word	0x05000012


	//   ....[2]....
        /*00a4*/ 	.word	0x05000012


	//   ....[3]....
        /*00a8*/ 	.word	0x05000012


	//   ....[4]....
        /*00ac*/ 	.word	0x05000012


	//   ....[5]....
        /*00b0*/ 	.word	0xffffffff


	//   ....[6]....
        /*00b4*/ 	.word	0x05000012


	//   ....[7]....
        /*00b8*/ 	.word	0x05000012


	//   ....[8]....
        /*00bc*/ 	.word	0x05000012


	//----- nvinfo : EIATTR_COOP_GROUP_INSTR_OFFSETS
	.align		4
.L_2313:
        /*00c0*/ 	.byte	0x04, 0x28
        /*00c2*/ 	.short	(.L_2315 - .L_2314)


	//   ....[0]....
.L_2314:
        /*00c4*/ 	.word	0x00000290


	//   ....[1]....
        /*00c8*/ 	.word	0x00000360


	//   ....[2]....
        /*00cc*/ 	.word	0x000003d0


	//   ....[3]....
        /*00d0*/ 	.word	0x00000410


	//   ....[4]....
        /*00d4*/ 	.word	0x00000450


	//   ....[5]....
        /*00d8*/ 	.word	0x00000c00


	//   ....[6]....
        /*00dc*/ 	.word	0x00000d70


	//   ....[7]....
        /*00e0*/ 	.word	0x00000e20


	//   ....[8]....
        /*00e4*/ 	.word	0x00000ed0


	//----- nvinfo : EIATTR_EXIT_INSTR_OFFSETS
	.align		4
.L_2315:
        /*00e8*/ 	.byte	0x04, 0x1c
        /*00ea*/ 	.short	(.L_2317 - .L_2316)


	//   ....[0]....
.L_2316:
        /*00ec*/ 	.word	0x00000c60


	//   ....[1]....
        /*00f0*/ 	.word	0x00000d20


	//----- nvinfo : EIATTR_CRS_STACK_SIZE
	.align		4
.L_2317:
        /*00f4*/ 	.byte	0x04, 0x1e
        /*00f6*/ 	.short	(.L_2319 - .L_2318)
.L_2318:
        /*00f8*/ 	.word	0x00000000


	//----- nvinfo : EIATTR_CBANK_PARAM_SIZE
	.align		4
.L_2319:
        /*00fc*/ 	.byte	0x03, 0x19
        /*00fe*/ 	.short	0x0030


	//----- nvinfo : EIATTR_PARAM_CBANK
	.align		4
        /*0100*/ 	.byte	0x04, 0x0a
        /*0102*/ 	.short	(.L_2321 - .L_2320)
	.align		4
.L_2320:
        /*0104*/ 	.word	index@(.nv.constant0._Z23kQuantizeBlockwiseSmallI6__halfLi32ELi2EEvPfPT_S1_PhS1_ii)
        /*0108*/ 	.short	0x0210
        /*010a*/ 	.short	0x0030


	//----- nvinfo : EIATTR_SW_WAR
	.align		4
.L_2321:
        /*010c*/ 	.byte	0x04, 0x36
        /*010e*/ 	.short	(.L_2323 - .L_2322)
.L_2322:
        /*0110*/ 	.word	0x00000008
.L_2323:


//--------------------- .nv.info._Z23kQuantizeBlockwiseSmallI13__nv_bfloat16Li32ELi1EEvPfPT_S1_PhS1_ii --------------------------
	.section	.nv.info._Z23kQuantizeBlockwiseSmallI13__nv_bfloat16Li32ELi1EEvPfPT_S1_PhS1_ii,"",@"SHT_CUDA_INFO"
	.sectionflags	@""
	.align	4


	//----- nvinfo : EIATTR_CUDA_API_VERSION
	.align		4
        /*0000*/ 	.byte	0x04, 0x37
        /*0002*/ 	.short	(.L_2325 - .L_2324)
.L_2324:
        /*0004*/ 	.word	0x00000082


	//----- nvinfo : EIATTR_KPARAM_INFO
	.align		4
.L_2325:
        /*0008*/ 	.byte	0x04, 0x17
        /*000a*/ 	.short	(.L_2327 - .L_2326)
.L_2326:
        /*000c*/ 	.word	0x00000000
        /*0010*/ 	.short	0x0006
        /*0012*/ 	.short	0x002c
        /*0014*/ 	.byte	0x00, 0xf0, 0x11, 0x00


	//----- nvinfo : EIATTR_KPARAM_INFO
	.align		4
.L_2327:
        /*0018*/ 	.byte	0x04, 0x17
        /*001a*/ 	.short	(.L_2329 - .L_2328)
.L_2328:
        /*001c*/ 	.word	0x00000000
        /*0020*/ 	.short	0x0005
        /*0022*/ 	.short	0x0028
        /*0024*/ 	.byte	0x00, 0xf0, 0x11, 0x00


	//----- nvinfo : EIATTR_KPARAM_INFO
	.align		4
.L_2329:
        /*0028*/ 	.byte	0x04, 0x17
        /*002a*/ 	.short	(.L_2331 - .L_2330)
.L_2330:
        /*002c*/ 	.word	0x00000000
        /*0030*/ 	.short	0x0004
        /*0032*/ 	.short	0x0020
        /*0034*/ 	.byte	0x00, 0xf0, 0x21, 0x00


	//----- nvinfo : EIATTR_KPARAM_INFO
	.align		4
.L_2331:
        /*0038*/ 	.byte	0x04, 0x17
        /*003a*/ 	.short	(.L_2333 - .L_2332)
.L_2332:
        /*003c*/ 	.word	0x00000000
        /*0040*/ 	.short	0x0003
        /*0042*/ 	.short	0x0018
        /*0044*/ 	.byte	0x00, 0xf0, 0x21, 0x00


	//----- nvinfo : EIATTR_KPARAM_INFO
	.align		4
.L_2333:
        /*0048*/ 	.byte	0x04, 0x17
        /*004a*/ 	.short	(.L_2335 - .L_2334)
.L_2334:
        /*004c*/ 	.word	0x00000000
        /*0050*/ 	.short	0x0002
        /*0052*/ 	.short	0x0010
        /*0054*/ 	.byte	0x00, 0xf0, 0x21, 0x00


	//----- nvinfo : EIATTR_KPARAM_INFO
	.align		4
.L_2335:
        /*0058*/ 	.byte	0x04, 0x17
        /*005a*/ 	.short	(.L_2337 - .L_2336)
.L_2336:
        /*005c*/ 	.word	0x00000000
        /*0060*/ 	.short	0x0001
        /*0062*/ 	.short	0x0008
        /*0064*/ 	.byte	0x00, 0xf0, 0x21, 0x00


	//----- nvinfo : EIATTR_KPARAM_INFO
	.align		4
.L_2337:
        /*0068*/ 	.byte	0x04, 0x17
        /*006a*/ 	.short	(.L_2339 - .L_2338)
.L_2338:
        /*006c*/ 	.word	0x00000000
        /*0070*/ 	.short	0x0000
        /*0072*/ 	.short	0x0000
        /*0074*/ 	.byte	0x00, 0xf0, 0x21, 0x00


	//----- nvinfo : EIATTR_SPARSE_MMA_MASK
	.align		4
.L_2339:
        /*0078*/ 	.byte	0x03, 0x50
        /*007a*/ 	.short	0x0000


	//----- nvinfo : EIATTR_MAXREG_COUNT
	.align		4
        /*007c*/ 	.byte	0x03, 0x1b
        /*007e*/ 	.short	0x00ff


	//----- nvinfo : EIATTR_NUM_BARRIERS
	.align		4
        /*0080*/ 	.byte	0x02, 0x4c
        /*0082*/ 	.byte	0x01
	.zero		1


	//----- nvinfo : EIATTR_MERCURY_ISA_VERSION
	.align		4
        /*0084*/ 	.byte	0x03, 0x5f
        /*0086*/ 	.short	0x0101


	//----- nvinfo : EIATTR_INT_WARP_WIDE_INSTR_OFFSETS
	.align		4
        /*0088*/ 	.byte	0x04, 0x31
        /*008a*/ 	.short	(.L_2341 - .L_2340)


	//   ....[0]....
.L_2340:
        /*008c*/ 	.word	0x000002c0


	//   ....[1]....
        /*0090*/ 	.word	0x000002d0


	//   ....[2]....
        /*0094*/ 	.word	0x00000350


	//----- nvinfo : EIATTR_COOP_GROUP_MASK_REGIDS
	.align		4
.L_2341:
        /*0098*/ 	.byte	0x04, 0x29
        /*009a*/ 	.short	(.L_2343 - .L_2342)


	//   ....[0]....
.L_2342:
        /*009c*/ 	.word	0xffffffff


	//   ....[1]....
        /*00a0*/ 	.word	0x05000012


	//   ....[2]....
        /*00a4*/ 	.word	0x05000012


	//   ....[3]....
        /*00a8*/ 	.word	0x05000012


	//   ....[4]....
        /*00ac*/ 	.word	0x05000012


	//   ....[5]....
        /*00b0*/ 	.word	0xffffffff


	//   ....[6]....
        /*00b4*/ 	.word	0x05000012


	//   ....[7]....
        /*00b8*/ 	.word	0x05000012


	//   ....[8]....
        /*00bc*/ 	.word	0x05000012


	//----- nvinfo : EIATTR_COOP_GROUP_INSTR_OFFSETS
	.align		4
.L_2343:
        /*00c0*/ 	.byte	0x04, 0x28
        /*00c2*/ 	.short	(.L_2345 - .L_2344)


	//   ....[0]....
.L_2344:
        /*00c4*/ 	.word	0x00000290


	//   ....[1]....
        /*00c8*/ 	.word	0x00000360


	//   ....[2]....
        /*00cc*/ 	.word	0x000003e0


	//   ....[3]....
        /*00d0*/ 	.word	0x00000420


	//   ....[4]....
        /*00d4*/ 	.word	0x00000460


	//   ....[5]....
        /*00d8*/ 	.word	0x000009f0


	//   ....[6]....
        /*00dc*/ 	.word	0x00000b60


	//   ....[7]....
        /*00e0*/ 	.word	0x00000c10


	//   ....[8]....
        /*00e4*/ 	.word	0x00000cc0


	//----- nvinfo : EIATTR_EXIT_INSTR_OFFSETS
	.align		4
.L_2345:
        /*00e8*/ 	.byte	0x04, 0x1c
        /*00ea*/ 	.short	(.L_2347 - .L_2346)


	//   ....[0]....
.L_2346:
        /*00ec*/ 	.word	0x00000a50


	//   ....[1]....
        /*00f0*/ 	.word	0x00000b10


	//----- nvinfo : EIATTR_CRS_STACK_SIZE
	.align		4
.L_2347:
        /*00f4*/ 	.byte	0x04, 0x1e
        /*00f6*/ 	.short	(.L_2349 - .L_2348)
.L_2348:
        /*00f8*/ 	.word	0x00000000


	//----- nvinfo : EIATTR_CBANK_PARAM_SIZE
	.align		4
.L_2349:
        /*00fc*/ 	.byte	0x03, 0x19
        /*00fe*/ 	.short	0x0030


	//----- nvinfo : EIATTR_PARAM_CBANK
	.align		4
        /*0100*/ 	.byte	0x04, 0x0a
        /*0102*/ 	.short	(.L_2351 - .L_2350)
	.align		4
.L_2350:
        /*0104*/ 	.word	index@(.nv.constant0._Z23kQuantizeBlockwiseSmallI13__nv_bfloat16Li32ELi1EEvPfPT_S1_PhS1_ii)
        /*0108*/ 	.short	0x0210
        /*010a*/ 	.short	0x0030


	//----- nvinfo : EIATTR_SW_WAR
	.align		4
.L_2351:
        /*010c*/ 	.byte	0x04, 0x36
        /*010e*/ 	.short	(.L_2353 - .L_2352)
.L_2352:
        /*0110*/ 	.word	0x00000008
.L_2353:


//--------------------- .nv.info._Z23kQuantizeBlockwiseSmallIfLi32ELi1EEvPfPT_S0_PhS0_ii --------------------------
	.section	.nv.info._Z23kQuantizeBlockwiseSmallIfLi32ELi1EEvPfPT_S0_PhS0_ii,"",@"SHT_CUDA_INFO"
	.sectionflags	@""
	.align	4


	//----- nvinfo : EIATTR_CUDA_API_VERSION
	.align		4
        /*0000*/ 	.byte	0x04, 0x37
        /*0002*/ 	.short	(.L_2355 - .L_2354)
.L_2354:
        /*0004*/ 	.word	0x00000082


	//----- nvinfo : EIATTR_KPARAM_INFO
	.align		4
.L_2355:
        /*0008*/ 	.byte	0x04, 0x17
        /*000a*/ 	.short	(.L_2357 - .L_2356)
.L_2356:
        /*000c*/ 	.word	0x00000000
        /*0010*/ 	.short	0x0006
        /*0012*/ 	.short	0x002c
        /*0014*/ 	.byte	0x00, 0xf0, 0x11, 0x00


	//----- nvinfo : EIATTR_KPARAM_INFO
	.align		4
.L_2357:
        /*0018*/ 	.byte	0x04, 0x17
        /*001a*/ 	.short	(.L_2359 - .L_2358)
.L_2358:
        /*001c*/ 	.word	0x00000000
        /*0020*/ 	.short	0x0005
        /*0022*/ 	.short	0x0028
        /*0024*/ 	.byte	0x00, 0xf0, 0x11, 0x00


	//----- nvinfo : EIATTR_KPARAM_INFO
	.align		4
.L_2359:
        /*0028*/ 	.byte	0x04, 0x17
        /*002a*/ 	.short	(.L_2361 - .L_2360)
.L_2360:
        /*002c*/ 	.word	0x00000000
        /*0030*/ 	.short	0x0004
        /*0032*/ 	.short	0x0020
        /*0034*/ 	.byte	0x00, 0xf0, 0x21, 0x00


	//----- nvinfo : EIATTR_KPARAM_INFO
	.align		4
.L_2361:
        /*0038*/ 	.byte	0x04, 0x17
        /*003a*/ 	.short	(.L_2363 - .L_2362)
.L_2362:
        /*003c*/ 	.word	0x00000000
        /*0040*/ 	.short	0x0003
        /*0042*/ 	.short	0x0018
        /*0044*/ 	.byte	0x00, 0xf0, 0x21, 0x00


	//----- nvinfo : EIATTR_KPARAM_INFO
	.align		4
.L_2363:
        /*0048*/ 	.byte	0x04, 0x17
        /*004a*/ 	.short	(.L_2365 - .L_2364)
.L_2364:
        /*004c*/ 	.word	0x00000000
        /*0050*/ 	.short	0x0002
        /*0052*/ 	.short	0x0010
        /*0054*/ 	.byte	0x00, 0xf0, 0x21, 0x00


	//----- nvinfo : EIATTR_KPARAM_INFO
	.align		4
.L_2365:
        /*0058*/ 	.byte	0x04, 0x17
        /*005a*/ 	.short	(.L_2367 - .L_2366)
.L_2366:
        /*005c*/ 	.word	0x00000000
        /*0060*/ 	.short	0x0001
        /*0062*/ 	.short	0x0008
        /*0064*/ 	.byte	0x00, 0xf0, 0x21, 0x00


	//----- nvinfo : EIATTR_KPARAM_INFO
	.align		4
.L_2367:
        /*0068*/ 	.byte	0x04, 0x17
        /*006a*/ 	.short	(.L_2369 - .L_2368)
.L_2368:
        /*006c*/ 	.word	0x00000000
        /*0070*/ 	.short	0x0000
        /*0072*/ 	.short	0x0000
        /*0074*/ 	.byte	0x00, 0xf0, 0x21, 0x00


	//----- nvinfo : EIATTR_SPARSE_MMA_MASK
	.align		4
.L_2369:
        /*0078*/ 	.byte	0x03, 0x50
        /*007a*/ 	.short	0x0000


	//----- nvinfo : EIATTR_MAXREG_COUNT
	.align		4
        /*007c*/ 	.byte	0x03, 0x1b
        /*007e*/ 	.short	0x00ff


	//----- nvinfo : EIATTR_NUM_BARRIERS
	.align		4
        /*0080*/ 	.byte	0x02, 0x4c
        /*0082*/ 	.byte	0x01
	.zero		1


	//----- nvinfo : EIATTR_MERCURY_ISA_VERSION
	.align		4
        /*0084*/ 	.byte	0x03, 0x5f
        /*0086*/ 	.short	0x0101


	//----- nvinfo : EIATTR_INT_WARP_WIDE_INSTR_OFFSETS
	.align		4
        /*0088*/ 	.byte	0x04, 0x31
        /*008a*/ 	.short	(.L_2371 - .L_2370)


	//   ....[0]....
.L_2370:
        /*008c*/ 	.word	0x000002c0


	//   ....[1]....
        /*0090*/ 	.word	0x000002d0


	//   ....[2]....
        /*0094*/ 	.word	0x000002e0


	//----- nvinfo : EIATTR_COOP_GROUP_MASK_REGIDS
	.align		4
.L_2371:
        /*0098*/ 	.byte	0x04, 0x29
        /*009a*/ 	.short	(.L_2373 - .L_2372)


	//   ....[0]....
.L_2372:
        /*009c*/ 	.word	0xffffffff


	//   ....[1]....
        /*00a0*/ 	.word	0x0500000d


	//   ....[2]....
        /*00a4*/ 	.word	0x0500000d


	//   ....[3]....
        /*00a8*/ 	.word	0x0500000d


	//   ....[4]....
        /*00ac*/ 	.word	0x0500000d


	//   ....[5]....
        /*00b0*/ 	.word	0xffffffff


	//   ....[6]....
        /*00b4*/ 	.word	0x0500000d


	//   ....[7]....
        /*00b8*/ 	.word	0x0500000d


	//   ....[8]....
        /*00bc*/ 	.word	0x0500000d


	//----- nvinfo : EIATTR_COOP_GROUP_INSTR_OFFSETS
	.align		4
.L_2373:
        /*00c0*/ 	.byte	0x04, 0x28
        /*00c2*/ 	.short	(.L_2375 - .L_2374)


	//   ....[0]....
.L_2374:
        /*00c4*/ 	.word	0x00000290


	//   ....[1]....
        /*00c8*/ 	.word	0x00000350


	//   ....[2]....
        /*00cc*/ 	.word	0x000003b0


	//   ....[3]....
        /*00d0*/ 	.word	0x000003f0


	//   ....[4]....
        /*00d4*/ 	.word	0x00000430


	//   ....[5]....
        /*00d8*/ 	.word	0x000009c0


	//   ....[6]....
        /*00dc*/ 	.word	0x00000b30


	//   ....[7]....
        /*00e0*/ 	.word	0x00000be0


	//   ....[8]....
        /*00e4*/ 	.word	0x00000c90


	//----- nvinfo : EIATTR_EXIT_INSTR_OFFSETS
	.align		4
.L_2375:
        /*00e8*/ 	.byte	0x04, 0x1c
        /*00ea*/ 	.short	(.L_2377 - .L_2376)


	//   ....[0]....
.L_2376:
        /*00ec*/ 	.word	0x00000a20


	//   ....[1]....
        /*00f0*/ 	.word	0x00000ae0


	//----- nvinfo : EIATTR_CRS_STACK_SIZE
	.align		4
.L_2377:
        /*00f4*/ 	.byte	0x04, 0x1e
        /*00f6*/ 	.short	(.L_2379 - .L_2378)
.L_2378:
        /*00f8*/ 	.word	0x00000000


	//----- nvinfo : EIATTR_CBANK_PARAM_SIZE
	.align		4
.L_2379:
        /*00fc*/ 	.byte	0x03, 0x19
        /*00fe*/ 	.short	0x0030


	//----- nvinfo : EIATTR_PARAM_CBANK
	.align		4
        /*0100*/ 	.byte	0x04, 0x0a
        /*0102*/ 	.short	(.L_2381 - .L_2380)
	.align		4
.L_2380:
        /*0104*/ 	.word	index@(.nv.constant0._Z23kQuantizeBlockwiseSmallIfLi32ELi1EEvPfPT_S0_PhS0_ii)
        /*0108*/ 	.short	0x0210
        /*010a*/ 	.short	0x0030


	//----- nvinfo : EIATTR_SW_WAR
	.align		4
.L_2381:
        /*010c*/ 	.byte	0x04, 0x36
        /*010e*/ 	.short	(.L_2383 - .L_2382)
.L_2382:
        /*0110*/ 	.word	0x00000008
.L_2383:


//--------------------- .nv.info._Z23kQuantizeBlockwiseSmallI6__halfLi32ELi1EEvPfPT_S1_PhS1_ii --------------------------
	.section	.nv.info._Z23kQuantizeBlockwiseSmallI6__halfLi32ELi1EEvPfPT_S1_PhS1_ii,"",@"SHT_CUDA_INFO"
	.sectionflags	@""
	.align	4


	//----- nvinfo : EIATTR_CUDA_API_VERSION
	.align		4
        /*0000*/ 	.byte	0x04, 0x37
        /*0002*/ 	.short	(.L_2385 - .L_2384)
.L_2384:
        /*0004*/ 	.word	0x00000082


	//----- nvinfo : EIATTR_KPARAM_INFO
	.align		4
.L_2385:
        /*0008*/ 	.byte	0x04, 0x17
        /*000a*/ 	.short	(.L_2387 - .L_2386)
.L_2386:
        /*000c*/ 	.word	0x00000000
        /*0010*/ 	.short	0x0006
        /*0012*/ 	.short	0x002c
        /*0014*/ 	.byte	0x00, 0xf0, 0x11, 0x00


	//----- nvinfo : EIATTR_KPARAM_INFO
	.align		4
.L_2387:
        /*0018*/ 	.byte	0x04, 0x17
        /*001a*/ 	.short	(.L_2389 - .L_2388)
.L_2388:
        /*001c*/ 	.word	0x00000000
        /*0020*/ 	.short	0x0005
        /*0022*/ 	.short	0x0028
        /*0024*/ 	.byte	0x00, 0xf0, 0x11, 0x00


	//----- nvinfo : EIATTR_KPARAM_INFO
	.align		4
.L_2389:
        /*0028*/ 	.byte	0x04, 0x17
        /*002a*/ 	.short	(.L_2391 - .L_2390)
.L_2390:
        /*002c*/ 	.word	0x00000000
        /*0030*/ 	.short	0x0004
        /*0032*/ 	.short	0x0020
        /*0034*/ 	.byte	0x00, 0xf0, 0x21, 0x00


	//----- nvinfo : EIATTR_KPARAM_INFO
	.align		4
.L_2391:
        /*0038*/ 	.byte	0x04, 0x17
        /*003a*/ 	.short	(.L_2393 - .L_2392)
.L_2392:
        /*003c*/ 	.word	0x00000000
        /*0040*/ 	.short	0x0003
        /*0042*/ 	.short	0x0018
        /*0044*/ 	.byte	0x00, 0xf0, 0x21, 0x00


	//----- nvinfo : EIATTR_KPARAM_INFO
	.align		4
.L_2393:
        /*0048*/ 	.byte	0x04, 0x17
        /*004a*/ 	.short	(.L_2395 - .L_2394)
.L_2394:
        /*004c*/ 	.word	0x00000000
        /*0050*/ 	.short	0x0002
        /*0052*/ 	.short	0x0010
        /*0054*/ 	.byte	0x00, 0xf0, 0x21, 0x00


	//----- nvinfo : EIATTR_KPARAM_INFO
	.align		4
.L_2395:
        /*0058*/ 	.byte	0x04, 0x17
        /*005a*/ 	.short	(.L_2397 - .L_2396)
.L_2396:
        /*005c*/ 	.word	0x00000000
        /*0060*/ 	.short	0x0001
        /*0062*/ 	.short	0x0008
        /*0064*/ 	.byte	0x00, 0xf0, 0x21, 0x00


	//----- nvinfo : EIATTR_KPARAM_INFO
	.align		4
.L_2397:
        /*0068*/ 	.byte	0x04, 0x17
        /*006a*/ 	.short	(.L_2399 - .L_2398)
.L_2398:
        /*006c*/ 	.word	0x00000000
        /*0070*/ 	.short	0x0000
        /*0072*/ 	.short	0x0000
        /*0074*/ 	.byte	0x00, 0xf0, 0x21, 0x00


	//----- nvinfo : EIATTR_SPARSE_MMA_MASK
	.align		4
.L_2399:
        /*0078*/ 	.byte	0x03, 0x50
        /*007a*/ 	.short	0x0000


	//----- nvinfo : EIATTR_MAXREG_COUNT
	.align		4
        /*007c*/ 	.byte	0x03, 0x1b
        /*007e*/ 	.short	0x00ff


	//----- nvinfo : EIATTR_NUM_BARRIERS
	.align		4
        /*0080*/ 	.byte	0x02, 0x4c
        /*0082*/ 	.byte	0x01
	.zero		1


	//----- nvinfo : EIATTR_MERCURY_ISA_VERSION
	.align		4
        /*0084*/ 	.byte	0x03, 0x5f
        /*0086*/ 	.short	0x0101


	//----- nvinfo : EIATTR_INT_WARP_WIDE_INSTR_OFFSETS
	.align		4
        /*0088*/ 	.byte	0x04, 0x31
        /*008a*/ 	.short	(.L_2401 - .L_2400)


	//   ....[0]....
.L_2400:
        /*008c*/ 	.word	0x000002c0


	//   ....[1]....
        /*0090*/ 	.word	0x000002d0


	//   ....[2]....
        /*0094*/ 	.word	0x00000340


	//----- nvinfo : EIATTR_COOP_GROUP_MASK_REGIDS
	.align		4
.L_2401:
        /*0098*/ 	.byte	0x04, 0x29
        /*009a*/ 	.short	(.L_2403 - .L_2402)


	//   ....[0]....
.L_2402:
        /*009c*/ 	.word	0xffffffff


	//   ....[1]....
        /*00a0*/ 	.word	0x05000012


	//   ....[2]....
        /*00a4*/ 	.word	0x05000012


	//   ....[3]....
        /*00a8*/ 	.word	0x05000012


	//   ....[4]....
        /*00ac*/ 	.word	0x05000012


	//   ....[5]....
        /*00b0*/ 	.word	0xffffffff


	//   ....[6]....
        /*00b4*/ 	.word	0x05000012


	//   ....[7]....
        /*00b8*/ 	.word	0x05000012


	//   ....[8]....
        /*00bc*/ 	.word	0x05000012


	//----- nvinfo : EIATTR_COOP_GROUP_INSTR_OFFSETS
	.align		4
.L_2403:
        /*00c0*/ 	.byte	0x04, 0x28
        /*00c2*/ 	.short	(.L_2405 - .L_2404)


	//   ....[0]....
.L_2404:
        /*00c4*/ 	.word	0x00000290


	//   ....[1]....
        /*00c8*/ 	.word	0x00000350


	//   ....[2]....
        /*00cc*/ 	.word	0x000003d0


	//   ....[3]....
        /*00d0*/ 	.word	0x00000410


	//   ....[4]....
        /*00d4*/ 	.word	0x00000450


	//   ....[5]....
        /*00d8*/ 	.word	0x000009e0


	//   ....[6]....
        /*00dc*/ 	.word	0x00000b50


	//   ....[7]....
        /*00e0*/ 	.word	0x00000c00


	//   ....[8]....
        /*00e4*/ 	.word	0x00000cb0


	//----- nvinfo : EIATTR_EXIT_INSTR_OFFSETS
	.align		4
.L_2405:
        /*00e8*/ 	.byte	0x04, 0x1c
        /*00ea*/ 	.short	(.L_2407 - .L_2406)


	//   ....[0]....
.L_2406:
        /*00ec*/ 	.word	0x00000a40


	//   ....[1]....
        /*00f0*/ 	.word	0x00000b00


	//----- nvinfo : EIATTR_CRS_STACK_SIZE
	.align		4
.L_2407:
        /*00f4*/ 	.byte	0x04, 0x1e
        /*00f6*/ 	.short	(.L_2409 - .L_2408)
.L_2408:
        /*00f8*/ 	.word	0x00000000


	//----- nvinfo : EIATTR_CBANK_PARAM_SIZE
	.align		4
.L_2409:
        /*00fc*/ 	.byte	0x03, 0x19
        /*00fe*/ 	.short	0x0030


	//----- nvinfo : EIATTR_PARAM_CBANK
	.align		4
        /*0100*/ 	.byte	0x04, 0x0a
        /*0102*/ 	.short	(.L_2411 - .L_2410)
	.align		4
.L_2410:
        /*0104*/ 	.word	index@(.nv.constant0._Z23kQuantizeBlockwiseSmallI6__halfLi32ELi1EEvPfPT_S1_PhS1_ii)
        /*0108*/ 	.short	0x0210
        /*010a*/ 	.short	0x0030


	//----- nvinfo : EIATTR_SW_WAR
	.align		4
.L_2411:
        /*010c*/ 	.byte	0x04, 0x36
        /*010e*/ 	.short	(.L_2413 - .L_2412)
.L_2412:
        /*0110*/ 	.word	0x00000008
.L_2413:


//--------------------- .nv.info._Z18kQuantizeBlockwiseI13__nv_bfloat16Li64ELi2ELi0ELi2EEvPfPT_S1_PhS1_ii --------------------------
	.section	.nv.info._Z18kQuantizeBlockwiseI13__nv_bfloat16Li64ELi2ELi0ELi2EEvPfPT_S1_PhS1_ii,"",@"SHT_CUDA_INFO"
	.sectionflags	@""
	.align	4


	//----- nvinfo : EIATTR_CUDA_API_VERSION
	.align		4
        /*0000*/ 	.byte	0x04, 0x37
        /*0002*/ 	.short	(.L_2415 - .L_2414)
.L_2414:
        /*0004*/ 	.word	0x00000082


	//----- nvinfo : EIATTR_KPARAM_INFO
	.align		4
.L_2415:
        /*0008*/ 	.byte	0x04, 0x17
        /*000a*/ 	.short	(.L_2417 - .L_2416)
.L_2416:
        /*000c*/ 	.word	0x00000000
        /*0010*/ 	.short	0x0006
        /*0012*/ 	.short	0x002c
        /*0014*/ 	.byte	0x00, 0xf0, 0x11, 0x00


	//----- nvinfo : EIATTR_KPARAM_INFO
	.align		4
.L_2417:
        /*0018*/ 	.byte	0x04, 0x17
        /*001a*/ 	.short	(.L_2419 - .L_2418)
.L_2418:
        /*001c*/ 	.word	0x00000000
        /*0020*/ 	.short	0x0005
        /*0022*/ 	.short	0x0028
        /*0024*/ 	.byte	0x00, 0xf0, 0x11, 0x00


	//----- nvinfo : EIATTR_KPARAM_INFO
	.align		4
.L_2419:
        /*0028*/ 	.byte	0x04, 0x17
        /*002a*/ 	.short	(.L_2421 - .L_2420)
.L_2420:
        /*002c*/ 	.word	0x00000000
        /*0030*/ 	.short	0x0004
        /*0032*/ 	.short	0x0020
        /*0034*/ 	.byte	0x00, 0xf0, 0x21, 0x00


	//----- nvinfo : EIATTR_KPARAM_INFO
	.align		4
.L_2421:
        /*0038*/ 	.byte	0x04, 0x17
        /*003a*/ 	.short	(.L_2423 - .L_2422)
.L_2422:
        /*003c*/ 	.word	0x00000000
        /*0040*/ 	.short	0x0003
        /*0042*/ 	.short	0x0018
        /*0044*/ 	.byte	0x00, 0xf0, 0x21, 0x00


	//----- nvinfo : EIATTR_KPARAM_INFO
	.align		4
.L_2423:
        /*0048*/ 	.byte	0x04, 0x17
        /*004a*/ 	.short	(.L_2425 - .L_2424)
.L_2424:
        /*004c*/ 	.word	0x00000000
        /*0050*/ 	.short	0x0002
        /*0052*/ 	.short	0x0010
        /*0054*/ 	.byte	0x00, 0xf0, 0x21, 0x00


	//----- nvinfo : EIATTR_KPARAM_INFO
	.align		4
.L_2425:
        /*0058*/ 	.byte	0x04, 0x17
        /*005a*/ 	.short	(.L_2427 - .L_2426)
.L_2426:
        /*005c*/ 	.word	0x00000000
        /*0060*/ 	.short	0x0001
        /*0062*/ 	.short	0x0008
        /*0064*/ 	.byte	0x00, 0xf0, 0x21, 0x00


	//----- nvinfo : EIATTR_KPARAM_INFO
	.align		4
.L_2427:
        /*0068*/ 	.byte	0x04, 0x17
        /*006a*/ 	.short	(.L_2429 - .L_2428)
.L_2428:
        /*006c*/ 	.word	0x00000000
        /*0070*/ 	.short	0x0000
        /*0072*/ 	.short	0x0000
        /*0074*/ 	.byte	0x00, 0xf0, 0x21, 0x00


	//----- nvinfo : EIATTR_SPARSE_MMA_MASK
	.align		4
.L_2429:
        /*0078*/ 	.byte	0x03, 0x50
        /*007a*/ 	.short	0x0000


	//----- nvinfo : EIATTR_MAXREG_COUNT
	.align		4
        /*007c*/ 	.byte	0x03, 0x1b
        /*007e*/ 	.short	0x00ff


	//----- nvinfo : EIATTR_NUM_BARRIERS
	.align		4
        /*0080*/ 	.byte	0x02, 0x4c
        /*0082*/ 	.byte	0x01
	.zero		1


	//----- nvinfo : EIATTR_MERCURY_ISA_VERSION
	.align		4
        /*0084*/ 	.byte	0x03, 0x5f
        /*0086*/ 	.short	0x0101


	//----- nvinfo : EIATTR_COOP_GROUP_MASK_REGIDS
	.align		4
        /*0088*/ 	.byte	0x04, 0x29
        /*008a*/ 	.short	(.L_2431 - .L_2430)


	//   ....[0]....
.L_2430:
        /*008c*/ 	.word	0xffffffff


	//   ....[1]....
        /*0090*/ 	.word	0xffffffff


	//   ....[2]....
        /*0094*/ 	.word	0xffffffff


	//   ....[3]....
        /*0098*/ 	.word	0xffffffff


	//   ....[4]....
        /*009c*/ 	.word	0xffffffff


	//   ....[5]....
        /*00a0*/ 	.word	0xffffffff


	//   ....[6]....
        /*00a4*/ 	.word	0xffffffff


	//   ....[7]....
        /*00a8*/ 	.word	0xffffffff


	//   ....[8]....
        /*00ac*/ 	.word	0xffffffff


	//   ....[9]....
        /*00b0*/ 	.word	0xffffffff


	//   ....[10]....
        /*00b4*/ 	.word	0xffffffff


	//   ....[11]....
        /*00b8*/ 	.word	0xffffffff


	//----- nvinfo : EIATTR_COOP_GROUP_INSTR_OFFSETS
	.align		4
.L_2431:
        /*00bc*/ 	.byte	0x04, 0x28
        /*00be*/ 	.short	(.L_2433 - .L_2432)


	//   ....[0]....
.L_2432:
        /*00c0*/ 	.word	0x000002b0


	//   ....[1]....
        /*00c4*/ 	.word	0x00000370


	//   ....[2]....
        /*00c8*/ 	.word	0x000003b0


	//   ....[3]....
        /*00cc*/ 	.word	0x00000400


	//   ....[4]....
        /*00d0*/ 	.word	0x00000450


	//   ....[5]....
        /*00d4*/ 	.word	0x00000490


	//   ....[6]....
        /*00d8*/ 	.word	0x00000500


	//   ....[7]....
        /*00dc*/ 	.word	0x00000550


	//   ....[8]....
        /*00e0*/ 	.word	0x00000590


	//   ....[9]....
        /*00e4*/ 	.word	0x000005d0


	//   ....[10]....
        /*00e8*/ 	.word	0x00000610


	//   ....[11]....
        /*00ec*/ 	.word	0x00000d70


	//----- nvinfo : EIATTR_EXIT_INSTR_OFFSETS
	.align		4
.L_2433:
        /*00f0*/ 	.byte	0x04, 0x1c
        /*00f2*/ 	.short	(.L_2435 - .L_2434)


	//   ....[0]....
.L_2434:
        /*00f4*/ 	.word	0x00000080


	//   ....[1]....
        /*00f8*/ 	.word	0x00000eb0


	//----- nvinfo : EIATTR_CRS_STACK_SIZE
	.align		4
.L_2435:
        /*00fc*/ 	.byte	0x04, 0x1e
        /*00fe*/ 	.short	(.L_2437 - .L_2436)
.L_2436:
        /*0100*/ 	.word	0x00000000


	//----- nvinfo : EIATTR_CBANK_PARAM_SIZE
	.align		4
.L_2437:
        /*0104*/ 	.byte	0x03, 0x19
        /*0106*/ 	.short	0x0030


	//----- nvinfo : EIATTR_PARAM_CBANK
	.align		4
        /*0108*/ 	.byte	0x04, 0x0a
        /*010a*/ 	.short	(.L_2439 - .L_2438)
	.align		4
.L_2438:
        /*010c*/ 	.word	index@(.nv.constant0._Z18kQuantizeBlockwiseI13__nv_bfloat16Li64ELi2ELi0ELi2EEvPfPT_S1_PhS1_ii)
        /*0110*/ 	.short	0x0210
        /*0112*/ 	.short	0x0030


	//----- nvinfo : EIATTR_SW_WAR
	.align		4
.L_2439:
        /*0114*/ 	.byte	0x04, 0x36
        /*0116*/ 	.short	(.L_2441 - .L_2440)
.L_2440:
        /*0118*/ 	.word	0x00000008
.L_2441:


//--------------------- .nv.info._Z18kQuantizeBlockwiseI13__nv_bfloat16Li128ELi2ELi0ELi2EEvPfPT_S1_PhS1_ii --------------------------
	.section	.nv.info._Z18kQuantizeBlockwiseI13__nv_bfloat16Li128ELi2ELi0ELi2EEvPfPT_S1_PhS1_ii,"",@"SHT_CUDA_INFO"
	.sectionflags	@""
	.align	4


	//----- nvinfo : EIATTR_CUDA_API_VERSION
	.align		4
        /*0000*/ 	.byte	0x04, 0x37
        /*0002*/ 	.short	(.L_2443 - .L_2442)
.L_2442:
        /*0004*/ 	.word	0x00000082


	//----- nvinfo : EIATTR_KPARAM_INFO
	.align		4
.L_2443:
        /*0008*/ 	.byte	0x04, 0x17
        /*000a*/ 	.short	(.L_2445 - .L_2444)
.L_2444:
        /*000c*/ 	.word	0x00000000
        /*0010*/ 	.short	0x0006
        /*0012*/ 	.short	0x002c
        /*0014*/ 	.byte	0x00, 0xf0, 0x11, 0x00


	//----- nvinfo : EIATTR_KPARAM_INFO
	.align		4
.L_2445:
        /*0018*/ 	.byte	0x04, 0x17
        /*001a*/ 	.short	(.L_2447 - .L_2446)
.L_2446:
        /*001c*/ 	.word	0x00000000
        /*0020*/ 	.short	0x0005
        /*0022*/ 	.short	0x0028
        /*0024*/ 	.byte	0x00, 0xf0, 0x11, 0x00


	//----- nvinfo : EIATTR_KPARAM_INFO
	.align		4
.L_2447:
        /*0028*/ 	.byte	0x04, 0x17
        /*002a*/ 	.short	(.L_2449 - .L_2448)
.L_2448:
        /*002c*/ 	.word	0x00000000
        /*0030*/ 	.short	0x0004
        /*0032*/ 	.short	0x0020
        /*0034*/ 	.byte	0x00, 0xf0, 0x21, 0x00


	//----- nvinfo : EIATTR_KPARAM_INFO
	.align		4
.L_2449:
        /*0038*/ 	.byte	0x04, 0x17
        /*003a*/ 	.short	(.L_2451 - .L_2450)
.L_2450:
        /*003c*/ 	.word	0x00000000
        /*0040*/ 	.short	0x0003
        /*0042*/ 	.short	0x0018
        /*0044*/ 	.byte	0x00, 0xf0, 0x21, 0x00


	//----- nvinfo : EIATTR_KPARAM_INFO
	.align		4
.L_2451:
        /*0048*/ 	.byte	0x04, 0x17
        /*004a*/ 	.short	(.L_2453 - .L_2452)
.L_2452:
        /*004c*/ 	.word	0x00000000
        /*0050*/ 	.short	0x0002
        /*0052*/ 	.short	0x0010
        /*0054*/ 	.byte	0x00, 0xf0, 0x21, 0x00


	//----- nvinfo : EIATTR_KPARAM_INFO
	.align		4
.L_2453:
        /*0058*/ 	.byte	0x04, 0x17
        /*005a*/ 	.short	(.L_2455 - .L_2454)
.L_2454:
        /*005c*/ 	.word	0x00000000
        /*0060*/ 	.short	0x0001
        /*0062*/ 	.short	0x0008
        /*0064*/ 	.byte	0x00, 0xf0, 0x21, 0x00


	//----- nvinfo : EIATTR_KPARAM_INFO
	.align		4
.L_2455:
        /*0068*/ 	.byte	0x04, 0x17
        /*006a*/ 	.short	(.L_2457 - .L_2456)
.L_2456:
        /*006c*/ 	.word	0x00000000
        /*0070*/ 	.short	0x0000
        /*0072*/ 	.short	0x0000
        /*0074*/ 	.byte	0x00, 0xf0, 0x21, 0x00


	//----- nvinfo : EIATTR_SPARSE_MMA_MASK
	.align		4
.L_2457:
        /*0078*/ 	.byte	0x03, 0x50
        /*007a*/ 	.short	0x0000


	//----- nvinfo : EIATTR_MAXREG_COUNT
	.align		4
        /*007c*/ 	.byte	0x03, 0x1b
        /*007e*/ 	.short	0x00ff


	//----- nvinfo : EIATTR_NUM_BARRIERS
	.align		4
        /*0080*/ 	.byte	0x02, 0x4c
        /*0082*/ 	.byte	0x01
	.zero		1


	//----- nvinfo : EIATTR_MERCURY_ISA_VERSION
	.align		4
        /*0084*/ 	.byte	0x03, 0x5f
        /*0086*/ 	.short	0x0101


	//----- nvinfo : EIATTR_COOP_GROUP_MASK_REGIDS
	.align		4
        /*0088*/ 	.byte	0x04, 0x29
        /*008a*/ 	.short	(.L_2459 - .L_2458)


	//   ....[0]....
.L_2458:
        /*008c*/ 	.word	0xffffffff


	//   ....[1]....
        /*0090*/ 	.word	0xffffffff


	//   ....[2]....
        /*0094*/ 	.word	0xffffffff


	//   ....[3]....
        /*0098*/ 	.word	0xffffffff


	//   ....[4]....
        /*009c*/ 	.word	0xffffffff


	//   ....[5]....
        /*00a0*/ 	.word	0xffffffff


	//   ....[6]....
        /*00a4*/ 	.word	0xffffffff


	//   ....[7]....
        /*00a8*/ 	.word	0xffffffff


	//   ....[8]....
        /*00ac*/ 	.word	0xffffffff


	//   ....[9]....
        /*00b0*/ 	.word	0xffffffff


	//   ....[10]....
        /*00b4*/ 	.word	0xffffffff


	//   ....[11]....
        /*00b8*/ 	.word	0xffffffff


	//----- nvinfo : EIATTR_COOP_GROUP_INSTR_OFFSETS
	.align		4
.L_2459:
        /*00bc*/ 	.byte	0x04, 0x28
        /*00be*/ 	.short	(.L_2461 - .L_2460)


	//   ....[0]....
.L_2460:
        /*00c0*/ 	.word	0x000003a0


	//   ....[1]....
        /*00c4*/ 	.word	0x00000480


	//   ....[2]....
        /*00c8*/ 	.word	0x000004c0


	//   ....[3]....
        /*00cc*/ 	.word	0x00000510


	//   ....[4]....
        /*00d0*/ 	.word	0x00000560


	//   ....[5]....
        /*00d4*/ 	.word	0x000005a0


	//   ....[6]....
        /*00d8*/ 	.word	0x00000670


	//   ....[7]....
        /*00dc*/ 	.word	0x000006d0


	//   ....[8]....
        /*00e0*/ 	.word	0x00000710


	//   ....[9]....
        /*00e4*/ 	.word	0x00000750


	//   ....[10]....
        /*00e8*/ 	.word	0x00000790


	//   ....[11]....
        /*00ec*/ 	.word	0x00000f50


	//----- nvinfo : EIATTR_EXIT_INSTR_OFFSETS
	.align		4
.L_2461:
        /*00f0*/ 	.byte	0x04, 0x1c
        /*00f2*/ 	.short	(.L_2463 - .L_2462)


	//   ....[0]....
.L_2462:
        /*00f4*/ 	.word	0x00000080


	//   ....[1]....
        /*00f8*/ 	.word	0x00001090


	//----- nvinfo : EIATTR_CRS_STACK_SIZE
	.align		4
.L_2463:
        /*00fc*/ 	.byte	0x04, 0x1e
        /*00fe*/ 	.short	(.L_2465 - .L_2464)
.L_2464:
        /*0100*/ 	.word	0x00000000


	//----- nvinfo : EIATTR_CBANK_PARAM_SIZE
	.align		4
.L_2465:
        /*0104*/ 	.byte	0x03, 0x19
        /*0106*/ 	.short	0x0030


	//----- nvinfo : EIATTR_PARAM_CBANK
	.align		4
        /*0108*/ 	.byte	0x04, 0x0a
        /*010a*/ 	.short	(.L_2467 - .L_2466)
	.align		4
.L_2466:
        /*010c*/ 	.word	index@(.nv.constant0._Z18kQuantizeBlockwiseI13__nv_bfloat16Li128ELi2ELi0ELi2EEvPfPT_S1_PhS1_ii)
        /*0110*/ 	.short	0x0210
        /*0112*/ 	.short	0x0030


	//----- nvinfo : EIATTR_SW_WAR
	.align		4
.L_2467:
        /*0114*/ 	.byte	0x04, 0x36
        /*0116*/ 	.short	(.L_2469 - .L_2468)
.L_2468:
        /*0118*/ 	.word	0x00000008
.L_2469:


//--------------------- .nv.info._Z18kQuantizeBlockwiseI13__nv_bfloat16Li256ELi2ELi0ELi2EEvPfPT_S1_PhS1_ii --------------------------
	.section	.nv.info._Z18kQuantizeBlockwiseI13__nv_bfloat16Li256ELi2ELi0ELi2EEvPfPT_S1_PhS1_ii,"",@"SHT_CUDA_INFO"
	.sectionflags	@""
	.align	4


	//----- nvinfo : EIATTR_CUDA_API_VERSION
	.align		4
        /*0000*/ 	.byte	0x04, 0x37
        /*0002*/ 	.short	(.L_2471 - .L_2470)
.L_2470:
        /*0004*/ 	.word	0x00000082


	//----- nvinfo : EIATTR_KPARAM_INFO
	.align		4
.L_2471:
        /*0008*/ 	.byte	0x04, 0x17
        /*000a*/ 	.short	(.L_2473 - .L_2472)
.L_2472:
        /*000c*/ 	.word	0x00000000
        /*0010*/ 	.short	0x0006
        /*0012*/ 	.short	0x002c
        /*0014*/ 	.byte	0x00, 0xf0, 0x11, 0x00


	//----- nvinfo : EIATTR_KPARAM_INFO
	.align		4
.L_2473:
        /*0018*/ 	.byte	0x04, 0x17
        /*001a*/ 	.short	(.L_2475 - .L_2474)
.L_2474:
        /*001c*/ 	.word	0x00000000
        /*0020*/ 	.short	0x0005
        /*0022*/ 	.short	0x0028
        /*0024*/ 	.byte	0x00, 0xf0, 0x11, 0x00


	//----- nvinfo : EIATTR_KPARAM_INFO
	.align		4
.L_2475:
        /*0028*/ 	.byte	0x04, 0x17
        /*002a*/ 	.short	(.L_2477 - .L_2476)
.L_2476:
        /*002c*/ 	.word	0x00000000
        /*0030*/ 	.short	0x0004
        /*0032*/ 	.short	0x0020
        /*0034*/ 	.byte	0x00, 0xf0, 0x21, 0x00


	//----- nvinfo : EIATTR_KPARAM_INFO
	.align		4
.L_2477:
        /*0038*/ 	.byte	0x04, 0x17
        /*003a*/ 	.short	(.L_2479 - .L_2478)
.L_2478:
        /*003c*/ 	.word	0x00000000
        /*0040*/ 	.short	0x0003
        /*0042*/ 	.short	0x0018
        /*0044*/ 	.byte	0x00, 0xf0, 0x21, 0x00


	//----- nvinfo : EIATTR_KPARAM_INFO
	.align		4
.L_2479:
        /*0048*/ 	.byte	0x04, 0x17
        /*004a*/ 	.short	(.L_2481 - .L_2480)
.L_2480:
        /*004c*/ 	.word	0x00000000
        /*0050*/ 	.short	0x0002
        /*0052*/ 	.short	0x0010
        /*0054*/ 	.byte	0x00, 0xf0, 0x21, 0x00


	//----- nvinfo : EIATTR_KPARAM_INFO
	.align		4
.L_2481:
        /*0058*/ 	.byte	0x04, 0x17
        /*005a*/ 	.short	(.L_2483 - .L_2482)
.L_2482:
        /*005c*/ 	.word	0x00000000
        /*0060*/ 	.short	0x0001
        /*0062*/ 	.short	0x0008
        /*0064*/ 	.byte	0x00, 0xf0, 0x21, 0x00


	//----- nvinfo : EIATTR_KPARAM_INFO
	.align		4
.L_2483:
        /*0068*/ 	.byte	0x04, 0x17
        /*006a*/ 	.short	(.L_2485 - .L_2484)
.L_2484:
        /*006c*/ 	.word	0x00000000
        /*0070*/ 	.short	0x0000
        /*0072*/ 	.short	0x0000
        /*0074*/ 	.byte	0x00, 0xf0, 0x21, 0x00


	//----- nvinfo : EIATTR_SPARSE_MMA_MASK
	.align		4
.L_2485:
        /*0078*/ 	.byte	0x03, 0x50
        /*007a*/ 	.short	0x0000


	//----- nvinfo : EIATTR_MAXREG_COUNT
	.align		4
        /*007c*/ 	.byte	0x03, 0x1b
        /*007e*/ 	.short	0x00ff


	//----- nvinfo : EIATTR_NUM_BARRIERS
	.align		4
        /*0080*/ 	.byte	0x02, 0x4c
        /*0082*/ 	.byte	0x01
	.zero		1


	//----- nvinfo : EIATTR_MERCURY_ISA_VERSION
	.align		4
        /*0084*/ 	.byte	0x03, 0x5f
        /*0086*/ 	.short	0x0101


	//----- nvinfo : EIATTR_COOP_GROUP_MASK_REGIDS
	.align		4
        /*0088*/ 	.byte	0x04, 0x29
        /*008a*/ 	.short	(.L_2487 - .L_2486)


	//   ....[0]....
.L_2486:
        /*008c*/ 	.word	0xffffffff


	//   ....[1]....
        /*0090*/ 	.word	0xffffffff


	//   ....[2]....
        /*0094*/ 	.word	0xffffffff


	//   ....[3]....
        /*0098*/ 	.word	0xffffffff


	//   ....[4]....
        /*009c*/ 	.word	0xffffffff


	//   ....[5]....
        /*00a0*/ 	.word	0xffffffff


	//   ....[6]....
        /*00a4*/ 	.word	0xffffffff


	//   ....[7]....
        /*00a8*/ 	.word	0xffffffff


	//   ....[8]....
        /*00ac*/ 	.word	0xffffffff


	//   ....[9]....
        /*00b0*/ 	.word	0xffffffff


	//   ....[10]....
        /*00b4*/ 	.word	0xffffffff


	//   ....[11]....
        /*00b8*/ 	.word	0xffffffff


	//----- nvinfo : EIATTR_COOP_GROUP_INSTR_OFFSETS
	.align		4
.L_2487:
        /*00bc*/ 	.byte	0x04, 0x28
        /*00be*/ 	.short	(.L_2489 - .L_2488)


	//   ....[0]....
.L_2488:
        /*00c0*/ 	.word	0x000003a0


	//   ....[1]....
        /*00c4*/ 	.word	0x00000480


	//   ....[2]....
        /*00c8*/ 	.word	0x000004c0


	//   ....[3]....
        /*00cc*/ 	.word	0x00000510


	//   ....[4]....
        /*00d0*/ 	.word	0x00000560


	//   ....[5]....
        /*00d4*/ 	.word	0x000005a0


	//   ....[6]....
        /*00d8*/ 	.word	0x000006f0


	//   ....[7]....
        /*00dc*/ 	.word	0x00000750


	//   ....[8]....
        /*00e0*/ 	.word	0x00000790


	//   ....[9]....
        /*00e4*/ 	.word	0x000007d0


	//   ....[10]....
        /*00e8*/ 	.word	0x00000810


	//   ....[11]....
        /*00ec*/ 	.word	0x00001010


	//----- nvinfo : EIATTR_EXIT_INSTR_OFFSETS
	.align		4
.L_2489:
        /*00f0*/ 	.byte	0x04, 0x1c
        /*00f2*/ 	.short	(.L_2491 - .L_2490)


	//   ....[0]....
.L_2490:
        /*00f4*/ 	.word	0x00000080


	//   ....[1]....
        /*00f8*/ 	.word	0x00001150


	//----- nvinfo : EIATTR_CRS_STACK_SIZE
	.align		4
.L_2491:
        /*00fc*/ 	.byte	0x04, 0x1e
        /*00fe*/ 	.short	(.L_2493 - .L_2492)
.L_2492:
        /*0100*/ 	.word	0x00000000


	//----- nvinfo : EIATTR_CBANK_PARAM_SIZE
	.align		4
.L_2493:
        /*0104*/ 	.byte	0x03, 0x19
        /*0106*/ 	.short	0x0030


	//----- nvinfo : EIATTR_PARAM_CBANK
	.align		4
        /*0108*/ 	.byte	0x04, 0x0a
        /*010a*/ 	.short	(.L_2495 - .L_2494)
	.align		4
.L_2494:
        /*010c*/ 	.word	index@(.nv.constant0._Z18kQuantizeBlockwiseI13__nv_bfloat16Li256ELi2ELi0ELi2EEvPfPT_S1_PhS1_ii)
        /*0110*/ 	.short	0x0210
        /*0112*/ 	.short	0x0030


	//----- nvinfo : EIATTR_SW_WAR
	.align		4
.L_2495:
        /*0114*/ 	.byte	0x04, 0x36
        /*0116*/ 	.short	(.L_2497 - .L_2496)
.L_2496:
        /*0118*/ 	.word	0x00000008
.L_2497:


//--------------------- .nv.info._Z18kQuantizeBlockwiseI13__nv_bfloat16Li512ELi2ELi0ELi2EEvPfPT_S1_PhS1_ii --------------------------
	.section	.nv.info._Z18kQuantizeBlockwiseI13__nv_bfloat16Li512ELi2ELi0ELi2EEvPfPT_S1_PhS1_ii,"",@"SHT_CUDA_INFO"
	.sectionflags	@""
	.align	4


	//----- nvinfo : EIATTR_CUDA_API_VERSION
	.align		4
        /*0000*/ 	.byte	0x04, 0x37
        /*0002*/ 	.short	(.L_2499 - .L_2498)
.L_2498:
        /*0004*/ 	.word	0x00000082


	//----- nvinfo : EIATTR_KPARAM_INFO
	.align		4
.L_2499:
        /*0008*/ 	.byte	0x04, 0x17
        /*000a*/ 	.short	(.L_2501 - .L_2500)
.L_2500:
        /*000c*/ 	.word	0x00000000
        /*0010*/ 	.short	0x0006
        /*0012*/ 	.short	0x002c
        /*0014*/ 	.byte	0x00, 0xf0, 0x11, 0x00


	//----- nvinfo : EIATTR_KPARAM_INFO
	.align		4
.L_2501:
        /*0018*/ 	.byte	0x04, 0x17
        /*001a*/ 	.short	(.L_2503 - .L_2502)
.L_2502:
        /*001c*/ 	.word	0x00000000
        /*0020*/ 	.short	0x0005
        /*0022*/ 	.short	0x0028
        /*0024*/ 	.byte	0x00, 0xf0, 0x11, 0x00


	//----- nvinfo : EIATTR_KPARAM_INFO
	.align		4
.L_2503:
        /*0028*/ 	.byte	0x04, 0x17
        /*002a*/ 	.short	(.L_2505 - .L_2504)
.L_2504:
        /*002c*/ 	.word	0x00000000
        /*0030*/ 	.short	0x0004
        /*0032*/ 	.short	0x0020
        /*0034*/ 	.byte	0x00, 0xf0, 0x21, 0x00


	//----- nvinfo : EIATTR_KPARAM_INFO
	.align		4
.L_2505:
        /*0038*/ 	.byte	0x04, 0x17
        /*003a*/ 	.short	(.L_2507 - .L_2506)
.L_2506:
        /*003c*/ 	.word	0x00000000
        /*0040*/ 	.short	0x0003
        /*0042*/ 	.short	0x0018
        /*0044*/ 	.byte	0x00, 0xf0, 0x21, 0x00


	//----- nvinfo : EIATTR_KPARAM_INFO
	.align		4
.L_2507:
        /*0048*/ 	.byte	0x04, 0x17
        /*004a*/ 	.short	(.L_2509 - .L_2508)
.L_2508:
        /*004c*/ 	.word	0x00000000
        /*0050*/ 	.short	0x0002
        /*0052*/ 	.short	0x0010
        /*0054*/ 	.byte	0x00, 0xf0, 0x21, 0x00


	//----- nvinfo : EIATTR_KPARAM_INFO
	.align		4
.L_2509:
        /*0058*/ 	.byte	0x04, 0x17
        /*005a*/ 	.short	(.L_2511 - .L_2510)
.L_2510:
        /*005c*/ 	.word	0x00000000
        /*0060*/ 	.short	0x0001
        /*0062*/ 	.short	0x0008
        /*0064*/ 	.byte	0x00, 0xf0, 0x21, 0x00


	//----- nvinfo : EIATTR_KPARAM_INFO
	.align		4
.L_2511:
        /*0068*/ 	.byte	0x04, 0x17
        /*006a*/ 	.short	(.L_2513 - .L_2512)
.L_2512:
        /*006c*/ 	.word	0x00000000
        /*0070*/ 	.short	0x0000
        /*0072*/ 	.short	0x0000
        /*0074*/ 	.byte	0x00, 0xf0, 0x21, 0x00


	//----- nvinfo : EIATTR_SPARSE_MMA_MASK
	.align		4
.L_2513:
        /*0078*/ 	.byte	0x03, 0x50
        /*007a*/ 	.short	0x0000


	//----- nvinfo : EIATTR_MAXREG_COUNT
	.align		4
        /*007c*/ 	.byte	0x03, 0x1b
        /*007e*/ 	.short	0x00ff


	//----- nvinfo : EIATTR_NUM_BARRIERS
	.align		4
        /*0080*/ 	.byte	0x02, 0x4c
        /*0082*/ 	.byte	0x01
	.zero		1


	//----- nvinfo : EIATTR_MERCURY_ISA_VERSION
	.align		4
        /*0084*/ 	.byte	0x03, 0x5f
        /*0086*/ 	.short	0x0101


	//----- nvinfo : EIATTR_COOP_GROUP_MASK_REGIDS
	.align		4
        /*0088*/ 	.byte	0x04, 0x29
        /*008a*/ 	.short	(.L_2515 - .L_2514)


	//   ....[0]....
.L_2514:
        /*008c*/ 	.word	0xffffffff


	//   ....[1]....
        /*0090*/ 	.word	0xffffffff


	//   ....[2]....
        /*0094*/ 	.word	0xffffffff


	//   ....[3]....
        /*0098*/ 	.word	0xffffffff


	//   ....[4]....
        /*009c*/ 	.word	0xffffffff


	//   ....[5]....
        /*00a0*/ 	.word	0xffffffff


	//   ....[6]....
        /*00a4*/ 	.word	0xffffffff


	//   ....[7]....
        /*00a8*/ 	.word	0xffffffff


	//   ....[8]....
        /*00ac*/ 	.word	0xffffffff


	//   ....[9]....
        /*00b0*/ 	.word	0xffffffff


	//   ....[10]....
        /*00b4*/ 	.word	0xffffffff


	//   ....[11]....
        /*00b8*/ 	.word	0xffffffff


	//----- nvinfo : EIATTR_COOP_GROUP_INSTR_OFFSETS
	.align		4
.L_2515:
        /*00bc*/ 	.byte	0x04, 0x28
        /*00be*/ 	.short	(.L_2517 - .L_2516)


	//   ....[0]....
.L_2516:
        /*00c0*/ 	.word	0x000003a0


	//   ....[1]....
        /*00c4*/ 	.word	0x00000480


	//   ....[2]....
        /*00c8*/ 	.word	0x000004c0


	//   ....[3]....
        /*00cc*/ 	.word	0x00000510


	//   ....[4]....
        /*00d0*/ 	.word	0x00000560


	//   ....[5]....
        /*00d4*/ 	.word	0x000005a0


	//   ....[6]....
        /*00d8*/ 	.word	0x000007c0


	//   ....[7]....
        /*00dc*/ 	.word	0x00000810


	//   ....[8]....
        /*00e0*/ 	.word	0x00000850


	//   ....[9]....
        /*00e4*/ 	.word	0x00000890


	//   ....[10]....
        /*00e8*/ 	.word	0x000008d0


	//   ....[11]....
        /*00ec*/ 	.word	0x00001180


	//----- nvinfo : EIATTR_EXIT_INSTR_OFFSETS
	.align		4
.L_2517:
        /*00f0*/ 	.byte	0x04, 0x1c
        /*00f2*/ 	.short	(.L_2519 - .L_2518)


	//   ....[0]....
.L_2518:
        /*00f4*/ 	.word	0x00000080


	//   ....[1]....
        /*00f8*/ 	.word	0x000012c0


	//----- nvinfo : EIATTR_CRS_STACK_SIZE
	.align		4
.L_2519:
        /*00fc*/ 	.byte	0x04, 0x1e
        /*00fe*/ 	.short	(.L_2521 - .L_2520)
.L_2520:
        /*0100*/ 	.word	0x00000000


	//----- nvinfo : EIATTR_CBANK_PARAM_SIZE
	.align		4
.L_2521:
        /*0104*/ 	.byte	0x03, 0x19
        /*0106*/ 	.short	0x0030


	//----- nvinfo : EIATTR_PARAM_CBANK
	.align		4
        /*0108*/ 	.byte	0x04, 0x0a
        /*010a*/ 	.short	(.L_2523 - .L_2522)
	.align		4
.L_2522:
        /*010c*/ 	.word	index@(.nv.constant0._Z18kQuantizeBlockwiseI13__nv_bfloat16Li512ELi2ELi0ELi2EEvPfPT_S1_PhS1_ii)
        /*0110*/ 	.short	0x0210
        /*0112*/ 	.short	0x0030


	//----- nvinfo : EIATTR_SW_WAR
	.align		4
.L_2523:
        /*0114*/ 	.byte	0x04, 0x36
        /*0116*/ 	.short	(.L_2525 - .L_2524)
.L_2524:
        /*0118*/ 	.word	0x00000008
.L_2525:


//--------------------- .nv.info._Z18kQuantizeBlockwiseI13__nv_bfloat16Li1024ELi4ELi0ELi2EEvPfPT_S1_PhS1_ii --------------------------
	.section	.nv.info._Z18kQuantizeBlockwiseI13__nv_bfloat16Li1024ELi4ELi0ELi2EEvPfPT_S1_PhS1_ii,"",@"SHT_CUDA_INFO"
	.sectionflags	@""
	.align	4


	//----- nvinfo : EIATTR_CUDA_API_VERSION
	.align		4
        /*0000*/ 	.byte	0x04, 0x37
        /*0002*/ 	.short	(.L_2527 - .L_2526)
.L_2526:
        /*0004*/ 	.word	0x00000082


	//----- nvinfo : EIATTR_KPARAM_INFO
	.align		4
.L_2527:
        /*0008*/ 	.byte	0x04, 0x17
        /*000a*/ 	.short	(.L_2529 - .L_2528)
.L_2528:
        /*000c*/ 	.word	0x00000000
        /*0010*/ 	.short	0x0006
        /*0012*/ 	.short	0x002c
        /*0014*/ 	.byte	0x00, 0xf0, 0x11, 0x00


	//----- nvinfo : EIATTR_KPARAM_INFO
	.align		4
.L_2529:
        /*0018*/ 	.byte	0x04, 0x17
        /*001a*/ 	.short	(.L_2531 - .L_2530)
.L_2530:
        /*001c*/ 	.word	0x00000000
        /*0020*/ 	.short	0x0005
        /*0022*/ 	.short	0x0028
        /*0024*/ 	.byte	0x00, 0xf0, 0x11, 0x00


	//----- nvinfo : EIATTR_KPARAM_INFO
	.align		4
.L_2531:
        /*0028*/ 	.byte	0x04, 0x17
        /*002a*/ 	.short	(.L_2533 - .L_2532)
.L_2532:
        /*002c*/ 	.word	0x00000000
        /*0030*/ 	.short	0x0004
        /*0032*/ 	.short	0x0020
        /*0034*/ 	.byte	0x00, 0xf0, 0x21, 0x00


	//----- nvinfo : EIATTR_KPARAM_INFO
	.align		4
.L_2533:
        /*0038*/ 	.byte	0x04, 0x17
        /*003a*/ 	.short	(.L_2535 - .L_2534)
.L_2534:
        /*003c*/ 	.word	0x00000000
        /*0040*/ 	.short	0x0003
        /*0042*/ 	.short	0x0018
        /*0044*/ 	.byte	0x00, 0xf0, 0x21, 0x00


	//----- nvinfo : EIATTR_KPARAM_INFO
	.align		4
.L_2535:
        /*0048*/ 	.byte	0x04, 0x17
        /*004a*/ 	.short	(.L_2537 - .L_2536)
.L_2536:
        /*004c*/ 	.word	0x00000000
        /*0050*/ 	.short	0x0002
        /*0052*/ 	.short	0x0010
        /*0054*/ 	.byte	0x00, 0xf0, 0x21, 0x00


	//----- nvinfo : EIATTR_KPARAM_INFO
	.align		4
.L_2537:
        /*0058*/ 	.byte	0x04, 0x17
        /*005a*/ 	.short	(.L_2539 - .L_2538)
.L_2538:
        /*005c*/ 	.word	0x00000000
        /*0060*/ 	.short	0x0001
        /*0062*/ 	.short	0x0008
        /*0064*/ 	.byte	0x00, 0xf0, 0x21, 0x00


	//----- nvinfo : EIATTR_KPARAM_INFO
	.align		4
.L_2539:
        /*0068*/ 	.byte	0x04, 0x17
        /*006a*/ 	.short	(.L_2541 - .L_2540)
.L_2540:
        /*006c*/ 	.word	0x00000000
        /*0070*/ 	.short	0x0000
        /*0072*/ 	.short	0x0000
        /*0074*/ 	.byte	0x00, 0xf0, 0x21, 0x00


	//----- nvinfo : EIATTR_SPARSE_MMA_MASK
	.align		4
.L_2541:
        /*0078*/ 	.byte	0x03, 0x50
        /*007a*/ 	.short	0x0000


	//----- nvinfo : EIATTR_MAXREG_COUNT
	.align		4
        /*007c*/ 	.byte	0x03, 0x1b
        /*007e*/ 	.short	0x00ff


	//----- nvinfo : EIATTR_NUM_BARRIERS
	.align		4
        /*0080*/ 	.byte	0x02, 0x4c
        /*0082*/ 	.byte	0x01
	.zero		1


	//----- nvinfo : EIATTR_MERCURY_ISA_VERSION
	.align		4
        /*0084*/ 	.byte	0x03, 0x5f
        /*0086*/ 	.short	0x0101


	//----- nvinfo : EIATTR_COOP_GROUP_MASK_REGIDS
	.align		4
        /*0088*/ 	.byte	0x04, 0x29
        /*008a*/ 	.short	(.L_2543 - .L_2542)


	//   ....[0]....
.L_2542:
        /*008c*/ 	.word	0xffffffff


	//   ....[1]....
        /*0090*/ 	.word	0xffffffff


	//   ....[2]....
        /*0094*/ 	.word	0xffffffff


	//   ....[3]....
        /*0098*/ 	.word	0xffffffff


	//   ....[4]....
        /*009c*/ 	.word	0xffffffff


	//   ....[5]....
        /*00a0*/ 	.word	0xffffffff


	//   ....[6]....
        /*00a4*/ 	.word	0xffffffff


	//   ....[7]....
        /*00a8*/ 	.word	0xffffffff


	//   ....[8]....
        /*00ac*/ 	.word	0xffffffff


	//   ....[9]....
        /*00b0*/ 	.word	0xffffffff


	//   ....[10]....
        /*00b4*/ 	.word	0xffffffff


	//   ....[11]....
        /*00b8*/ 	.word	0xffffffff


	//----- nvinfo : EIATTR_COOP_GROUP_INSTR_OFFSETS
	.align		4
.L_2543:
        /*00bc*/ 	.byte	0x04, 0x28
        /*00be*/ 	.short	(.L_2545 - .L_2544)


	//   ....[0]....
.L_2544:
        /*00c0*/ 	.word	0x00000460


	//   ....[1]....
        /*00c4*/ 	.word	0x00000590


	//   ....[2]....
        /*00c8*/ 	.word	0x000005d0


	//   ....[3]....
        /*00cc*/ 	.word	0x00000620


	//   ....[4]....
        /*00d0*/ 	.word	0x00000670


	//   ....[5]....
        /*00d4*/ 	.word	0x000006b0


	//   ....[6]....
        /*00d8*/ 	.word	0x000008d0


	//   ....[7]....
        /*00dc*/ 	.word	0x00000920


	//   ....[8]....
        /*00e0*/ 	.word	0x00000960


	//   ....[9]....
        /*00e4*/ 	.word	0x000009a0


	//   ....[10]....
        /*00e8*/ 	.word	0x000009e0


	//   ....[11]....
        /*00ec*/ 	.word	0x00001890


	//----- nvinfo : EIATTR_EXIT_INSTR_OFFSETS
	.align		4
.L_2545:
        /*00f0*/ 	.byte	0x04, 0x1c
        /*00f2*/ 	.short	(.L_2547 - .L_2546)


	//   ....[0]....
.L_2546:
        /*00f4*/ 	.word	0x00000080


	//   ....[1]....
        /*00f8*/ 	.word	0x000019c0


	//----- nvinfo : EIATTR_CRS_STACK_SIZE
	.align		4
.L_2547:
        /*00fc*/ 	.byte	0x04, 0x1e
        /*00fe*/ 	.short	(.L_2549 - .L_2548)
.L_2548:
        /*0100*/ 	.word	0x00000000


	//----- nvinfo : EIATTR_CBANK_PARAM_SIZE
	.align		4
.L_2549:
        /*0104*/ 	.byte	0x03, 0x19
        /*0106*/ 	.short	0x0030


	//----- nvinfo : EIATTR_PARAM_CBANK
	.align		4
        /*0108*/ 	.byte	0x04, 0x0a
        /*010a*/ 	.short	(.L_2551 - .L_2550)
	.align		4
.L_2550:
        /*010c*/ 	.word	index@(.nv.constant0._Z18kQuantizeBlockwiseI13__nv_bfloat16Li1024ELi4ELi0ELi2EEvPfPT_S1_PhS1_ii)
        /*0110*/ 	.short	0x0210
        /*0112*/ 	.short	0x0030


	//----- nvinfo : EIATTR_SW_WAR
	.align		4
.L_2551:
        /*0114*/ 	.byte	0x04, 0x36
        /*0116*/ 	.short	(.L_2553 - .L_2552)
.L_2552:
        /*0118*/ 	.word	0x00000008
.L_2553:


//--------------------- .nv.info._Z18kQuantizeBlockwiseI13__nv_bfloat16Li2048ELi4ELi0ELi2EEvPfPT_S1_PhS1_ii --------------------------
	.section	.nv.info._Z18kQuantizeBlockwiseI13__nv_bfloat16Li2048ELi4ELi0ELi2EEvPfPT_S1_PhS1_ii,"",@"SHT_CUDA_INFO"
	.sectionflags	@""
	.align	4


	//----- nvinfo : EIATTR_CUDA_API_VERSION
	.align		4
        /*0000*/ 	.byte	0x04, 0x37
        /*0002*/ 	.short	(.L_2555 - .L_2554)
.L_2554:
        /*0004*/ 	.word	0x00000082


	//----- nvinfo : EIATTR_KPARAM_INFO
	.align		4
.L_2555:
        /*0008*/ 	.byte	0x04, 0x17
        /*000a*/ 	.short	(.L_2557 - .L_2556)
.L_2556:
        /*000c*/ 	.word	0x00000000
        /*0010*/ 	.short	0x0006
        /*0012*/ 	.short	0x002c
        /*0014*/ 	.byte	0x00, 0xf0, 0x11, 0x00


	//----- nvinfo : EIATTR_KPARAM_INFO
	.align		4
.L_2557:
        /*0018*/ 	.byte	0x04, 0x17
        /*001a*/ 	.short	(.L_2559 - .L_2558)
.L_2558:
        /*001c*/ 	.word	0x00000000
        /*0020*/ 	.short	0x0005
        /*0022*/ 	.short	0x0028
        /*0024*/ 	.byte	0x00, 0xf0, 0x11, 0x00


	//----- nvinfo : EIATTR_KPARAM_INFO
	.align		4
.L_2559:
        /*0028*/ 	.byte	0x04, 0x17
        /*002a*/ 	.short	(.L_2561 - .L_2560)
.L_2560:
        /*002c*/ 	.word	0x00000000
        /*0030*/ 	.short	0x0004
        /*0032*/ 	.short	0x0020
        /*0034*/ 	.byte	0x00, 0xf0, 0x21, 0x00


	//----- nvinfo : EIATTR_KPARAM_INFO
	.align		4
.L_2561:
        /*0038*/ 	.byte	0x04, 0x17
        /*003a*/ 	.short	(.L_2563 - .L_2562)
.L_2562:
        /*003c*/ 	.word	0x00000000
        /*0040*/ 	.short	0x0003
        /*0042*/ 	.short	0x0018
        /*0044*/ 	.byte	0x00, 0xf0, 0x21, 0x00


	//----- nvinfo : EIATTR_KPARAM_INFO
	.align		4
.L_2563:
        /*0048*/ 	.byte	0x04, 0x17
        /*004a*/ 	.short	(.L_2565 - .L_2564)
.L_2564:
        /*004c*/ 	.word	0x00000000
        /*0050*/ 	.short	0x0002
        /*0052*/ 	.short	0x0010
        /*0054*/ 	.byte	0x00, 0xf0, 0x21, 0x00


	//----- nvinfo : EIATTR_KPARAM_INFO
	.align		4
.L_2565:
        /*0058*/ 	.byte	0x04, 0x17
        /*005a*/ 	.short	(.L_2567 - .L_2566)
.L_2566:
        /*005c*/ 	.word	0x00000000
        /*0060*/ 	.short	0x0001
        /*0062*/ 	.short	0x0008
        /*0064*/ 	.byte	0x00, 0xf0, 0x21, 0x00


	//----- nvinfo : EIATTR_KPARAM_INFO
	.align		4
.L_2567:
        /*0068*/ 	.byte	0x04, 0x17
        /*006a*/ 	.short	(.L_2569 - .L_2568)
.L_2568:
        /*006c*/ 	.word	0x00000000
        /*0070*/ 	.short	0x0000
        /*0072*/ 	.short	0x0000
        /*0074*/ 	.byte	0x00, 0xf0, 0x21, 0x00


	//----- nvinfo : EIATTR_SPARSE_MMA_MASK
	.align		4
.L_2569:
        /*0078*/ 	.byte	0x03, 0x50
        /*007a*/ 	.short	0x0000


	//----- nvinfo : EIATTR_MAXREG_COUNT
	.align		4
        /*007c*/ 	.byte	0x03, 0x1b
        /*007e*/ 	.short	0x00ff


	//----- nvinfo : EIATTR_NUM_BARRIERS
	.align		4
        /*0080*/ 	.byte	0x02, 0x4c
        /*0082*/ 	.byte	0x01
	.zero		1


	//----- nvinfo : EIATTR_MERCURY_ISA_VERSION
	.align		4
        /*0084*/ 	.byte	0x03, 0x5f
        /*0086*/ 	.short	0x0101


	//----- nvinfo : EIATTR_UNUSED_LOAD_BYTE_OFFSET
	.align		4
        /*0088*/ 	.byte	0x04, 0x44
        /*008a*/ 	.short	(.L_2571 - .L_2570)


	//   ....[0]....
.L_2570:
        /*008c*/ 	.word	0x00000730
        /*0090*/ 	.word	0x0000fff0


	//   ....[1]....
        /*0094*/ 	.word	0x00000bf0
        /*0098*/ 	.word	0x0000fff0


	//----- nvinfo : EIATTR_COOP_GROUP_MASK_REGIDS
	.align		4
.L_2571:
        /*009c*/ 	.byte	0x04, 0x29
        /*009e*/ 	.short	(.L_2573 - .L_2572)


	//   ....[0]....
.L_2572:
        /*00a0*/ 	.word	0xffffffff


	//   ....[1]....
        /*00a4*/ 	.word	0xffffffff


	//   ....[2]....
        /*00a8*/ 	.word	0xffffffff


	//   ....[3]....
        /*00ac*/ 	.word	0xffffffff


	//   ....[4]....
        /*00b0*/ 	.word	0xffffffff


	//   ....[5]....
        /*00b4*/ 	.word	0xffffffff


	//   ....[6]....
        /*00b8*/ 	.word	0xffffffff


	//   ....[7]....
        /*00bc*/ 	.word	0xffffffff


	//   ....[8]....
        /*00c0*/ 	.word	0xffffffff


	//   ....[9]....
        /*00c4*/ 	.word	0xffffffff


	//   ....[10]....
        /*00c8*/ 	.word	0xffffffff


	//   ....[11]....
        /*00cc*/ 	.word	0xffffffff


	//----- nvinfo : EIATTR_COOP_GROUP_INSTR_OFFSETS
	.align		4
.L_2573:
        /*00d0*/ 	.byte	0x04, 0x28
        /*00d2*/ 	.short	(.L_2575 - .L_2574)


	//   ....[0]....
.L_2574:
        /*00d4*/ 	.word	0x00000460


	//   ....[1]....
        /*00d8*/ 	.word	0x00000590


	//   ....[2]....
        /*00dc*/ 	.word	0x000005d0


	//   ....[3]....
        /*00e0*/ 	.word	0x00000620


	//   ....[4]....
        /*00e4*/ 	.word	0x00000670


	//   ....[5]....
        /*00e8*/ 	.word	0x000006b0


	//   ....[6]....
        /*00ec*/ 	.word	0x00000a60


	//   ....[7]....
        /*00f0*/ 	.word	0x00000ab0


	//   ....[8]....
        /*00f4*/ 	.word	0x00000af0


	//   ....[9]....
        /*00f8*/ 	.word	0x00000b30


	//   ....[10]....
        /*00fc*/ 	.word	0x00000b70


	//   ....[11]....
        /*0100*/ 	.word	0x00001b20


	//----- nvinfo : EIATTR_EXIT_INSTR_OFFSETS
	.align		4
.L_2575:
        /*0104*/ 	.byte	0x04, 0x1c
        /*0106*/ 	.short	(.L_2577 - .L_2576)


	//   ....[0]....
.L_2576:
        /*0108*/ 	.word	0x00000080


	//   ....[1]....
        /*010c*/ 	.word	0x00001c60


	//----- nvinfo : EIATTR_CRS_STACK_SIZE
	.align		4
.L_2577:
        /*0110*/ 	.byte	0x04, 0x1e
        /*0112*/ 	.short	(.L_2579 - .L_2578)
.L_2578:
        /*0114*/ 	.word	0x00000000


	//----- nvinfo : EIATTR_CBANK_PARAM_SIZE
	.align		4
.L_2579:
        /*0118*/ 	.byte	0x03, 0x19
        /*011a*/ 	.short	0x0030


	//----- nvinfo : EIATTR_PARAM_CBANK
	.align		4
        /*011c*/ 	.byte	0x04, 0x0a
        /*011e*/ 	.short	(.L_2581 - .L_2580)
	.align		4
.L_2580:
        /*0120*/ 	.word	index@(.nv.constant0._Z18kQuantizeBlockwiseI13__nv_bfloat16Li2048ELi4ELi0ELi2EEvPfPT_S1_PhS1_ii)
        /*0124*/ 	.short	0x0210
        /*0126*/ 	.short	0x0030


	//----- nvinfo : EIATTR_SW_WAR
	.align		4
.L_2581:
        /*0128*/ 	.byte	0x04, 0x36
        /*012a*/ 	.short	(.L_2583 - .L_2582)
.L_2582:
        /*012c*/ 	.word	0x00000008
.L_2583:


//--------------------- .nv.info._Z18kQuantizeBlockwiseI13__nv_bfloat16Li4096ELi4ELi0ELi2EEvPfPT_S1_PhS1_ii --------------------------
	.section	.nv.info._Z18kQuantizeBlockwiseI13__nv_bfloat16Li4096ELi4ELi0ELi2EEvPfPT_S1_PhS1_ii,"",@"SHT_CUDA_INFO"
	.sectionflags	@""
	.align	4


	//----- nvinfo : EIATTR_CUDA_API_VERSION
	.align		4
        /*0000*/ 	.byte	0x04, 0x37
        /*0002*/ 	.short	(.L_2585 - .L_2584)
.L_2584:
        /*0004*/ 	.word	0x00000082


	//----- nvinfo : EIATTR_KPARAM_INFO
	.align		4
.L_2585:
        /*0008*/ 	.byte	0x04, 0x17
        /*000a*/ 	.short	(.L_2587 - .L_2586)
.L_2586:
        /*000c*/ 	.word	0x00000000
        /*0010*/ 	.short	0x0006
        /*0012*/ 	.short	0x002c
        /*0014*/ 	.byte	0x00, 0xf0, 0x11, 0x00


	//----- nvinfo : EIATTR_KPARAM_INFO
	.align		4
.L_2587:
        /*0018*/ 	.byte	0x04, 0x17
        /*001a*/ 	.short	(.L_2589 - .L_2588)
.L_2588:
        /*001c*/ 	.word	0x00000000
        /*0020*/ 	.short	0x0005
        /*0022*/ 	.short	0x0028
        /*0024*/ 	.byte	0x00, 0xf0, 0x11, 0x00


	//----- nvinfo : EIATTR_KPARAM_INFO
	.align		4
.L_2589:
        /*0028*/ 	.byte	0x04, 0x17
        /*002a*/ 	.short	(.L_2591 - .L_2590)
.L_2590:
        /*002c*/ 	.word	0x00000000
        /*0030*/ 	.short	0x0004
        /*0032*/ 	.short	0x0020
        /*0034*/ 	.byte	0x00, 0xf0, 0x21, 0x00


	//----- nvinfo : EIATTR_KPARAM_INFO
	.align		4
.L_2591:
        /*0038*/ 	.byte	0x04, 0x17
        /*003a*/ 	.short	(.L_2593 - .L_2592)
.L_2592:
        /*003c*/ 	.word	0x00000000
        /*0040*/ 	.short	0x0003
        /*0042*/ 	.short	0x0018
        /*0044*/ 	.byte	0x00, 0xf0, 0x21, 0x00


	//----- nvinfo : EIATTR_KPARAM_INFO
	.align		4
.L_2593:
        /*0048*/ 	.byte	0x04, 0x17
        /*004a*/ 	.short	(.L_2595 - .L_2594)
.L_2594:
        /*004c*/ 	.word	0x00000000
        /*0050*/ 	.short	0x0002
        /*0052*/ 	.short	0x0010
        /*0054*/ 	.byte	0x00, 0xf0, 0x21, 0x00


	//----- nvinfo : EIATTR_KPARAM_INFO
	.align		4
.L_2595:
        /*0058*/ 	.byte	0x04, 0x17
        /*005a*/ 	.short	(.L_2597 - .L_2596)
.L_2596:
        /*005c*/ 	.word	0x00000000
        /*0060*/ 	.short	0x0001
        /*0062*/ 	.short	0x0008
        /*0064*/ 	.byte	0x00, 0xf0, 0x21, 0x00


	//----- nvinfo : EIATTR_KPARAM_INFO
	.align		4
.L_2597:
        /*0068*/ 	.byte	0x04, 0x17
        /*006a*/ 	.short	(.L_2599 - .L_2598)
.L_2598:
        /*006c*/ 	.word	0x00000000
        /*0070*/ 	.short	0x0000
        /*0072*/ 	.short	0x0000
        /*0074*/ 	.byte	0x00, 0xf0, 0x21, 0x00


	//----- nvinfo : EIATTR_SPARSE_MMA_MASK
	.align		4
.L_2599:
        /*0078*/ 	.byte	0x03, 0x50
        /*007a*/ 	.short	0x0000


	//----- nvinfo : EIATTR_MAXREG_COUNT
	.align		4
        /*007c*/ 	.byte	0x03, 0x1b
        /*007e*/ 	.short	0x00ff


	//----- nvinfo : EIATTR_NUM_BARRIERS
	.align		4
        /*0080*/ 	.byte	0x02, 0x4c
        /*0082*/ 	.byte	0x01
	.zero		1


	//----- nvinfo : EIATTR_MERCURY_ISA_VERSION
	.align		4
        /*0084*/ 	.byte	0x03, 0x5f
        /*0086*/ 	.short	0x0101


	//----- nvinfo : EIATTR_UNUSED_LOAD_BYTE_OFFSET
	.align		4
        /*0088*/ 	.byte	0x04, 0x44
        /*008a*/ 	.short	(.L_2601 - .L_2600)


	//   ....[0]....
.L_2600:
        /*008c*/ 	.word	0x00000730
        /*0090*/ 	.word	0x0000fff0


	//   ....[1]....
        /*0094*/ 	.word	0x00000f30
        /*0098*/ 	.word	0x0000fff0


	//----- nvinfo : EIATTR_COOP_GROUP_MASK_REGIDS
	.align		4
.L_2601:
        /*009c*/ 	.byte	0x04, 0x29
        /*009e*/ 	.short	(.L_2603 - .L_2602)


	//   ....[0]....
.L_2602:
        /*00a0*/ 	.word	0xffffffff


	//   ....[1]....
        /*00a4*/ 	.word	0xffffffff


	//   ....[2]....
        /*00a8*/ 	.word	0xffffffff


	//   ....[3]....
        /*00ac*/ 	.word	0xffffffff


	//   ....[4]....
        /*00b0*/ 	.word	0xffffffff


	//   ....[5]....
        /*00b4*/ 	.word	0xffffffff


	//   ....[6]....
        /*00b8*/ 	.word	0xffffffff


	//   ....[7]....
        /*00bc*/ 	.word	0xffffffff


	//   ....[8]....
        /*00c0*/ 	.word	0xffffffff


	//   ....[9]....
        /*00c4*/ 	.word	0xffffffff


	//   ....[10]....
        /*00c8*/ 	.word	0xffffffff


	//   ....[11]....
        /*00cc*/ 	.word	0xffffffff


	//----- nvinfo : EIATTR_COOP_GROUP_INSTR_OFFSETS
	.align		4
.L_2603:
        /*00d0*/ 	.byte	0x04, 0x28
        /*00d2*/ 	.short	(.L_2605 - .L_2604)


	//   ....[0]....
.L_2604:
        /*00d4*/ 	.word	0x00000460


	//   ....[1]....
        /*00d8*/ 	.word	0x00000590


	//   ....[2]....
        /*00dc*/ 	.word	0x000005d0


	//   ....[3]....
        /*00e0*/ 	.word	0x00000620


	//   ....[4]....
        /*00e4*/ 	.word	0x00000670


	//   ....[5]....
        /*00e8*/ 	.word	0x000006b0


	//   ....[6]....
        /*00ec*/ 	.word	0x00000da0


	//   ....[7]....
        /*00f0*/ 	.word	0x00000df0


	//   ....[8]....
        /*00f4*/ 	.word	0x00000e30


	//   ....[9]....
        /*00f8*/ 	.word	0x00000e70


	//   ....[10]....
        /*00fc*/ 	.word	0x00000eb0


	//   ....[11]....
        /*0100*/ 	.word	0x000020a0


	//----- nvinfo : EIATTR_EXIT_INSTR_OFFSETS
	.align		4
.L_2605:
        /*0104*/ 	.byte	0x04, 0x1c
        /*0106*/ 	.short	(.L_2607 - .L_2606)


	//   ....[0]....
.L_2606:
        /*0108*/ 	.word	0x00000080


	//   ....[1]....
        /*010c*/ 	.word	0x000021e0


	//----- nvinfo : EIATTR_CRS_STACK_SIZE
	.align		4
.L_2607:
        /*0110*/ 	.byte	0x04, 0x1e
        /*0112*/ 	.short	(.L_2609 - .L_2608)
.L_2608:
        /*0114*/ 	.word	0x00000000


	//----- nvinfo : EIATTR_CBANK_PARAM_SIZE
	.align		4
.L_2609:
        /*0118*/ 	.byte	0x03, 0x19
        /*011a*/ 	.short	0x0030


	//----- nvinfo : EIATTR_PARAM_CBANK
	.align		4
        /*011c*/ 	.byte	0x04, 0x0a
        /*011e*/ 	.short	(.L_2611 - .L_2610)
	.align		4
.L_2610:
        /*0120*/ 	.word	index@(.nv.constant0._Z18kQuantizeBlockwiseI13__nv_bfloat16Li4096ELi4ELi0ELi2EEvPfPT_S1_PhS1_ii)
        /*0124*/ 	.short	0x0210
        /*0126*/ 	.short	0x0030


	//----- nvinfo : EIATTR_SW_WAR
	.align		4
.L_2611:
        /*0128*/ 	.byte	0x04, 0x36
        /*012a*/ 	.short	(.L_2613 - .L_2612)
.L_2612:
        /*012c*/ 	.word	0x00000008
.L_2613:


//--------------------- .nv.info._Z18kQuantizeBlockwiseI13__nv_bfloat16Li64ELi2ELi0ELi1EEvPfPT_S1_PhS1_ii --------------------------
	.section	.nv.info._Z18kQuantizeBlockwiseI13__nv_bfloat16Li64ELi2ELi0ELi1EEvPfPT_S1_PhS1_ii,"",@"SHT_CUDA_INFO"
	.sectionflags	@""
	.align	4


	//----- nvinfo : EIATTR_CUDA_API_VERSION
	.align		4
        /*0000*/ 	.byte	0x04, 0x37
        /*0002*/ 	.short	(.L_2615 - .L_2614)
.L_2614:
        /*0004*/ 	.word	0x00000082


	//----- nvinfo : EIATTR_KPARAM_INFO
	.align		4
.L_2615:
        /*0008*/ 	.byte	0x04, 0x17
        /*000a*/ 	.short	(.L_2617 - .L_2616)
.L_2616:
        /*000c*/ 	.word	0x00000000
        /*0010*/ 	.short	0x0006
        /*0012*/ 	.short	0x002c
        /*0014*/ 	.byte	0x00, 0xf0, 0x11, 0x00


	//----- nvinfo : EIATTR_KPARAM_INFO
	.align		4
.L_2617:
        /*0018*/ 	.byte	0x04, 0x17
        /*001a*/ 	.short	(.L_2619 - .L_2618)
.L_2618:
        /*001c*/ 	.word	0x00000000
        /*0020*/ 	.short	0x0005
        /*0022*/ 	.short	0x0028
        /*0024*/ 	.byte	0x00, 0xf0, 0x11, 0x00


	//----- nvinfo : EIATTR_KPARAM_INFO
	.align		4
.L_2619:
        /*0028*/ 	.byte	0x04, 0x17
        /*002a*/ 	.short	(.L_2621 - .L_2620)
.L_2620:
        /*002c*/ 	.word	0x00000000
        /*0030*/ 	.short	0x0004
        /*0032*/ 	.short	0x0020
        /*0034*/ 	.byte	0x00, 0xf0, 0x21, 0x00


	//----- nvinfo : EIATTR_KPARAM_INFO
	.align		4
.L_2621:
        /*0038*/ 	.byte	0x04, 0x17
        /*003a*/ 	.short	(.L_2623 - .L_2622)
.L_2622:
        /*003c*/ 	.word	0x00000000
        /*0040*/ 	.short	0x0003
        /*0042*/ 	.short	0x0018
        /*0044*/ 	.byte	0x00, 0xf0, 0x21, 0x00


	//----- nvinfo : EIATTR_KPARAM_INFO
	.align		4
.L_2623:
        /*0048*/ 	.byte	0x04, 0x17
        /*004a*/ 	.short	(.L_2625 - .L_2624)
.L_2624:
        /*004c*/ 	.word	0x00000000
        /*0050*/ 	.short	0x0002
        /*0052*/ 	.short	0x0010
        /*0054*/ 	.byte	0x00, 0xf0, 0x21, 0x00


	//----- nvinfo : EIATTR_KPARAM_INFO
	.align		4
.L_2625:
        /*0058*/ 	.byte	0x04, 0x17
        /*005a*/ 	.short	(.L_2627 - .L_2626)
.L_2626:
        /*005c*/ 	.word	0x00000000
        /*0060*/ 	.short	0x0001
        /*0062*/ 	.short	0x0008
        /*0064*/ 	.byte	0x00, 0xf0, 0x21, 0x00


	//----- nvinfo : EIATTR_KPARAM_INFO
	.align		4
.L_2627:
        /*0068*/ 	.byte	0x04, 0x17
        /*006a*/ 	.short	(.L_2629 - .L_2628)
.L_2628:
        /*006c*/ 	.word	0x00000000
        /*0070*/ 	.short	0x0000
        /*0072*/ 	.short	0x0000
        /*0074*/ 	.byte	0x00, 0xf0, 0x21, 0x00


	//----- nvinfo : EIATTR_SPARSE_MMA_MASK
	.align		4
.L_2629:
        /*0078*/ 	.byte	0x03, 0x50
        /*007a*/ 	.short	0x0000


	//----- nvinfo : EIATTR_MAXREG_COUNT
	.align		4
        /*007c*/ 	.byte	0x03, 0x1b
        /*007e*/ 	.short	0x00ff


	//----- nvinfo : EIATTR_NUM_BARRIERS
	.align		4
        /*0080*/ 	.byte	0x02, 0x4c
        /*0082*/ 	.byte	0x01
	.zero		1


	//----- nvinfo : EIATTR_MERCURY_ISA_VERSION
	.align		4
        /*0084*/ 	.byte	0x03, 0x5f
        /*0086*/ 	.short	0x0101


	//----- nvinfo : EIATTR_COOP_GROUP_MASK_REGIDS
	.align		4
        /*0088*/ 	.byte	0x04, 0x29
        /*008a*/ 	.short	(.L_2631 - .L_2630)


	//   ....[0]....
.L_2630:
        /*008c*/ 	.word	0xffffffff


	//   ....[1]....
        /*0090*/ 	.word	0xffffffff


	//   ....[2]....
        /*0094*/ 	.word	0xffffffff


	//   ....[3]....
        /*0098*/ 	.word	0xffffffff


	//   ....[4]....
        /*009c*/ 	.word	0xffffffff


	//   ....[5]....
        /*00a0*/ 	.word	0xffffffff


	//   ....[6]....
        /*00a4*/ 	.word	0xffffffff


	//   ....[7]....
        /*00a8*/ 	.word	0xffffffff


	//   ....[8]....
        /*00ac*/ 	.word	0xffffffff


	//   ....[9]....
        /*00b0*/ 	.word	0xffffffff


	//   ....[10]....
        /*00b4*/ 	.word	0xffffffff


	//   ....[11]....
        /*00b8*/ 	.word	0xffffffff


	//----- nvinfo : EIATTR_COOP_GROUP_INSTR_OFFSETS
	.align		4
.L_2631:
        /*00bc*/ 	.byte	0x04, 0x28
        /*00be*/ 	.short	(.L_2633 - .L_2632)


	//   ....[0]....
.L_2632:
        /*00c0*/ 	.word	0x000002b0


	//   ....[1]....
        /*00c4*/ 	.word	0x00000370


	//   ....[2]....
        /*00c8*/ 	.word	0x000003b0


	//   ....[3]....
        /*00cc*/ 	.word	0x00000400


	//   ....[4]....
        /*00d0*/ 	.word	0x00000450


	//   ....[5]....
        /*00d4*/ 	.word	0x00000490


	//   ....[6]....
        /*00d8*/ 	.word	0x00000500


	//   ....[7]....
        /*00dc*/ 	.word	0x00000550


	//   ....[8]....
        /*00e0*/ 	.word	0x00000590


	//   ....[9]....
        /*00e4*/ 	.word	0x000005d0


	//   ....[10]....
        /*00e8*/ 	.word	0x00000610


	//   ....[11]....
        /*00ec*/ 	.word	0x00000b50


	//----- nvinfo : EIATTR_EXIT_INSTR_OFFSETS
	.align		4
.L_2633:
        /*00f0*/ 	.byte	0x04, 0x1c
        /*00f2*/ 	.short	(.L_2635 - .L_2634)


	//   ....[0]....
.L_2634:
        /*00f4*/ 	.word	0x00000080


	//   ....[1]....
        /*00f8*/ 	.word	0x00000c90


	//----- nvinfo : EIATTR_CRS_STACK_SIZE
	.align		4
.L_2635:
        /*00fc*/ 	.byte	0x04, 0x1e
        /*00fe*/ 	.short	(.L_2637 - .L_2636)
.L_2636:
        /*0100*/ 	.word	0x00000000


	//----- nvinfo : EIATTR_CBANK_PARAM_SIZE
	.align		4
.L_2637:
        /*0104*/ 	.byte	0x03, 0x19
        /*0106*/ 	.short	0x0030


	//----- nvinfo : EIATTR_PARAM_CBANK
	.align		4
        /*0108*/ 	.byte	0x04, 0x0a
        /*010a*/ 	.short	(.L_2639 - .L_2638)
	.align		4
.L_2638:
        /*010c*/ 	.word	index@(.nv.constant0._Z18kQuantizeBlockwiseI13__nv_bfloat16Li64ELi2ELi0ELi1EEvPfPT_S1_PhS1_ii)
        /*0110*/ 	.short	0x0210
        /*0112*/ 	.short	0x0030


	//----- nvinfo : EIATTR_SW_WAR
	.align		4
.L_2639:
        /*0114*/ 	.byte	0x04, 0x36
        /*0116*/ 	.short	(.L_2641 - .L_2640)
.L_2640:
        /*0118*/ 	.word	0x00000008
.L_2641:


//--------------------- .nv.info._Z18kQuantizeBlockwiseI13__nv_bfloat16Li128ELi2ELi0ELi1EEvPfPT_S1_PhS1_ii --------------------------
	.section	.nv.info._Z18kQuantizeBlockwiseI13__nv_bfloat16Li128ELi2ELi0ELi1EEvPfPT_S1_PhS1_ii,"",@"SHT_CUDA_INFO"
	.sectionflags	@""
	.align	4


	//----- nvinfo : EIATTR_CUDA_API_VERSION
	.align		4
        /*0000*/ 	.byte	0x04, 0x37
        /*0002*/ 	.short	(.L_2643 - .L_2642)
.L_2642:
        /*0004*/ 	.word	0x00000082


	//----- nvinfo : EIATTR_KPARAM_INFO
	.align		4
.L_2643:
        /*0008*/ 	.byte	0x04, 0x17
        /*000a*/ 	.short	(.L_2645 - .L_2644)
.L_2644:
        /*000c*/ 	.word	0x00000000
        /*0010*/ 	.short	0x0006
        /*0012*/ 	.short	0x002c
        /*0014*/ 	.byte	0x00, 0xf0, 0x11, 0x00


	//----- nvinfo : EIATTR_KPARAM_INFO
	.align		4
.L_2645:
        /*0018*/ 	.byte	0x04, 0x17
        /*001a*/ 	.short	(.L_2647 - .L_2646)
.L_2646:
        /*001c*/ 	.word	0x00000000
        /*0020*/ 	.short	0x0005
        /*0022*/ 	.short	0x0028
        /*0024*/ 	.byte	0x00, 0xf0, 0x11, 0x00


	//----- nvinfo : EIATTR_KPARAM_INFO
	.align		4
.L_2647:
        /*0028*/ 	.byte	0x04, 0x17
        /*002a*/ 	.short	(.L_2649 - .L_2648)
.L_2648:
        /*002c*/ 	.word	0x00000000
        /*0030*/ 	.short	0x0004
        /*0032*/ 	.short	0x0020
        /*0034*/ 	.byte	0x00, 0xf0, 0x21, 0x00


	//----- nvinfo : EIATTR_KPARAM_INFO
	.align		4
.L_2649:
        /*0038*/ 	.byte	0x04, 0x17
        /*003a*/ 	.short	(.L_2651 - .L_2650)
.L_2650:
        /*003c*/ 	.word	0x00000000
        /*0040*/ 	.short	0x0003
        /*0042*/ 	.short	0x0018
        /*0044*/ 	.byte	0x00, 0xf0, 0x21, 0x00


	//----- nvinfo : EIATTR_KPARAM_INFO
	.align		4
.L_2651:
        /*0048*/ 	.byte	0x04, 0x17
        /*004a*/ 	.short	(.L_2653 - .L_2652)
.L_2652:
        /*004c*/ 	.word	0x00000000
        /*0050*/ 	.short	0x0002
        /*0052*/ 	.short	0x0010
        /*0054*/ 	.byte	0x00, 0xf0, 0x21, 0x00


	//----- nvinfo : EIATTR_KPARAM_INFO
	.align		4
.L_2653:
        /*0058*/ 	.byte	0x04, 0x17
        /*005a*/ 	.short	(.L_2655 - .L_2654)
.L_2654:
        /*005c*/ 	.word	0x00000000
        /*0060*/ 	.short	0x0001
        /*0062*/ 	.short	0x0008
        /*0064*/ 	.byte	0x00, 0xf0, 0x21, 0x00


	//----- nvinfo : EIATTR_KPARAM_INFO
	.align		4
.L_2655:
        /*0068*/ 	.byte	0x04, 0x17
        /*006a*/ 	.short	(.L_2657 - .L_2656)
.L_2656:
        /*006c*/ 	.word	0x00000000
        /*0070*/ 	.short	0x0000
        /*0072*/ 	.short	0x0000
        /*0074*/ 	.byte	0x00, 0xf0, 0x21, 0x00


	//----- nvinfo : EIATTR_SPARSE_MMA_MASK
	.align		4
.L_2657:
        /*0078*/ 	.byte	0x03, 0x50
        /*007a*/ 	.short	0x0000


	//----- nvinfo : EIATTR_MAXREG_COUNT
	.align		4
        /*007c*/ 	.byte	0x03, 0x1b
        /*007e*/ 	.short	0x00ff


	//----- nvinfo : EIATTR_NUM_BARRIERS
	.align		4
        /*0080*/ 	.byte	0x02, 0x4c
        /*0082*/ 	.byte	0x01
	.zero		1


	//----- nvinfo : EIATTR_MERCURY_ISA_VERSION
	.align		4
        /*0084*/ 	.byte	0x03, 0x5f
        /*0086*/ 	.short	0x0101


	//----- nvinfo : EIATTR_COOP_GROUP_MASK_REGIDS
	.align		4
        /*0088*/ 	.byte	0x04, 0x29
        /*008a*/ 	.short	(.L_2659 - .L_2658)


	//   ....[0]....
.L_2658:
        /*008c*/ 	.word	0xffffffff


	//   ....[1]....
        /*0090*/ 	.word	0xffffffff


	//   ....[2]....
        /*0094*/ 	.word	0xffffffff


	//   ....[3]....
        /*0098*/ 	.word	0xffffffff


	//   ....[4]....
        /*009c*/ 	.word	0xffffffff


	//   ....[5]....
        /*00a0*/ 	.word	0xffffffff


	//   ....[6]....
        /*00a4*/ 	.word	0xffffffff


	//   ....[7]....
        /*00a8*/ 	.word	0xffffffff


	//   ....[8]....
        /*00ac*/ 	.word	0xffffffff


	//   ....[9]....
        /*00b0*/ 	.word	0xffffffff


	//   ....[10]....
        /*00b4*/ 	.word	0xffffffff


	//   ....[11]....
        /*00b8*/ 	.word	0xffffffff


	//----- nvinfo : EIATTR_COOP_GROUP_INSTR_OFFSETS
	.align		4
.L_2659:
        /*00bc*/ 	.byte	0x04, 0x28
        /*00be*/ 	.short	(.L_2661 - .L_2660)


	//   ....[0]....
.L_2660:
        /*00c0*/ 	.word	0x000003a0


	//   ....[1]....
        /*00c4*/ 	.word	0x00000480


	//   ....[2]....
        /*00c8*/ 	.word	0x000004c0


	//   ....[3]....
        /*00cc*/ 	.word	0x00000510


	//   ....[4]....
        /*00d0*/ 	.word	0x00000550


	//   ....[5]....
        /*00d4*/ 	.word	0x000005a0


	//   ....[6]....
        /*00d8*/ 	.word	0x00000670


	//   ....[7]....
        /*00dc*/ 	.word	0x000006d0


	//   ....[8]....
        /*00e0*/ 	.word	0x00000710


	//   ....[9]....
        /*00e4*/ 	.word	0x00000750


	//   ....[10]....
        /*00e8*/ 	.word	0x00000790


	//   ....[11]....
        /*00ec*/ 	.word	0x00000d30


	//----- nvinfo : EIATTR_EXIT_INSTR_OFFSETS
	.align		4
.L_2661:
        /*00f0*/ 	.byte	0x04, 0x1c
        /*00f2*/ 	.short	(.L_2663 - .L_2662)


	//   ....[0]....
.L_2662:
        /*00f4*/ 	.word	0x00000080


	//   ....[1]....
        /*00f8*/ 	.word	0x00000e70


	//----- nvinfo : EIATTR_CRS_STACK_SIZE
	.align		4
.L_2663:
        /*00fc*/ 	.byte	0x04, 0x1e
        /*00fe*/ 	.short	(.L_2665 - .L_2664)
.L_2664:
        /*0100*/ 	.word	0x00000000


	//----- nvinfo : EIATTR_CBANK_PARAM_SIZE
	.align		4
.L_2665:
        /*0104*/ 	.byte	0x03, 0x19
        /*0106*/ 	.short	0x0030


	//----- nvinfo : EIATTR_PARAM_CBANK
	.align		4
        /*0108*/ 	.byte	0x04, 0x0a
        /*010a*/ 	.short	(.L_2667 - .L_2666)
	.align		4
.L_2666:
        /*010c*/ 	.word	index@(.nv.constant0._Z18kQuantizeBlockwiseI13__nv_bfloat16Li128ELi2ELi0ELi1EEvPfPT_S1_PhS1_ii)
        /*0110*/ 	.short	0x0210
        /*0112*/ 	.short	0x0030


	//----- nvinfo : EIATTR_SW_WAR
	.align		4
.L_2667:
        /*0114*/ 	.byte	0x04, 0x36
        /*0116*/ 	.short	(.L_2669 - .L_2668)
.L_2668:
        /*0118*/ 	.word	0x00000008
.L_2669:


//--------------------- .nv.info._Z18kQuantizeBlockwiseI13__nv_bfloat16Li256ELi2ELi0ELi1EEvPfPT_S1_PhS1_ii --------------------------
	.section	.nv.info._Z18kQuantizeBlockwiseI13__nv_bfloat16Li256ELi2ELi0ELi1EEvPfPT_S1_PhS1_ii,"",@"SHT_CUDA_INFO"
	.sectionflags	@""
	.align	4


	//----- nvinfo : EIATTR_CUDA_API_VERSION
	.align		4
        /*0000*/ 	.byte	0x04, 0x37
        /*0002*/ 	.short	(.L_2671 - .L_2670)
.L_2670:
        /*0004*/ 	.word	0x00000082


	//----- nvinfo : EIATTR_KPARAM_INFO
	.align		4
.L_2671:
        /*0008*/ 	.byte	0x04, 0x17
        /*000a*/ 	.short	(.L_2673 - .L_2672)
.L_2672:
        /*000c*/ 	.word	0x00000000
        /*0010*/ 	.short	0x0006
        /*0012*/ 	.short	0x002c
        /*0014*/ 	.byte	0x00, 0xf0, 0x11, 0x00


	//----- nvinfo : EIATTR_KPARAM_INFO
	.align		4
.L_2673:
        /*0018*/ 	.byte	0x04, 0x17
        /*001a*/ 	.short	(.L_2675 - .L_2674)
.L_2674:
        /*001c*/ 	.word	0x00000000
        /*0020*/ 	.short	0x0005
        /*0022*/ 	.short	0x0028
        /*0024*/ 	.byte	0x00, 0xf0, 0x11, 0x00


	//----- nvinfo : EIATTR_KPARAM_INFO
	.align		4
.L_2675:
        /*0028*/ 	.byte	0x04, 0x17
        /*002a*/ 	.short	(.L_2677 - .L_2676)
.L_2676:
        /*002c*/ 	.word	0x00000000
        /*0030*/ 	.short	0x0004
        /*0032*/ 	.short	0x0020
        /*0034*/ 	.byte	0x00, 0xf0, 0x21, 0x00


	//----- nvinfo : EIATTR_KPARAM_INFO
	.align		4
.L_2677:
        /*0038*/ 	.byte	0x04, 0x17
        /*003a*/ 	.short	(.L_2679 - .L_2678)
.L_2678:
        /*003c*/ 	.word	0x00000000
        /*0040*/ 	.short	0x0003
        /*0042*/ 	.short	0x0018
        /*0044*/ 	.byte	0x00, 0xf0, 0x21, 0x00


	//----- nvinfo : EIATTR_KPARAM_INFO
	.align		4
.L_2679:
        /*0048*/ 	.byte	0x04, 0x17
        /*004a*/ 	.short	(.L_2681 - .L_2680)
.L_2680:
        /*004c*/ 	.word	0x00000000
        /*0050*/ 	.short	0x0002
        /*0052*/ 	.short	0x0010
        /*0054*/ 	.byte	0x00, 0xf0, 0x21, 0x00


	//----- nvinfo : EIATTR_KPARAM_INFO
	.align		4
.L_2681:
        /*0058*/ 	.byte	0x04, 0x17
        /*005a*/ 	.short	(.L_2683 - .L_2682)
.L_2682:
        /*005c*/ 	.word	0x00000000
        /*0060*/ 	.short	0x0001
        /*0062*/ 	.short	0x0008
        /*0064*/ 	.byte	0x00, 0xf0, 0x21, 0x00


	//----- nvinfo : EIATTR_KPARAM_INFO
	.align		4
.L_2683:
        /*0068*/ 	.byte	0x04, 0x17
        /*006a*/ 	.short	(.L_2685 - .L_2684)
.L_2684:
        /*006c*/ 	.word	0x00000000
        /*0070*/ 	.short	0x0000
        /*0072*/ 	.short	0x0000
        /*0074*/ 	.byte	0x00, 0xf0, 0x21, 0x00


	//----- nvinfo : EIATTR_SPARSE_MMA_MASK
	.align		4
.L_2685:
        /*0078*/ 	.byte	0x03, 0x50
        /*007a*/ 	.short	0x0000


	//----- nvinfo : EIATTR_MAXREG_COUNT
	.align		4
        /*007c*/ 	.byte	0x03, 0x1b
        /*007e*/ 	.short	0x00ff


	//----- nvinfo : EIATTR_NUM_BARRIERS
	.align		4
        /*0080*/ 	.byte	0x02, 0x4c
        /*0082*/ 	.byte	0x01
	.zero		1


	//----- nvinfo : EIATTR_MERCURY_ISA_VERSION
	.align		4
        /*0084*/ 	.byte	0x03, 0x5f
        /*0086*/ 	.short	0x0101


	//----- nvinfo : EIATTR_COOP_GROUP_MASK_REGIDS
	.align		4
        /*0088*/ 	.byte	0x04, 0x29
        /*008a*/ 	.short	(.L_2687 - .L_2686)


	//   ....[0]....
.L_2686:
        /*008c*/ 	.word	0xffffffff


	//   ....[1]....
        /*0090*/ 	.word	0xffffffff


	//   ....[2]....
        /*0094*/ 	.word	0xffffffff


	//   ....[3]....
        /*0098*/ 	.word	0xffffffff


	//   ....[4]....
        /*009c*/ 	.word	0xffffffff


	//   ....[5]....
        /*00a0*/ 	.word	0xffffffff


	//   ....[6]....
        /*00a4*/ 	.word	0xffffffff


	//   ....[7]....
        /*00a8*/ 	.word	0xffffffff


	//   ....[8]....
        /*00ac*/ 	.word	0xffffffff


	//   ....[9]....
        /*00b0*/ 	.word	0xffffffff


	//   ....[10]....
        /*00b4*/ 	.word	0xffffffff


	//   ....[11]....
        /*00b8*/ 	.word	0xffffffff


	//----- nvinfo : EIATTR_COOP_GROUP_INSTR_OFFSETS
	.align		4
.L_2687:
        /*00bc*/ 	.byte	0x04, 0x28
        /*00be*/ 	.short	(.L_2689 - .L_2688)


	//   ....[0]....
.L_2688:
        /*00c0*/ 	.word	0x000003a0


	//   ....[1]....
        /*00c4*/ 	.word	0x00000480


	//   ....[2]....
        /*00c8*/ 	.word	0x000004c0


	//   ....[3]....
        /*00cc*/ 	.word	0x00000510


	//   ....[4]....
        /*00d0*/ 	.word	0x00000560


	//   ....[5]....
        /*00d4*/ 	.word	0x000005a0


	//   ....[6]....
        /*00d8*/ 	.word	0x000006f0


	//   ....[7]....
        /*00dc*/ 	.word	0x00000750


	//   ....[8]....
        /*00e0*/ 	.word	0x00000790


	//   ....[9]....
        /*00e4*/ 	.word	0x000007d0


	//   ....[10]....
        /*00e8*/ 	.word	0x00000810


	//   ....[11]....
        /*00ec*/ 	.word	0x00000df0


	//----- nvinfo : EIATTR_EXIT_INSTR_OFFSETS
	.align		4
.L_2689:
        /*00f0*/ 	.byte	0x04, 0x1c
        /*00f2*/ 	.short	(.L_2691 - .L_2690)


	//   ....[0]....
.L_2690:
        /*00f4*/ 	.word	0x00000080


	//   ....[1]....
        /*00f8*/ 	.word	0x00000f30


	//----- nvinfo : EIATTR_CRS_STACK_SIZE
	.align		4
.L_2691:
        /*00fc*/ 	.byte	0x04, 0x1e
        /*00fe*/ 	.short	(.L_2693 - .L_2692)
.L_2692:
        /*0100*/ 	.word	0x00000000


	//----- nvinfo : EIATTR_CBANK_PARAM_SIZE
	.align		4
.L_2693:
        /*0104*/ 	.byte	0x03, 0x19
        /*0106*/ 	.short	0x0030


	//----- nvinfo : EIATTR_PARAM_CBANK
	.align		4
        /*0108*/ 	.byte	0x04, 0x0a
        /*010a*/ 	.short	(.L_2695 - .L_2694)
	.align		4
.L_2694:
        /*010c*/ 	.word	index@(.nv.constant0._Z18kQuantizeBlockwiseI13__nv_bfloat16Li256ELi2ELi0ELi1EEvPfPT_S1_PhS1_ii)
        /*0110*/ 	.short	0x0210
        /*0112*/ 	.short	0x0030


	//----- nvinfo : EIATTR_SW_WAR
	.align		4
.L_2695:
        /*0114*/ 	.byte	0x04, 0x36
        /*0116*/ 	.short	(.L_2697 - .L_2696)
.L_2696:
        /*0118*/ 	.word	0x00000008
.L_2697:


//--------------------- .nv.info._Z18kQuantizeBlockwiseI13__nv_bfloat16Li512ELi2ELi0ELi1EEvPfPT_S1_PhS1_ii --------------------------
	.section	.nv.info._Z18kQuantizeBlockwiseI13__nv_bfloat16Li512ELi2ELi0ELi1EEvPfPT_S1_PhS1_ii,"",@"SHT_CUDA_INFO"
	.sectionflags	@""
	.align	4


	//----- nvinfo : EIATTR_CUDA_API_VERSION
	.align		4
        /*0000*/ 	.byte	0x04, 0x37
        /*0002*/ 	.short	(.L_2699 - .L_2698)
.L_2698:
        /*0004*/ 	.word	0x00000082


	//----- nvinfo : EIATTR_KPARAM_INFO
	.align		4
.L_2699:
        /*0008*/ 	.byte	0x04, 0x17
        /*000a*/ 	.short	(.L_2701 - .L_2700)
.L_2700:
        /*000c*/ 	.word	0x00000000
        /*0010*/ 	.short	0x0006
        /*0012*/ 	.short	0x002c
        /*0014*/ 	.byte	0x00, 0xf0, 0x11, 0x00


	//----- nvinfo : EIATTR_KPARAM_INFO
	.align		4
.L_2701:
        /*0018*/ 	.byte	0x04, 0x17
        /*001a*/ 	.short	(.L_2703 - .L_2702)
.L_2702:
        /*001c*/ 	.word	0x00000000
        /*0020*/ 	.short	0x0005
        /*0022*/ 	.short	0x0028
        /*0024*/ 	.byte	0x00, 0xf0, 0x11, 0x00


	//----- nvinfo : EIATTR_KPARAM_INFO
	.align		4
.L_2703:
        /*0028*/ 	.byte	0x04, 0x17
        /*002a*/ 	.short	(.L_2705 - .L_2704)
.L_2704:
        /*002c*/ 	.word	0x00000000
        /*0030*/ 	.short	0x0004
        /*0032*/ 	.short	0x0020
        /*0034*/ 	.byte	0x00, 0xf0, 0x21, 0x00


	//----- nvinfo : EIATTR_KPARAM_INFO
	.align		4
.L_2705:
        /*0038*/ 	.byte	0x04, 0x17
        /*003a*/ 	.short	(.L_2707 - .L_2706)
.L_2706:
        /*003c*/ 	.word	0x00000000
        /*0040*/ 	.short	0x0003
        /*0042*/ 	.short	0x0018
        /*0044*/ 	.byte	0x00, 0xf0, 0x21, 0x00


	//----- nvinfo : EIATTR_KPARAM_INFO
	.align		4
.L_2707:
        /*0048*/ 	.byte	0x04, 0x17
        /*004a*/ 	.short	(.L_2709 - .L_2708)
.L_2708:
        /*004c*/ 	.word	0x00000000
        /*0050*/ 	.short	0x0002
        /*0052*/ 	.short	0x0010
        /*0054*/ 	.byte	0x00, 0xf0, 0x21, 0x00


	//----- nvinfo : EIATTR_KPARAM_INFO
	.align		4
.L_2709:
        /*0058*/ 	.byte	0x04, 0x17
        /*005a*/ 	.short	(.L_2711 - .L_2710)
.L_2710:
        /*005c*/ 	.word	0x00000000
        /*0060*/ 	.short	0x0001
        /*0062*/ 	.short	0x0008
        /*0064*/ 	.byte	0x00, 0xf0, 0x21, 0x00


	//----- nvinfo : EIATTR_KPARAM_INFO
	.align		4
.L_2711:
        /*0068*/ 	.byte	0x04, 0x17
        /*006a*/ 	.short	(.L_2713 - .L_2712)
.L_2712:
        /*006c*/ 	.word	0x00000000
        /*0070*/ 	.short	0x0000
        /*0072*/ 	.short	0x0000
        /*0074*/ 	.byte	0x00, 0xf0, 0x21, 0x00


	//----- nvinfo : EIATTR_SPARSE_MMA_MASK
	.align		4
.L_2713:
        /*0078*/ 	.byte	0x03, 0x50
        /*007a*/ 	.short	0x0000


	//----- nvinfo : EIATTR_MAXREG_COUNT
	.align		4
        /*007c*/ 	.byte	0x03, 0x1b
        /*007e*/ 	.short	0x00ff


	//----- nvinfo : EIATTR_NUM_BARRIERS
	.align		4
        /*0080*/ 	.byte	0x02, 0x4c
        /*0082*/ 	.byte	0x01
	.zero		1


	//----- nvinfo : EIATTR_MERCURY_ISA_VERSION
	.align		4
        /*0084*/ 	.byte	0x03, 0x5f
        /*0086*/ 	.short	0x0101


	//----- nvinfo : EIATTR_COOP_GROUP_MASK_REGIDS
	.align		4
        /*0088*/ 	.byte	0x04, 0x29
        /*008a*/ 	.short	(.L_2715 - .L_2714)


	//   ....[0]....
.L_2714:
        /*008c*/ 	.word	0xffffffff


	//   ....[1]....
        /*0090*/ 	.word	0xffffffff


	//   ....[2]....
        /*0094*/ 	.word	0xffffffff


	//   ....[3]....
        /*0098*/ 	.word	0xffffffff


	//   ....[4]....
        /*009c*/ 	.word	0xffffffff


	//   ....[5]....
        /*00a0*/ 	.word	0xffffffff


	//   ....[6]....
        /*00a4*/ 	.word	0xffffffff


	//   ....[7]....
        /*00a8*/ 	.word	0xffffffff


	//   ....[8]....
        /*00ac*/ 	.word	0xffffffff


	//   ....[9]....
        /*00b0*/ 	.word	0xffffffff


	//   ....[10]....
        /*00b4*/ 	.word	0xffffffff


	//   ....[11]....
        /*00b8*/ 	.word	0xffffffff


	//----- nvinfo : EIATTR_COOP_GROUP_INSTR_OFFSETS
	.align		4
.L_2715:
        /*00bc*/ 	.byte	0x04, 0x28
        /*00be*/ 	.short	(.L_2717 - .L_2716)


	//   ....[0]....
.L_2716:
        /*00c0*/ 	.word	0x000003a0


	//   ....[1]....
        /*00c4*/ 	.word	0x00000480


	//   ....[2]....
        /*00c8*/ 	.word	0x000004c0


	//   ....[3]....
        /*00cc*/ 	.word	0x00000510


	//   ....[4]....
        /*00d0*/ 	.word	0x00000560


	//   ....[5]....
        /*00d4*/ 	.word	0x000005a0


	//   ....[6]....
        /*00d8*/ 	.word	0x000007c0


	//   ....[7]....
        /*00dc*/ 	.word	0x00000810


	//   ....[8]....
        /*00e0*/ 	.word	0x00000850


	//   ....[9]....
        /*00e4*/ 	.word	0x00000890


	//   ....[10]....
        /*00e8*/ 	.word	0x000008d0


	//   ....[11]....
        /*00ec*/ 	.word	0x00000f60


	//----- nvinfo : EIATTR_EXIT_INSTR_OFFSETS
	.align		4
.L_2717:
        /*00f0*/ 	.byte	0x04, 0x1c
        /*00f2*/ 	.short	(.L_2719 - .L_2718)


	//   ....[0]....
.L_2718:
        /*00f4*/ 	.word	0x00000080


	//   ....[1]....
        /*00f8*/ 	.word	0x000010a0


	//----- nvinfo : EIATTR_CRS_STACK_SIZE
	.align		4
.L_2719:
        /*00fc*/ 	.byte	0x04, 0x1e
        /*00fe*/ 	.short	(.L_2721 - .L_2720)
.L_2720:
        /*0100*/ 	.word	0x00000000


	//----- nvinfo : EIATTR_CBANK_PARAM_SIZE
	.align		4
.L_2721:
        /*0104*/ 	.byte	0x03, 0x19
        /*0106*/ 	.short	0x0030


	//----- nvinfo : EIATTR_PARAM_CBANK
	.align		4
        /*0108*/ 	.byte	0x04, 0x0a
        /*010a*/ 	.short	(.L_2723 - .L_2722)
	.align		4
.L_2722:
        /*010c*/ 	.word	index@(.nv.constant0._Z18kQuantizeBlockwiseI13__nv_bfloat16Li512ELi2ELi0ELi1EEvPfPT_S1_PhS1_ii)
        /*0110*/ 	.short	0x0210
        /*0112*/ 	.short	0x0030


	//----- nvinfo : EIATTR_SW_WAR
	.align		4
.L_2723:
        /*0114*/ 	.byte	0x04, 0x36
        /*0116*/ 	.short	(.L_2725 - .L_2724)
.L_2724:
        /*0118*/ 	.word	0x00000008
.L_2725:


//--------------------- .nv.info._Z18kQuantizeBlockwiseI13__nv_bfloat16Li1024ELi4ELi0ELi1EEvPfPT_S1_PhS1_ii --------------------------
	.section	.nv.info._Z18kQuantizeBlockwiseI13__nv_bfloat16Li1024ELi4ELi0ELi1EEvPfPT_S1_PhS1_ii,"",@"SHT_CUDA_INFO"
	.sectionflags	@""
	.align	4


	//----- nvinfo : EIATTR_CUDA_API_VERSION
	.align		4
        /*0000*/ 	.byte	0x04, 0x37
        /*0002*/ 	.short	(.L_2727 - .L_2726)
.L_2726:
        /*0004*/ 	.word	0x00000082


	//----- nvinfo : EIATTR_KPARAM_INFO
	.align		4
.L_2727:
        /*0008*/ 	.byte	0x04, 0x17
        /*000a*/ 	.short	(.L_2729 - .L_2728)
.L_2728:
        /*000c*/ 	.word	0x00000000
        /*0010*/ 	.short	0x0006
        /*0012*/ 	.short	0x002c
        /*0014*/ 	.byte	0x00, 0xf0, 0x11, 0x00


	//----- nvinfo : EIATTR_KPARAM_INFO
	.align		4
.L_2729:
        /*0018*/ 	.byte	0x04, 0x17
        /*001a*/ 	.short	(.L_2731 - .L_2730)
.L_2730:
        /*001c*/ 	.word	0x00000000
        /*0020*/ 	.short	0x0005
        /*0022*/ 	.short	0x0028
        /*0024*/ 	.byte	0x00, 0xf0, 0x11, 0x00


	//----- nvinfo : EIATTR_KPARAM_INFO
	.align		4
.L_2731:
        /*0028*/ 	.byte	0x04, 0x17
        /*002a*/ 	.short	(.L_2733 - .L_2732)
.L_2732:
        /*002c*/ 	.word	0x00000000
        /*0030*/ 	.short	0x0004
        /*0032*/ 	.short	0x0020
        /*0034*/ 	.byte	0x00, 0xf0, 0x21, 0x00


	//----- nvinfo : EIATTR_KPARAM_INFO
	.align		4
.L_2733:
        /*0038*/ 	.byte	0x04, 0x17
        /*003a*/ 	.short	(.L_2735 - .L_2734)
.L_2734:
        /*003c*/ 	.word	0x00000000
        /*0040*/ 	.short	0x0003
        /*0042*/ 	.short	0x0018
        /*0044*/ 	.byte	0x00, 0xf0, 0x21, 0x00


	//----- nvinfo : EIATTR_KPARAM_INFO
	.align		4
.L_2735:
        /*0048*/ 	.byte	0x04, 0x17
        /*004a*/ 	.short	(.L_2737 - .L_2736)
.L_2736:
        /*004c*/ 	.word	0x00000000
        /*0050*/ 	.short	0x0002
        /*0052*/ 	.short	0x0010
        /*0054*/ 	.byte	0x00, 0xf0, 0x21, 0x00


	//----- nvinfo : EIATTR_KPARAM_INFO
	.align		4
.L_2737:
        /*0058*/ 	.byte	0x04, 0x17
        /*005a*/ 	.short	(.L_2739 - .L_2738)
.L_2738:
        /*005c*/ 	.word	0x00000000
        /*0060*/ 	.short	0x0001
        /*0062*/ 	.short	0x0008
        /*0064*/ 	.byte	0x00, 0xf0, 0x21, 0x00


	//----- nvinfo : EIATTR_KPARAM_INFO
	.align		4
.L_2739:
        /*0068*/ 	.byte	0x04, 0x17
        /*006a*/ 	.short	(.L_2741 - .L_2740)
.L_2740:
        /*006c*/ 	.word	0x00000000
        /*0070*/ 	.short	0x0000
        /*0072*/ 	.short	0x0000
        /*0074*/ 	.byte	0x00, 0xf0, 0x21, 0x00


	//----- nvinfo : EIATTR_SPARSE_MMA_MASK
	.align		4
.L_2741:
        /*0078*/ 	.byte	0x03, 0x50
        /*007a*/ 	.short	0x0000


	//----- nvinfo : EIATTR_MAXREG_COUNT
	.align		4
        /*007c*/ 	.byte	0x03, 0x1b
        /*007e*/ 	.short	0x00ff


	//----- nvinfo : EIATTR_NUM_BARRIERS
	.align		4
        /*0080*/ 	.byte	0x02, 0x4c
        /*0082*/ 	.byte	0x01
	.zero		1


	//----- nvinfo : EIATTR_MERCURY_ISA_VERSION
	.align		4
        /*0084*/ 	.byte	0x03, 0x5f
        /*0086*/ 	.short	0x0101


	//----- nvinfo : EIATTR_COOP_GROUP_MASK_REGIDS
	.align		4
        /*0088*/ 	.byte	0x04, 0x29
        /*008a*/ 	.short	(.L_2743 - .L_2742)


	//   ....[0]....
.L_2742:
        /*008c*/ 	.word	0xffffffff


	//   ....[1]....
        /*0090*/ 	.word	0xffffffff


	//   ....[2]....
        /*0094*/ 	.word	0xffffffff


	//   ....[3]....
        /*0098*/ 	.word	0xffffffff


	//   ....[4]....
        /*009c*/ 	.word	0xffffffff


	//   ....[5]....
        /*00a0*/ 	.word	0xffffffff


	//   ....[6]....
        /*00a4*/ 	.word	0xffffffff


	//   ....[7]....
        /*00a8*/ 	.word	0xffffffff


	//   ....[8]....
        /*00ac*/ 	.word	0xffffffff


	//   ....[9]....
        /*00b0*/ 	.word	0xffffffff


	//   ....[10]....
        /*00b4*/ 	.word	0xffffffff


	//   ....[11]....
        /*00b8*/ 	.word	0xffffffff


	//----- nvinfo : EIATTR_COOP_GROUP_INSTR_OFFSETS
	.align		4
.L_2743:
        /*00bc*/ 	.byte	0x04, 0x28
        /*00be*/ 	.short	(.L_2745 - .L_2744)


	//   ....[0]....
.L_2744:
        /*00c0*/ 	.word	0x00000460


	//   ....[1]....
        /*00c4*/ 	.word	0x00000590


	//   ....[2]....
        /*00c8*/ 	.word	0x000005d0


	//   ....[3]....
        /*00cc*/ 	.word	0x00000620


	//   ....[4]....
        /*00d0*/ 	.word	0x00000670


	//   ....[5]....
        /*00d4*/ 	.word	0x000006b0


	//   ....[6]....
        /*00d8*/ 	.word	0x000008d0


	//   ....[7]....
        /*00dc*/ 	.word	0x00000920


	//   ....[8]....
        /*00e0*/ 	.word	0x00000960


	//   ....[9]....
        /*00e4*/ 	.word	0x000009a0


	//   ....[10]....
        /*00e8*/ 	.word	0x000009e0


	//   ....[11]....
        /*00ec*/ 	.word	0x00001440


	//----- nvinfo : EIATTR_EXIT_INSTR_OFFSETS
	.align		4
.L_2745:
        /*00f0*/ 	.byte	0x04, 0x1c
        /*00f2*/ 	.short	(.L_2747 - .L_2746)


	//   ....[0]....
.L_2746:
        /*00f4*/ 	.word	0x00000080


	//   ....[1]....
        /*00f8*/ 	.word	0x00001580


	//----- nvinfo : EIATTR_CRS_STACK_SIZE
	.align		4
.L_2747:
        /*00fc*/ 	.byte	0x04, 0x1e
        /*00fe*/ 	.short	(.L_2749 - .L_2748)
.L_2748:
        /*0100*/ 	.word	0x00000000


	//----- nvinfo : EIATTR_CBANK_PARAM_SIZE
	.align		4
.L_2749:
        /*0104*/ 	.byte	0x03, 0x19
        /*0106*/ 	.short	0x0030


	//----- nvinfo : EIATTR_PARAM_CBANK
	.align		4
        /*0108*/ 	.byte	0x04, 0x0a
        /*010a*/ 	.short	(.L_2751 - .L_2750)
	.align		4
.L_2750:
        /*010c*/ 	.word	index@(.nv.constant0._Z18kQuantizeBlockwiseI13__nv_bfloat16Li1024ELi4ELi0ELi1EEvPfPT_S1_PhS1_ii)
        /*0110*/ 	.short	0x0210
        /*0112*/ 	.short	0x0030


	//----- nvinfo : EIATTR_SW_WAR
	.align		4
.L_2751:
        /*0114*/ 	.byte	0x04, 0x36
        /*0116*/ 	.short	(.L_2753 - .L_2752)
.L_2752:
        /*0118*/ 	.word	0x00000008
.L_2753:


//--------------------- .nv.info._Z18kQuantizeBlockwiseI13__nv_bfloat16Li2048ELi4ELi0ELi1EEvPfPT_S1_PhS1_ii --------------------------
	.section	.nv.info._Z18kQuantizeBlockwiseI13__nv_bfloat16Li2048ELi4ELi0ELi1EEvPfPT_S1_PhS1_ii,"",@"SHT_CUDA_INFO"
	.sectionflags	@""
	.align	4


	//----- nvinfo : EIATTR_CUDA_API_VERSION
	.align		4
        /*0000*/ 	.byte	0x04, 0x37
        /*0002*/ 	.short	(.L_2755 - .L_2754)
.L_2754:
        /*0004*/ 	.word	0x00000082


	//----- nvinfo : EIATTR_KPARAM_INFO
	.align		4
.L_2755:
        /*0008*/ 	.byte	0x04, 0x17
        /*000a*/ 	.short	(.L_2757 - .L_2756)
.L_2756:
        /*000c*/ 	.word	0x00000000
        /*0010*/ 	.short	0x0006
        /*0012*/ 	.short	0x002c
        /*0014*/ 	.byte	0x00, 0xf0, 0x11, 0x00


	//----- nvinfo : EIATTR_KPARAM_INFO
	.align		4
.L_2757:
        /*0018*/ 	.byte	0x04, 0x17
        /*001a*/ 	.short	(.L_2759 - .L_2758)
.L_2758:
        /*001c*/ 	.word	0x00000000
        /*0020*/ 	.short	0x0005
        /*0022*/ 	.short	0x0028
        /*0024*/ 	.byte	0x00, 0xf0, 0x11, 0x00


	//----- nvinfo : EIATTR_KPARAM_INFO
	.align		4
.L_2759:
        /*0028*/ 	.byte	0x04, 0x17
        /*002a*/ 	.short	(.L_2761 - .L_2760)
.L_2760:
        /*002c*/ 	.word	0x00000000
        /*0030*/ 	.short	0x0004
        /*0032*/ 	.short	0x0020
        /*0034*/ 	.byte	0x00, 0xf0, 0x21, 0x00


	//----- nvinfo : EIATTR_KPARAM_INFO
	.align		4
.L_2761:
        /*0038*/ 	.byte	0x04, 0x17
        /*003a*/ 	.short	(.L_2763 - .L_2762)
.L_2762:
        /*003c*/ 	.word	0x00000000
        /*0040*/ 	.short	0x0003
        /*0042*/ 	.short	0x0018
        /*0044*/ 	.byte	0x00, 0xf0, 0x21, 0x00


	//----- nvinfo : EIATTR_KPARAM_INFO
	.align		4
.L_2763:
        /*0048*/ 	.byte	0x04, 0x17
        /*004a*/ 	.short	(.L_2765 - .L_2764)
.L_2764:
        /*004c*/ 	.word	0x00000000
        /*0050*/ 	.short	0x0002
        /*0052*/ 	.short	0x0010
        /*0054*/ 	.byte	0x00, 0xf0, 0x21, 0x00


	//----- nvinfo : EIATTR_KPARAM_INFO
	.align		4
.L_2765:
        /*0058*/ 	.byte	0x04, 0x17
        /*005a*/ 	.short	(.L_2767 - .L_2766)
.L_2766:
        /*005c*/ 	.word	0x00000000
        /*0060*/ 	.short	0x0001
        /*0062*/ 	.short	0x0008
        /*0064*/ 	.byte	0x00, 0xf0, 0x21, 0x00


	//----- nvinfo : EIATTR_KPARAM_INFO
	.align		4
.L_2767:
        /*0068*/ 	.byte	0x04, 0x17
        /*006a*/ 	.short	(.L_2769 - .L_2768)
.L_2768:
        /*006c*/ 	.word	0x00000000
        /*0070*/ 	.short	0x0000
        /*0072*/ 	.short	0x0000
        /*0074*/ 	.byte	0x00, 0xf0, 0x21, 0x00


	//----- nvinfo : EIATTR_SPARSE_MMA_MASK
	.align		4
.L_2769:
        /*0078*/ 	.byte	0x03, 0x50
        /*007a*/ 	.short	0x0000


	//----- nvinfo : EIATTR_MAXREG_COUNT
	.align		4
        /*007c*/ 	.byte	0x03, 0x1b
        /*007e*/ 	.short	0x00ff


	//----- nvinfo : EIATTR_NUM_BARRIERS
	.align		4
        /*0080*/ 	.byte	0x02, 0x4c
        /*0082*/ 	.byte	0x01
	.zero		1


	//----- nvinfo : EIATTR_MERCURY_ISA_VERSION
	.align		4
        /*0084*/ 	.byte	0x03, 0x5f
        /*0086*/ 	.short	0x0101


	//----- nvinfo : EIATTR_UNUSED_LOAD_BYTE_OFFSET
	.align		4
        /*0088*/ 	.byte	0x04, 0x44
        /*008a*/ 	.short	(.L_2771 - .L_2770)


	//   ....[0]....
.L_2770:
        /*008c*/ 	.word	0x00000730
        /*0090*/ 	.word	0x0000fff0


	//   ....[1]....
        /*0094*/ 	.word	0x00000bf0
        /*0098*/ 	.word	0x0000fff0


	//----- nvinfo : EIATTR_COOP_GROUP_MASK_REGIDS
	.align		4
.L_2771:
        /*009c*/ 	.byte	0x04, 0x29
        /*009e*/ 	.short	(.L_2773 - .L_2772)


	//   ....[0]....
.L_2772:
        /*00a0*/ 	.word	0xffffffff


	//   ....[1]....
        /*00a4*/ 	.word	0xffffffff


	//   ....[2]....
        /*00a8*/ 	.word	0xffffffff


	//   ....[3]....
        /*00ac*/ 	.word	0xffffffff


	//   ....[4]....
        /*00b0*/ 	.word	0xffffffff


	//   ....[5]....
        /*00b4*/ 	.word	0xffffffff


	//   ....[6]....
        /*00b8*/ 	.word	0xffffffff


	//   ....[7]....
        /*00bc*/ 	.word	0xffffffff


	//   ....[8]....
        /*00c0*/ 	.word	0xffffffff


	//   ....[9]....
        /*00c4*/ 	.word	0xffffffff


	//   ....[10]....
        /*00c8*/ 	.word	0xffffffff


	//   ....[11]....
        /*00cc*/ 	.word	0xffffffff


	//----- nvinfo : EIATTR_COOP_GROUP_INSTR_OFFSETS
	.align		4
.L_2773:
        /*00d0*/ 	.byte	0x04, 0x28
        /*00d2*/ 	.short	(.L_2775 - .L_2774)


	//   ....[0]....
.L_2774:
        /*00d4*/ 	.word	0x00000460


	//   ....[1]....
        /*00d8*/ 	.word	0x00000590


	//   ....[2]....
        /*00dc*/ 	.word	0x000005d0


	//   ....[3]....
        /*00e0*/ 	.word	0x00000620


	//   ....[4]....
        /*00e4*/ 	.word	0x00000670


	//   ....[5]....
        /*00e8*/ 	.word	0x000006b0


	//   ....[6]....
        /*00ec*/ 	.word	0x00000a60


	//   ....[7]....
        /*00f0*/ 	.word	0x00000ab0


	//   ....[8]....
        /*00f4*/ 	.word	0x00000af0


	//   ....[9]....
        /*00f8*/ 	.word	0x00000b30


	//   ....[10]....
        /*00fc*/ 	.word	0x00000b70


	//   ....[11]....
        /*0100*/ 	.word	0x000016e0


	//----- nvinfo : EIATTR_EXIT_INSTR_OFFSETS
	.align		4
.L_2775:
        /*0104*/ 	.byte	0x04, 0x1c
        /*0106*/ 	.short	(.L_2777 - .L_2776)


	//   ....[0]....
.L_2776:
        /*0108*/ 	.word	0x00000080


	//   ....[1]....
        /*010c*/ 	.word	0x00001820


	//----- nvinfo : EIATTR_CRS_STACK_SIZE
	.align		4
.L_2777:
        /*0110*/ 	.byte	0x04, 0x1e
        /*0112*/ 	.short	(.L_2779 - .L_2778)
.L_2778:
        /*0114*/ 	.word	0x00000000


	//----- nvinfo : EIATTR_CBANK_PARAM_SIZE
	.align		4
.L_2779:
        /*0118*/ 	.byte	0x03, 0x19
        /*011a*/ 	.short	0x0030


	//----- nvinfo : EIATTR_PARAM_CBANK
	.align		4
        /*011c*/ 	.byte	0x04, 0x0a
        /*011e*/ 	.short	(.L_2781 - .L_2780)
	.align		4
.L_2780:
        /*0120*/ 	.word	index@(.nv.constant0._Z18kQuantizeBlockwiseI13__nv_bfloat16Li2048ELi4ELi0ELi1EEvPfPT_S1_PhS1_ii)
        /*0124*/ 	.short	0x0210
        /*0126*/ 	.short	0x0030


	//----- nvinfo : EIATTR_SW_WAR
	.align		4
.L_2781:
        /*0128*/ 	.byte	0x04, 0x36
        /*012a*/ 	.short	(.L_2783 - .L_2782)
.L_2782:
        /*012c*/ 	.word	0x00000008
.L_2783:


//--------------------- .nv.info._Z18kQuantizeBlockwiseI13__nv_bfloat16Li4096ELi4ELi0ELi1EEvPfPT_S1_PhS1_ii --------------------------
	.section	.nv.info._Z18kQuantizeBlockwiseI13__nv_bfloat16Li4096ELi4ELi0ELi1EEvPfPT_S1_PhS1_ii,"",@"SHT_CUDA_INFO"
	.sectionflags	@""
	.align	4


	//----- nvinfo : EIATTR_CUDA_API_VERSION
	.align		4
        /*0000*/ 	.byte	0x04, 0x37
        /*0002*/ 	.short	(.L_2785 - .L_2784)
.L_2784:
        /*0004*/ 	.word	0x00000082


	//----- nvinfo : EIATTR_KPARAM_INFO
	.align		4
.L_2785:
        /*0008*/ 	.byte	0x04, 0x17
        /*000a*/ 	.short	(.L_2787 - .L_2786)
.L_2786:
        /*000c*/ 	.word	0x00000000
        /*0010*/ 	.short	0x0006
        /*0012*/ 	.short	0x002c
        /*0014*/ 	.byte	0x00, 0xf0, 0x11, 0x00


	//----- nvinfo : EIATTR_KPARAM_INFO
	.align		4
.L_2787:
        /*0018*/ 	.byte	0x04, 0x17
        /*001a*/ 	.short	(.L_2789 - .L_2788)
.L_2788:
        /*001c*/ 	.word	0x00000000
        /*0020*/ 	.short	0x0005
        /*0022*/ 	.short	0x0028
        /*0024*/ 	.byte	0x00, 0xf0, 0x11, 0x00


	//----- nvinfo : EIATTR_KPARAM_INFO
	.align		4
.L_2789:
        /*0028*/ 	.byte	0x04, 0x17
        /*002a*/ 	.short	(.L_2791 - .L_2790)
.L_2790:
        /*002c*/ 	.word	0x00000000
        /*0030*/ 	.short	0x0004
        /*0032*/ 	.short	0x0020
        /*0034*/ 	.byte	0x00, 0xf0, 0x21, 0x00


	//----- nvinfo : EIATTR_KPARAM_INFO
	.align		4
.L_2791:
        /*0038*/ 	.byte	0x04, 0x17
        /*003a*/ 	.short	(.L_2793 - .L_2792)
.L_2792:
        /*003c*/ 	.word	0x00000000
        /*0040*/ 	.short	0x0003
        /*0042*/ 	.short	0x0018
        /*0044*/ 	.byte	0x00, 0xf0, 0x21, 0x00


	//----- nvinfo : EIATTR_KPARAM_INFO
	.align		4
.L_2793:
        /*0048*/ 	.byte	0x04, 0x17
        /*004a*/ 	.short	(.L_2795 - .L_2794)
.L_2794:
        /*004c*/ 	.word	0x00000000
        /*0050*/ 	.short	0x0002
        /*0052*/ 	.short	0x0010
        /*0054*/ 	.byte	0x00, 0xf0, 0x21, 0x00


	//----- nvinfo : EIATTR_KPARAM_INFO
	.align		4
.L_2795:
        /*0058*/ 	.byte	0x04, 0x17
        /*005a*/ 	.short	(.L_2797 - .L_2796)
.L_2796:
        /*005c*/ 	.word	0x00000000
        /*0060*/ 	.short	0x0001
        /*0062*/ 	.short	0x0008
        /*0064*/ 	.byte	0x00, 0xf0, 0x21, 0x00


	//----- nvinfo : EIATTR_KPARAM_INFO
	.align		4
.L_2797:
        /*0068*/ 	.byte	0x04, 0x17
        /*006a*/ 	.short	(.L_2799 - .L_2798)
.L_2798:
        /*006c*/ 	.word	0x00000000
        /*0070*/ 	.short	0x0000
        /*0072*/ 	.short	0x0000
        /*0074*/ 	.byte	0x00, 0xf0, 0x21, 0x00


	//----- nvinfo : EIATTR_SPARSE_MMA_MASK
	.align		4
.L_2799:
        /*0078*/ 	.byte	0x03, 0x50
        /*007a*/ 	.short	0x0000


	//----- nvinfo : EIATTR_MAXREG_COUNT
	.align		4
        /*007c*/ 	.byte	0x03, 0x1b
        /*007e*/ 	.short	0x00ff


	//----- nvinfo : EIATTR_NUM_BARRIERS
	.align		4
        /*0080*/ 	.byte	0x02, 0x4c
        /*0082*/ 	.byte	0x01
	.zero		1


	//----- nvinfo : EIATTR_MERCURY_ISA_VERSION
	.align		4
        /*0084*/ 	.byte	0x03, 0x5f
        /*0086*/ 	.short	0x0101


	//----- nvinfo : EIATTR_UNUSED_LOAD_BYTE_OFFSET
	.align		4
        /*0088*/ 	.byte	0x04, 0x44
        /*008a*/ 	.short	(.L_2801 - .L_2800)


	//   ....[0]....
.L_2800:
        /*008c*/ 	.word	0x00000730
        /*0090*/ 	.word	0x0000fff0


	//   ....[1]....
        /*0094*/ 	.word	0x00000f30
        /*0098*/ 	.word	0x0000fff0


	//----- nvinfo : EIATTR_COOP_GROUP_MASK_REGIDS
	.align		4
.L_2801:
        /*009c*/ 	.byte	0x04, 0x29
        /*009e*/ 	.short	(.L_2803 - .L_2802)


	//   ....[0]....
.L_2802:
        /*00a0*/ 	.word	0xffffffff


	//   ....[1]....
        /*00a4*/ 	.word	0xffffffff


	//   ....[2]....
        /*00a8*/ 	.word	0xffffffff


	//   ....[3]....
        /*00ac*/ 	.word	0xffffffff


	//   ....[4]....
        /*00b0*/ 	.word	0xffffffff


	//   ....[5]....
        /*00b4*/ 	.word	0xffffffff


	//   ....[6]....
        /*00b8*/ 	.word	0xffffffff


	//   ....[7]....
        /*00bc*/ 	.word	0xffffffff


	//   ....[8]....
        /*00c0*/ 	.word	0xffffffff


	//   ....[9]....
        /*00c4*/ 	.word	0xffffffff


	//   ....[10]....
        /*00c8*/ 	.word	0xffffffff


	//   ....[11]....
        /*00cc*/ 	.word	0xffffffff


	//----- nvinfo : EIATTR_COOP_GROUP_INSTR_OFFSETS
	.align		4
.L_2803:
        /*00d0*/ 	.byte	0x04, 0x28
        /*00d2*/ 	.short	(.L_2805 - .L_2804)


	//   ....[0]....
.L_2804:
        /*00d4*/ 	.word	0x00000460


	//   ....[1]....
        /*00d8*/ 	.word	0x00000590


	//   ....[2]....
        /*00dc*/ 	.word	0x000005d0


	//   ....[3]....
        /*00e0*/ 	.word	0x00000620


	//   ....[4]....
        /*00e4*/ 	.word	0x00000670


	//   ....[5]....
        /*00e8*/ 	.word	0x000006b0


	//   ....[6]....
        /*00ec*/ 	.word	0x00000da0


	//   ....[7]....
        /*00f0*/ 	.word	0x00000df0


	//   ....[8]....
        /*00f4*/ 	.word	0x00000e30


	//   ....[9]....
        /*00f8*/ 	.word	0x00000e70


	//   ....[10]....
        /*00fc*/ 	.word	0x00000eb0


	//   ....[11]....
        /*0100*/ 	.word	0x00001c60


	//----- nvinfo : EIATTR_EXIT_INSTR_OFFSETS
	.align		4
.L_2805:
        /*0104*/ 	.byte	0x04, 0x1c
        /*0106*/ 	.short	(.L_2807 - .L_2806)


	//   ....[0]....
.L_2806:
        /*0108*/ 	.word	0x00000080


	//   ....[1]....
        /*010c*/ 	.word	0x00001da0


	//----- nvinfo : EIATTR_CRS_STACK_SIZE
	.align		4
.L_2807:
        /*0110*/ 	.byte	0x04, 0x1e
        /*0112*/ 	.short	(.L_2809 - .L_2808)
.L_2808:
        /*0114*/ 	.word	0x00000000


	//----- nvinfo : EIATTR_CBANK_PARAM_SIZE
	.align		4
.L_2809:
        /*0118*/ 	.byte	0x03, 0x19
        /*011a*/ 	.short	0x0030


	//----- nvinfo : EIATTR_PARAM_CBANK
	.align		4
        /*011c*/ 	.byte	0x04, 0x0a
        /*011e*/ 	.short	(.L_2811 - .L_2810)
	.align		4
.L_2810:
        /*0120*/ 	.word	index@(.nv.constant0._Z18kQuantizeBlockwiseI13__nv_bfloat16Li4096ELi4ELi0ELi1EEvPfPT_S1_PhS1_ii)
        /*0124*/ 	.short	0x0210
        /*0126*/ 	.short	0x0030


	//----- nvinfo : EIATTR_SW_WAR
	.align		4
.L_2811:
        /*0128*/ 	.byte	0x04, 0x36
        /*012a*/ 	.short	(.L_2813 - .L_2812)
.L_2812:
        /*012c*/ 	.word	0x00000008
.L_2813:


//--------------------- .nv.info._Z18kQuantizeBlockwiseI13__nv_bfloat16Li64ELi2ELi0ELi0EEvPfPT_S1_PhS1_ii --------------------------
	.section	.nv.info._Z18kQuantizeBlockwiseI13__nv_bfloat16Li64ELi2ELi0ELi0EEvPfPT_S1_PhS1_ii,"",@"SHT_CUDA_INFO"
	.sectionflags	@""
	.align	4


	//----- nvinfo : EIATTR_CUDA_API_VERSION
	.align		4
        /*0000*/ 	.byte	0x04, 0x37
        /*0002*/ 	.short	(.L_2815 - .L_2814)
.L_2814:
        /*0004*/ 	.word	0x00000082


	//----- nvinfo : EIATTR_KPARAM_INFO
	.align		4
.L_2815:
        /*0008*/ 	.byte	0x04, 0x17
        /*000a*/ 	.short	(.L_2817 - .L_2816)
.L_2816:
        /*000c*/ 	.word	0x00000000
        /*0010*/ 	.short	0x0006
        /*0012*/ 	.short	0x002c
        /*0014*/ 	.byte	0x00, 0xf0, 0x11, 0x00


	//----- nvinfo : EIATTR_KPARAM_INFO
	.align		4
.L_2817:
        /*0018*/ 	.byte	0x04, 0x17
        /*001a*/ 	.short	(.L_2819 - .L_2818)
.L_2818:
        /*001c*/ 	.word	0x00000000
        /*0020*/ 	.short	0x0005
        /*0022*/ 	.short	0x0028
        /*0024*/ 	.byte	0x00, 0xf0, 0x11, 0x00


	//----- nvinfo : EIATTR_KPARAM_INFO
	.align		4
.L_2819:
        /*0028*/ 	.byte	0x04, 0x17
        /*002a*/ 	.short	(.L_2821 - .L_2820)
.L_2820:
        /*002c*/ 	.word	0x00000000
        /*0030*/ 	.short	0x0004
        /*0032*/ 	.short	0x0020
        /*0034*/ 	.byte	0x00, 0xf0, 0x21, 0x00


	//----- nvinfo : EIATTR_KPARAM_INFO
	.align		4
.L_2821:
        /*0038*/ 	.byte	0x04, 0x17
        /*003a*/ 	.short	(.L_2823 - .L_2822)
.L_2822:
        /*003c*/ 	.word	0x00000000
        /*0040*/ 	.short	0x0003
        /*0042*/ 	.short	0x0018
        /*0044*/ 	.byte	0x00, 0xf0, 0x21, 0x00


	//----- nvinfo : EIATTR_KPARAM_INFO
	.align		4
.L_2823:
        /*0048*/ 	.byte	0x04, 0x17
        /*004a*/ 	.short	(.L_2825 - .L_2824)
.L_2824:
        /*004c*/ 	.word	0x00000000
        /*0050*/ 	.short	0x0002
        /*0052*/ 	.short	0x0010
        /*0054*/ 	.byte	0x00, 0xf0, 0x21, 0x00


	//----- nvinfo : EIATTR_KPARAM_INFO
	.align		4
.L_2825:
        /*0058*/ 	.byte	0x04, 0x17
        /*005a*/ 	.short	(.L_2827 - .L_2826)
.L_2826:
        /*005c*/ 	.word	0x00000000
        /*0060*/ 	.short	0x0001
        /*0062*/ 	.short	0x0008
        /*0064*/ 	.byte	0x00, 0xf0, 0x21, 0x00


	//----- nvinfo : EIATTR_KPARAM_INFO
	.align		4
.L_2827:
        /*0068*/ 	.byte	0x04, 0x17
        /*006a*/ 	.short	(.L_2829 - .L_2828)
.L_2828:
        /*006c*/ 	.word	0x00000000
        /*0070*/ 	.short	0x0000
        /*0072*/ 	.short	0x0000
        /*0074*/ 	.byte	0x00, 0xf0, 0x21, 0x00


	//----- nvinfo : EIATTR_SPARSE_MMA_MASK
	.align		4
.L_2829:
        /*0078*/ 	.byte	0x03, 0x50
        /*007a*/ 	.short	0x0000


	//----- nvinfo : EIATTR_MAXREG_COUNT
	.align		4
        /*007c*/ 	.byte	0x03, 0x1b
        /*007e*/ 	.short	0x00ff


	//----- nvinfo : EIATTR_NUM_BARRIERS
	.align		4
        /*0080*/ 	.byte	0x02, 0x4c
        /*0082*/ 	.byte	0x01
	.zero		1


	//----- nvinfo : EIATTR_MERCURY_ISA_VERSION
	.align		4
        /*0084*/ 	.byte	0x03, 0x5f
        /*0086*/ 	.short	0x0101


	//----- nvinfo : EIATTR_COOP_GROUP_MASK_REGIDS
	.align		4
        /*0088*/ 	.byte	0x04, 0x29
        /*008a*/ 	.short	(.L_2831 - .L_2830)


	//   ....[0]....
.L_2830:
        /*008c*/ 	.word	0xffffffff


	//   ....[1]....
        /*0090*/ 	.word	0xffffffff


	//   ....[2]....
        /*0094*/ 	.word	0xffffffff


	//   ....[3]....
        /*0098*/ 	.word	0xffffffff


	//   ....[4]....
        /*009c*/ 	.word	0xffffffff


	//   ....[5]....
        /*00a0*/ 	.word	0xffffffff


	//   ....[6]....
        /*00a4*/ 	.word	0xffffffff


	//   ....[7]....
        /*00a8*/ 	.word	0xffffffff


	//   ....[8]....
        /*00ac*/ 	.word	0xffffffff


	//   ....[9]....
        /*00b0*/ 	.word	0xffffffff


	//   ....[10]....
        /*00b4*/ 	.word	0xffffffff


	//   ....[11]....
        /*00b8*/ 	.word	0xffffffff


	//----- nvinfo : EIATTR_COOP_GROUP_INSTR_OFFSETS
	.align		4
.L_2831:
        /*00bc*/ 	.byte	0x04, 0x28
        /*00be*/ 	.short	(.L_2833 - .L_2832)


	//   ....[0]....
.L_2832:
        /*00c0*/ 	.word	0x000003b0


	//   ....[1]....
        /*00c4*/ 	.word	0x00000460


	//   ....[2]....
        /*00c8*/ 	.word	0x000004a0


	//   ....[3]....
        /*00cc*/ 	.word	0x000004f0


	//   ....[4]....
        /*00d0*/ 	.word	0x00000540


	//   ....[5]....
        /*00d4*/ 	.word	0x00000590


	//   ....[6]....
        /*00d8*/ 	.word	0x00000600


	//   ....[7]....
        /*00dc*/ 	.word	0x00000650


	//   ....[8]....
        /*00e0*/ 	.word	0x00000690


	//   ....[9]....
        /*00e4*/ 	.word	0x000006d0


	//   ....[10]....
        /*00e8*/ 	.word	0x00000710


	//   ....[11]....
        /*00ec*/ 	.word	0x00001360


	//----- nvinfo : EIATTR_EXIT_INSTR_OFFSETS
	.align		4
.L_2833:
        /*00f0*/ 	.byte	0x04, 0x1c
        /*00f2*/ 	.short	(.L_2835 - .L_2834)


	//   ....[0]....
.L_2834:
        /*00f4*/ 	.word	0x000001c0


	//   ....[1]....
        /*00f8*/ 	.word	0x00001470


	//----- nvinfo : EIATTR_CRS_STACK_SIZE
	.align		4
.L_2835:
        /*00fc*/ 	.byte	0x04, 0x1e
        /*00fe*/ 	.short	(.L_2837 - .L_2836)
.L_2836:
        /*0100*/ 	.word	0x00000000


	//----- nvinfo : EIATTR_CBANK_PARAM_SIZE
	.align		4
.L_2837:
        /*0104*/ 	.byte	0x03, 0x19
        /*0106*/ 	.short	0x0030


	//----- nvinfo : EIATTR_PARAM_CBANK
	.align		4
        /*0108*/ 	.byte	0x04, 0x0a
        /*010a*/ 	.short	(.L_2839 - .L_2838)
	.align		4
.L_2838:
        /*010c*/ 	.word	index@(.nv.constant0._Z18kQuantizeBlockwiseI13__nv_bfloat16Li64ELi2ELi0ELi0EEvPfPT_S1_PhS1_ii)
        /*0110*/ 	.short	0x0210
        /*0112*/ 	.short	0x0030


	//----- nvinfo : EIATTR_SW_WAR
	.align		4
.L_2839:
        /*0114*/ 	.byte	0x04, 0x36
        /*0116*/ 	.short	(.L_2841 - .L_2840)
.L_2840:
        /*0118*/ 	.word	0x00000008
.L_2841:


//--------------------- .nv.info._Z18kQuantizeBlockwiseI13__nv_bfloat16Li128ELi2ELi0ELi0EEvPfPT_S1_PhS1_ii --------------------------
	.section	.nv.info._Z18kQuantizeBlockwiseI13__nv_bfloat16Li128ELi2ELi0ELi0EEvPfPT_S1_PhS1_ii,"",@"SHT_CUDA_INFO"
	.sectionflags	@""
	.align	4


	//----- nvinfo : EIATTR_CUDA_API_VERSION
	.align		4
        /*0000*/ 	.byte	0x04, 0x37
        /*0002*/ 	.short	(.L_2843 - .L_2842)
.L_2842:
        /*0004*/ 	.word	0x00000082


	//----- nvinfo : EIATTR_KPARAM_INFO
	.align		4
.L_2843:
        /*0008*/ 	.byte	0x04, 0x17
        /*000a*/ 	.short	(.L_2845 - .L_2844)
.L_2844:
        /*000c*/ 	.word	0x00000000
        /*0010*/ 	.short	0x0006
        /*0012*/ 	.short	0x002c
        /*0014*/ 	.byte	0x00, 0xf0, 0x11, 0x00


	//----- nvinfo : EIATTR_KPARAM_INFO
	.align		4
.L_2845:
        /*0018*/ 	.byte	0x04, 0x17
        /*001a*/ 	.short	(.L_2847 - .L_2846)
.L_2846:
        /*001c*/ 	.word	0x00000000
        /*0020*/ 	.short	0x0005
        /*0022*/ 	.short	0x0028
        /*0024*/ 	.byte	0x00, 0xf0, 0x11, 0x00


	//----- nvinfo : EIATTR_KPARAM_INFO
	.align		4
.L_2847:
        /*0028*/ 	.byte	0x04, 0x17
        /*002a*/ 	.short	(.L_2849 - .L_2848)
.L_2848:
        /*002c*/ 	.word	0x00000000
        /*0030*/ 	.short	0x0004
        /*0032*/ 	.short	0x0020
        /*0034*/ 	.byte	0x00, 0xf0, 0x21, 0x00


	//----- nvinfo : EIATTR_KPARAM_INFO
	.align		4
.L_2849:
        /*0038*/ 	.byte	0x04, 0x17
        /*003a*/ 	.short	(.L_2851 - .L_2850)
.L_2850:
        /*003c*/ 	.word	0x00000000
        /*0040*/ 	.short	0x0003
        /*0042*/ 	.short	0x0018
        /*0044*/ 	.byte	0x00, 0xf0, 0x21, 0x00


	//----- nvinfo : EIATTR_KPARAM_INFO
	.align		4
.L_2851:
        /*0048*/ 	.byte	0x04, 0x17
        /*004a*/ 	.short	(.L_2853 - .L_2852)
.L_2852:
        /*004c*/ 	.word	0x00000000
        /*0050*/ 	.short	0x0002
        /*0052*/ 	.short	0x0010
        /*0054*/ 	.byte	0x00, 0xf0, 0x21, 0x00


	//----- nvinfo : EIATTR_KPARAM_INFO
	.align		4
.L_2853:
        /*0058*/ 	.byte	0x04, 0x17
        /*005a*/ 	.short	(.L_2855 - .L_2854)
.L_2854:
        /*005c*/ 	.word	0x00000000
        /*0060*/ 	.short	0x0001
        /*0062*/ 	.short	0x0008
        /*0064*/ 	.byte	0x00, 0xf0, 0x21, 0x00


	//----- nvinfo : EIATTR_KPARAM_INFO
	.align		4
.L_2855:
        /*0068*/ 	.byte	0x04, 0x17
        /*006a*/ 	.short	(.L_2857 - .L_2856)
.L_2856:
        /*006c*/ 	.word	0x00000000
        /*0070*/ 	.short	0x0000
        /*0072*/ 	.short	0x0000
        /*0074*/ 	.byte	0x00, 0xf0, 0x21, 0x00


	//----- nvinfo : EIATTR_SPARSE_MMA_MASK
	.align		4
.L_2857:
        /*0078*/ 	.byte	0x03, 0x50
        /*007a*/ 	.short	0x0000


	//----- nvinfo : EIATTR_MAXREG_COUNT
	.align		4
        /*007c*/ 	.byte	0x03, 0x1b
        /*007e*/ 	.short	0x00ff


	//----- nvinfo : EIATTR_NUM_BARRIERS
	.align		4
        /*0080*/ 	.byte	0x02, 0x4c
        /*0082*/ 	.byte	0x01
	.zero		1


	//----- nvinfo : EIATTR_MERCURY_ISA_VERSION
	.align		4
        /*0084*/ 	.byte	0x03, 0x5f
        /*0086*/ 	.short	0x0101


	//----- nvinfo : EIATTR_COOP_GROUP_MASK_REGIDS
	.align		4
        /*0088*/ 	.byte	0x04, 0x29
        /*008a*/ 	.short	(.L_2859 - .L_2858)


	//   ....[0]....
.L_2858:
        /*008c*/ 	.word	0xffffffff


	//   ....[1]....
        /*0090*/ 	.word	0xffffffff


	//   ....[2]....
        /*0094*/ 	.word	0xffffffff


	//   ....[3]....
        /*0098*/ 	.word	0xffffffff


	//   ....[4]....
        /*009c*/ 	.word	0xffffffff


	//   ....[5]....
        /*00a0*/ 	.word	0xffffffff


	//   ....[6]....
        /*00a4*/ 	.word	0xffffffff


	//   ....[7]....
        /*00a8*/ 	.word	0xffffffff


	//   ....[8]....
        /*00ac*/ 	.word	0xffffffff


	//   ....[9]....
        /*00b0*/ 	.word	0xffffffff


	//   ....[10]....
        /*00b4*/ 	.word	0xffffffff


	//   ....[11]....
        /*00b8*/ 	.word	0xffffffff


	//----- nvinfo : EIATTR_COOP_GROUP_INSTR_OFFSETS
	.align		4
.L_2859:
        /*00bc*/ 	.byte	0x04, 0x28
        /*00be*/ 	.short	(.L_2861 - .L_2860)


	//   ....[0]....
.L_2860:
        /*00c0*/ 	.word	0x00000490


	//   ....[1]....
        /*00c4*/ 	.word	0x00000570


	//   ....[2]....
        /*00c8*/ 	.word	0x000005b0


	//   ....[3]....
        /*00cc*/ 	.word	0x00000600


	//   ....[4]....
        /*00d0*/ 	.word	0x00000650


	//   ....[5]....
        /*00d4*/ 	.word	0x00000690


	//   ....[6]....
        /*00d8*/ 	.word	0x00000760


	//   ....[7]....
        /*00dc*/ 	.word	0x000007c0


	//   ....[8]....
        /*00e0*/ 	.word	0x00000800


	//   ....[9]....
        /*00e4*/ 	.word	0x00000840


	//   ....[10]....
        /*00e8*/ 	.word	0x00000880


	//   ....[11]....
        /*00ec*/ 	.word	0x00001510


	//----- nvinfo : EIATTR_EXIT_INSTR_OFFSETS
	.align		4
.L_2861:
        /*00f0*/ 	.byte	0x04, 0x1c
        /*00f2*/ 	.short	(.L_2863 - .L_2862)


	//   ....[0]....
.L_2862:
        /*00f4*/ 	.word	0x000001c0


	//   ....[1]....
        /*00f8*/ 	.word	0x00001600


	//----- nvinfo : EIATTR_CRS_STACK_SIZE
	.align		4
.L_2863:
        /*00fc*/ 	.byte	0x04, 0x1e
        /*00fe*/ 	.short	(.L_2865 - .L_2864)
.L_2864:
        /*0100*/ 	.word	0x00000000


	//----- nvinfo : EIATTR_CBANK_PARAM_SIZE
	.align		4
.L_2865:
        /*0104*/ 	.byte	0x03, 0x19
        /*0106*/ 	.short	0x0030


	//----- nvinfo : EIATTR_PARAM_CBANK
	.align		4
        /*0108*/ 	.byte	0x04, 0x0a
        /*010a*/ 	.short	(.L_2867 - .L_2866)
	.align		4
.L_2866:
        /*010c*/ 	.word	index@(.nv.constant0._Z18kQuantizeBlockwiseI13__nv_bfloat16Li128ELi2ELi0ELi0EEvPfPT_S1_PhS1_ii)
        /*0110*/ 	.short	0x0210
        /*0112*/ 	.short	0x0030


	//----- nvinfo : EIATTR_SW_WAR
	.align		4
.L_2867:
        /*0114*/ 	.byte	0x04, 0x36
        /*0116*/ 	.short	(.L_2869 - .L_2868)
.L_2868:
        /*0118*/ 	.word	0x00000008
.L_2869:


//--------------------- .nv.info._Z18kQuantizeBlockwiseI13__nv_bfloat16Li256ELi2ELi0ELi0EEvPfPT_S1_PhS1_ii --------------------------
	.section	.nv.info._Z18kQuantizeBlockwiseI13__nv_bfloat16Li256ELi2ELi0ELi0EEvPfPT_S1_PhS1_ii,"",@"SHT_CUDA_INFO"
	.sectionflags	@""
	.align	4


	//----- nvinfo : EIATTR_CUDA_API_VERSION
	.align		4
        /*0000*/ 	.byte	0x04, 0x37
        /*0002*/ 	.short	(.L_2871 - .L_2870)
.L_2870:
        /*0004*/ 	.word	0x00000082


	//----- nvinfo : EIATTR_KPARAM_INFO
	.align		4
.L_2871:
        /*0008*/ 	.byte	0x04, 0x17
        /*000a*/ 	.short	(.L_2873 - .L_2872)
.L_2872:
        /*000c*/ 	.word	0x00000000
        /*0010*/ 	.short	0x0006
        /*0012*/ 	.short	0x002c
        /*0014*/ 	.byte	0x00, 0xf0, 0x11, 0x00


	//----- nvinfo : EIATTR_KPARAM_INFO
	.align		4
.L_2873:
        /*0018*/ 	.byte	0x04, 0x17
        /*001a*/ 	.short	(.L_2875 - .L_2874)
.L_2874:
        /*001c*/ 	.word	0x00000000
        /*0020*/ 	.short	0x0005
        /*0022*/ 	.short	0x0028
        /*0024*/ 	.byte	0x00, 0xf0, 0x11, 0x00


	//----- nvinfo : EIATTR_KPARAM_INFO
	.align		4
.L_2875:
        /*0028*/ 	.byte	0x04, 0x17
        /*002a*/ 	.short	(.L_2877 - .L_2876)
.L_2876:
        /*002c*/ 	.word	0x00000000
        /*0030*/ 	.short	0x0004
        /*0032*/ 	.short	0x0020
        /*0034*/ 	.byte	0x00, 0xf0, 0x21, 0x00


	//----- nvinfo : EIATTR_KPARAM_INFO
	.align		4
.L_2877:
        /*0038*/ 	.byte	0x04, 0x17
        /*003a*/ 	.short	(.L_2879 - .L_2878)
.L_2878:
        /*003c*/ 	.word	0x00000000
        /*0040*/ 	.short	0x0003
        /*0042*/ 	.short	0x0018
        /*0044*/ 	.byte	0x00, 0xf0, 0x21, 0x00


	//----- nvinfo : EIATTR_KPARAM_INFO
	.align		4
.L_2879:
        /*0048*/ 	.byte	0x04, 0x17
        /*004a*/ 	.short	(.L_2881 - .L_2880)
.L_2880:
        /*004c*/ 	.word	0x00000000
        /*0050*/ 	.short	0x0002
        /*0052*/ 	.short	0x0010
        /*0054*/ 	.byte	0x00, 0xf0, 0x21, 0x00


	//----- nvinfo : EIATTR_KPARAM_INFO
	.align		4
.L_2881:
        /*0058*/ 	.byte	0x04, 0x17
        /*005a*/ 	.short	(.L_2883 - .L_2882)
.L_2882:
        /*005c*/ 	.word	0x00000000
        /*0060*/ 	.short	0x0001
        /*0062*/ 	.short	0x0008
        /*0064*/ 	.byte	0x00, 0xf0, 0x21, 0x00


	//----- nvinfo : EIATTR_KPARAM_INFO
	.align		4
.L_2883:
        /*0068*/ 	.byte	0x04, 0x17
        /*006a*/ 	.short	(.L_2885 - .L_2884)
.L_2884:
        /*006c*/ 	.word	0x00000000
        /*0070*/ 	.short	0x0000
        /*0072*/ 	.short	0x0000
        /*0074*/ 	.byte	0x00, 0xf0, 0x21, 0x00


	//----- nvinfo : EIATTR_SPARSE_MMA_MASK
	.align		4
.L_2885:
        /*0078*/ 	.byte	0x03, 0x50
        /*007a*/ 	.short	0x0000


	//----- nvinfo : EIATTR_MAXREG_COUNT
	.align		4
        /*007c*/ 	.byte	0x03, 0x1b
        /*007e*/ 	.short	0x00ff


	//----- nvinfo : EIATTR_NUM_BARRIERS
	.align		4
        /*0080*/ 	.byte	0x02, 0x4c
        /*0082*/ 	.byte	0x01
	.zero		1


	//----- nvinfo : EIATTR_MERCURY_ISA_VERSION
	.align		4
        /*0084*/ 	.byte	0x03, 0x5f
        /*0086*/ 	.short	0x0101


	//----- nvinfo : EIATTR_COOP_GROUP_MASK_REGIDS
	.align		4
        /*0088*/ 	.byte	0x04, 0x29
        /*008a*/ 	.short	(.L_2887 - .L_2886)


	//   ....[0]....
.L_2886:
        /*008c*/ 	.word	0xffffffff


	//   ....[1]....
        /*0090*/ 	.word	0xffffffff


	//   ....[2]....
        /*0094*/ 	.word	0xffffffff


	//   ....[3]....
        /*0098*/ 	.word	0xffffffff


	//   ....[4]....
        /*009c*/ 	.word	0xffffffff


	//   ....[5]....
        /*00a0*/ 	.word	0xffffffff


	//   ....[6]....
        /*00a4*/ 	.word	0xffffffff


	//   ....[7]....
        /*00a8*/ 	.word	0xffffffff


	//   ....[8]....
        /*00ac*/ 	.word	0xffffffff


	//   ....[9]....
        /*00b0*/ 	.word	0xffffffff


	//   ....[10]....
        /*00b4*/ 	.word	0xffffffff


	//   ....[11]....
        /*00b8*/ 	.word	0xffffffff


	//----- nvinfo : EIATTR_COOP_GROUP_INSTR_OFFSETS
	.align		4
.L_2887:
        /*00bc*/ 	.byte	0x04, 0x28
        /*00be*/ 	.short	(.L_2889 - .L_2888)


	//   ....[0]....
.L_2888:
        /*00c0*/ 	.word	0x00000490


	//   ....[1]....
        /*00c4*/ 	.word	0x00000570


	//   ....[2]....
        /*00c8*/ 	.word	0x000005b0


	//   ....[3]....
        /*00cc*/ 	.word	0x00000600


	//   ....[4]....
        /*00d0*/ 	.word	0x00000650


	//   ....[5]....
        /*00d4*/ 	.word	0x00000690


	//   ....[6]....
        /*00d8*/ 	.word	0x000007e0


	//   ....[7]....
        /*00dc*/ 	.word	0x00000840


	//   ....[8]....
        /*00e0*/ 	.word	0x00000880


	//   ....[9]....
        /*00e4*/ 	.word	0x000008c0


	//   ....[10]....
        /*00e8*/ 	.word	0x00000900


	//   ....[11]....
        /*00ec*/ 	.word	0x000015d0


	//----- nvinfo : EIATTR_EXIT_INSTR_OFFSETS
	.align		4
.L_2889:
        /*00f0*/ 	.byte	0x04, 0x1c
        /*00f2*/ 	.short	(.L_2891 - .L_2890)


	//   ....[0]....
.L_2890:
        /*00f4*/ 	.word	0x000001c0


	//   ....[1]....
        /*00f8*/ 	.word	0x000016c0


	//----- nvinfo : EIATTR_CRS_STACK_SIZE
	.align		4
.L_2891:
        /*00fc*/ 	.byte	0x04, 0x1e
        /*00fe*/ 	.short	(.L_2893 - .L_2892)
.L_2892:
        /*0100*/ 	.word	0x00000000


	//----- nvinfo : EIATTR_CBANK_PARAM_SIZE
	.align		4
.L_2893:
        /*0104*/ 	.byte	0x03, 0x19
        /*0106*/ 	.short	0x0030


	//----- nvinfo : EIATTR_PARAM_CBANK
	.align		4
        /*0108*/ 	.byte	0x04, 0x0a
        /*010a*/ 	.short	(.L_2895 - .L_2894)
	.align		4
.L_2894:
        /*010c*/ 	.word	index@(.nv.constant0._Z18kQuantizeBlockwiseI13__nv_bfloat16Li256ELi2ELi0ELi0EEvPfPT_S1_PhS1_ii)
        /*0110*/ 	.short	0x0210
        /*0112*/ 	.short	0x0030


	//----- nvinfo : EIATTR_SW_WAR
	.align		4
.L_2895:
        /*0114*/ 	.byte	0x04, 0x36
        /*0116*/ 	.short	(.L_2897 - .L_2896)
.L_2896:
        /*0118*/ 	.word	0x00000008
.L_2897:


//--------------------- .nv.info._Z18kQuantizeBlockwiseI13__nv_bfloat16Li512ELi2ELi0ELi0EEvPfPT_S1_PhS1_ii --------------------------
	.section	.nv.info._Z18kQuantizeBlockwiseI13__nv_bfloat16Li512ELi2ELi0ELi0EEvPfPT_S1_PhS1_ii,"",@"SHT_CUDA_INFO"
	.sectionflags	@""
	.align	4


	//----- nvinfo : EIATTR_CUDA_API_VERSION
	.align		4
        /*0000*/ 	.byte	0x04, 0x37
        /*0002*/ 	.short	(.L_2899 - .L_2898)
.L_2898:
        /*0004*/ 	.word	0x00000082


	//----- nvinfo : EIATTR_KPARAM_INFO
	.align		4
.L_2899:
        /*0008*/ 	.byte	0x04, 0x17
        /*000a*/ 	.short	(.L_2901 - .L_2900)
.L_2900:
        /*000c*/ 	.word	0x00000000
        /*0010*/ 	.short	0x0006
        /*0012*/ 	.short	0x002c
        /*0014*/ 	.byte	0x00, 0xf0, 0x11, 0x00


	//----- nvinfo : EIATTR_KPARAM_INFO
	.align		4
.L_2901:
        /*0018*/ 	.byte	0x04, 0x17
        /*001a*/ 	.short	(.L_2903 - .L_2902)
.L_2902:
        /*001c*/ 	.word	0x00000000
        /*0020*/ 	.short	0x0005
        /*0022*/ 	.short	0x0028
        /*0024*/ 	.byte	0x00, 0xf0, 0x11, 0x00


	//----- nvinfo : EIATTR_KPARAM_INFO
	.align		4
.L_2903:
        /*0028*/ 	.byte	0x04, 0x17
        /*002a*/ 	.short	(.L_2905 - .L_2904)
.L_2904:
        /*002c*/ 	.word	0x00000000
        /*0030*/ 	.short	0x0004
        /*0032*/ 	.short	0x0020
        /*0034*/ 	.byte	0x00, 0xf0, 0x21, 0x00


	//----- nvinfo : EIATTR_KPARAM_INFO
	.align		4
.L_2905:
        /*0038*/ 	.byte	0x04, 0x17
        /*003a*/ 	.short	(.L_2907 - .L_2906)
.L_2906:
        /*003c*/ 	.word	0x00000000
        /*0040*/ 	.short	0x0003
        /*0042*/ 	.short	0x0018
        /*0044*/ 	.byte	0x00, 0xf0, 0x21, 0x00


	//----- nvinfo : EIATTR_KPARAM_INFO
	.align		4
.L_2907:
        /*0048*/ 	.byte	0x04, 0x17
        /*004a*/ 	.short	(.L_2909 - .L_2908)
.L_2908:
        /*004c*/ 	.word	0x00000000
        /*0050*/ 	.short	0x0002
        /*0052*/ 	.short	0x0010
        /*0054*/ 	.byte	0x00, 0xf0, 0x21, 0x00


	//----- nvinfo : EIATTR_KPARAM_INFO
	.align		4
.L_2909:
        /*0058*/ 	.byte	0x04, 0x17
        /*005a*/ 	.short	(.L_2911 - .L_2910)
.L_2910:
        /*005c*/ 	.word	0x00000000
        /*0060*/ 	.short	0x0001
        /*0062*/ 	.short	0x0008
        /*0064*/ 	.byte	0x00, 0xf0, 0x21, 0x00


	//----- nvinfo : EIATTR_KPARAM_INFO
	.align		4
.L_2911:
        /*0068*/ 	.byte	0x04, 0x17
        /*006a*/ 	.short	(.L_2913 - .L_2912)
.L_2912:
        /*006c*/ 	.word	0x00000000
        /*0070*/ 	.short	0x0000
        /*0072*/ 	.short	0x0000
        /*0074*/ 	.byte	0x00, 0xf0, 0x21, 0x00


	//----- nvinfo : EIATTR_SPARSE_MMA_MASK
	.align		4
.L_2913:
        /*0078*/ 	.byte	0x03, 0x50
        /*007a*/ 	.short	0x0000


	//----- nvinfo : EIATTR_MAXREG_COUNT
	.align		4
        /*007c*/ 	.byte	0x03, 0x1b
        /*007e*/ 	.short	0x00ff


	//----- nvinfo : EIATTR_NUM_BARRIERS
	.align		4
        /*0080*/ 	.byte	0x02, 0x4c
        /*0082*/ 	.byte	0x01
	.zero		1


	//----- nvinfo : EIATTR_MERCURY_ISA_VERSION
	.align		4
        /*0084*/ 	.byte	0x03, 0x5f
        /*0086*/ 	.short	0x0101


	//----- nvinfo : EIATTR_COOP_GROUP_MASK_REGIDS
	.align		4
        /*0088*/ 	.byte	0x04, 0x29
        /*008a*/ 	.short	(.L_2915 - .L_2914)


	//   ....[0]....
.L_2914:
        /*008c*/ 	.word	0xffffffff


	//   ....[1]....
        /*0090*/ 	.word	0xffffffff


	//   ....[2]....
        /*0094*/ 	.word	0xffffffff


	//   ....[3]....
        /*0098*/ 	.word	0xffffffff


	//   ....[4]....
        /*009c*/ 	.word	0xffffffff


	//   ....[5]....
        /*00a0*/ 	.word	0xffffffff


	//   ....[6]....
        /*00a4*/ 	.word	0xffffffff


	//   ....[7]....
        /*00a8*/ 	.word	0xffffffff


	//   ....[8]....
        /*00ac*/ 	.word	0xffffffff


	//   ....[9]....
        /*00b0*/ 	.word	0xffffffff


	//   ....[10]....
        /*00b4*/ 	.word	0xffffffff


	//   ....[11]....
        /*00b8*/ 	.word	0xffffffff


	//----- nvinfo : EIATTR_COOP_GROUP_INSTR_OFFSETS
	.align		4
.L_2915:
        /*00bc*/ 	.byte	0x04, 0x28
        /*00be*/ 	.short	(.L_2917 - .L_2916)


	//   ....[0]....
.L_2916:
        /*00c0*/ 	.word	0x00000490


	//   ....[1]....
        /*00c4*/ 	.word	0x00000570


	//   ....[2]....
        /*00c8*/ 	.word	0x000005b0


	//   ....[3]....
        /*00cc*/ 	.word	0x00000600


	//   ....[4]....
        /*00d0*/ 	.word	0x00000650


	//   ....[5]....
        /*00d4*/ 	.word	0x00000690


	//   ....[6]....
        /*00d8*/ 	.word	0x000008b0


	//   ....[7]....
        /*00dc*/ 	.word	0x00000900


	//   ....[8]....
        /*00e0*/ 	.word	0x00000940


	//   ....[9]....
        /*00e4*/ 	.word	0x00000980


	//   ....[10]....
        /*00e8*/ 	.word	0x000009c0


	//   ....[11]....
        /*00ec*/ 	.word	0x00001710


	//----- nvinfo : EIATTR_EXIT_INSTR_OFFSETS
	.align		4
.L_2917:
        /*00f0*/ 	.byte	0x04, 0x1c
        /*00f2*/ 	.short	(.L_2919 - .L_2918)


	//   ....[0]....
.L_2918:
        /*00f4*/ 	.word	0x000001c0


	//   ....[1]....
        /*00f8*/ 	.word	0x00001820


	//----- nvinfo : EIATTR_CRS_STACK_SIZE
	.align		4
.L_2919:
        /*00fc*/ 	.byte	0x04, 0x1e
        /*00fe*/ 	.short	(.L_2921 - .L_2920)
.L_2920:
        /*0100*/ 	.word	0x00000000


	//----- nvinfo : EIATTR_CBANK_PARAM_SIZE
	.align		4
.L_2921:
        /*0104*/ 	.byte	0x03, 0x19
        /*0106*/ 	.short	0x0030


	//----- nvinfo : EIATTR_PARAM_CBANK
	.align		4
        /*0108*/ 	.byte	0x04, 0x0a
        /*010a*/ 	.short	(.L_2923 - .L_2922)
	.align		4
.L_2922:
        /*010c*/ 	.word	index@(.nv.constant0._Z18kQuantizeBlockwiseI13__nv_bfloat16Li512ELi2ELi0ELi0EEvPfPT_S1_PhS1_ii)
        /*0110*/ 	.short	0x0210
        /*0112*/ 	.short	0x0030


	//----- nvinfo : EIATTR_SW_WAR
	.align		4
.L_2923:
        /*0114*/ 	.byte	0x04, 0x36
        /*0116*/ 	.short	(.L_2925 - .L_2924)
.L_2924:
        /*0118*/ 	.word	0x00000008
.L_2925:


//--------------------- .nv.info._Z18kQuantizeBlockwiseI13__nv_bfloat16Li1024ELi4ELi0ELi0EEvPfPT_S1_PhS1_ii --------------------------
	.section	.nv.info._Z18kQuantizeBlockwiseI13__nv_bfloat16Li1024ELi4ELi0ELi0EEvPfPT_S1_PhS1_ii,"",@"SHT_CUDA_INFO"
	.sectionflags	@""
	.align	4


	//----- nvinfo : EIATTR_CUDA_API_VERSION
	.align		4
        /*0000*/ 	.byte	0x04, 0x37
        /*0002*/ 	.short	(.L_2927 - .L_2926)
.L_2926:
        /*0004*/ 	.word	0x00000082


	//----- nvinfo : EIATTR_KPARAM_INFO
	.align		4
.L_2927:
        /*0008*/ 	.byte	0x04, 0x17
        /*000a*/ 	.short	(.L_2929 - .L_2928)
.L_2928:
        /*000c*/ 	.word	0x00000000
        /*0010*/ 	.short	0x0006
        /*0012*/ 	.short	0x002c
        /*0014*/ 	.byte	0x00, 0xf0, 0x11, 0x00


	//----- nvinfo : EIATTR_KPARAM_INFO
	.align		4
.L_2929:
        /*0018*/ 	.byte	0x04, 0x17
        /*001a*/ 	.short	(.L_2931 - .L_2930)
.L_2930:
        /*001c*/ 	.word	0x00000000
        /*0020*/ 	.short	0x0005
        /*0022*/ 	.short	0x0028
        /*0024*/ 	.byte	0x00, 0xf0, 0x11, 0x00


	//----- nvinfo : EIATTR_KPARAM_INFO
	.align		4
.L_2931:
        /*0028*/ 	.byte	0x04, 0x17
        /*002a*/ 	.short	(.L_2933 - .L_2932)
.L_2932:
        /*002c*/ 	.word	0x00000000
        /*0030*/ 	.short	0x0004
        /*0032*/ 	.short	0x0020
        /*0034*/ 	.byte	0x00, 0xf0, 0x21, 0x00


	//----- nvinfo : EIATTR_KPARAM_INFO
	.align		4
.L_2933:
        /*0038*/ 	.byte	0x04, 0x17
        /*003a*/ 	.short	(.L_2935 - .L_2934)
.L_2934:
        /*003c*/ 	.word	0x00000000
        /*0040*/ 	.short	0x0003
        /*0042*/ 	.short	0x0018
        /*0044*/ 	.byte	0x00, 0xf0, 0x21, 0x00


	//----- nvinfo : EIATTR_KPARAM_INFO
	.align		4
.L_2935:
        /*0048*/ 	.byte	0x04, 0x17
        /*004a*/ 	.short	(.L_2937 - .L_2936)
.L_2936:
        /*004c*/ 	.word	0x00000000
        /*0050*/ 	.short	0x0002
        /*0052*/ 	.short	0x0010
        /*0054*/ 	.byte	0x00, 0xf0, 0x21, 0x00


	//----- nvinfo : EIATTR_KPARAM_INFO
	.align		4
.L_2937:
        /*0058*/ 	.byte	0x04, 0x17
        /*005a*/ 	.short	(.L_2939 - .L_2938)
.L_2938:
        /*005c*/ 	.word	0x00000000
        /*0060*/ 	.short	0x0001
        /*0062*/ 	.short	0x0008
        /*0064*/ 	.byte	0x00, 0xf0, 0x21, 0x00


	//----- nvinfo : EIATTR_KPARAM_INFO
	.align		4
.L_2939:
        /*0068*/ 	.byte	0x04, 0x17
        /*006a*/ 	.short	(.L_2941 - .L_2940)
.L_2940:
        /*006c*/ 	.word	0x00000000
        /*0070*/ 	.short	0x0000
        /*0072*/ 	.short	0x0000
        /*0074*/ 	.byte	0x00, 0xf0, 0x21, 0x00


	//----- nvinfo : EIATTR_SPARSE_MMA_MASK
	.align		4
.L_2941:
        /*0078*/ 	.byte	0x03, 0x50
        /*007a*/ 	.short	0x0000


	//----- nvinfo : EIATTR_MAXREG_COUNT
	.align		4
        /*007c*/ 	.byte	0x03, 0x1b
        /*007e*/ 	.short	0x00ff


	//----- nvinfo : EIATTR_NUM_BARRIERS
	.align		4
        /*0080*/ 	.byte	0x02, 0x4c
        /*0082*/ 	.byte	0x01
	.zero		1


	//----- nvinfo : EIATTR_MERCURY_ISA_VERSION
	.align		4
        /*0084*/ 	.byte	0x03, 0x5f
        /*0086*/ 	.short	0x0101


	//----- nvinfo : EIATTR_COOP_GROUP_MASK_REGIDS
	.align		4
        /*0088*/ 	.byte	0x04, 0x29
        /*008a*/ 	.short	(.L_2943 - .L_2942)


	//   ....[0]....
.L_2942:
        /*008c*/ 	.word	0xffffffff


	//   ....[1]....
        /*0090*/ 	.word	0xffffffff


	//   ....[2]....
        /*0094*/ 	.word	0xffffffff


	//   ....[3]....
        /*0098*/ 	.word	0xffffffff


	//   ....[4]....
        /*009c*/ 	.word	0xffffffff


	//   ....[5]....
        /*00a0*/ 	.word	0xffffffff


	//   ....[6]....
        /*00a4*/ 	.word	0xffffffff


	//   ....[7]....
        /*00a8*/ 	.word	0xffffffff


	//   ....[8]....
        /*00ac*/ 	.word	0xffffffff


	//   ....[9]....
        /*00b0*/ 	.word	0xffffffff


	//   ....[10]....
        /*00b4*/ 	.word	0xffffffff


	//   ....[11]....
        /*00b8*/ 	.word	0xffffffff


	//----- nvinfo : EIATTR_COOP_GROUP_INSTR_OFFSETS
	.align		4
.L_2943:
        /*00bc*/ 	.byte	0x04, 0x28
        /*00be*/ 	.short	(.L_2945 - .L_2944)


	//   ....[0]....
.L_2944:
        /*00c0*/ 	.word	0x000005a0


	//   ....[1]....
        /*00c4*/ 	.word	0x000006d0


	//   ....[2]....
        /*00c8*/ 	.word	0x00000710


	//   ....[3]....
        /*00cc*/ 	.word	0x00000760


	//   ....[4]....
        /*00d0*/ 	.word	0x000007b0


	//   ....[5]....
        /*00d4*/ 	.word	0x000007f0


	//   ....[6]....
        /*00d8*/ 	.word	0x00000a50


	//   ....[7]....
        /*00dc*/ 	.word	0x00000aa0


	//   ....[8]....
        /*00e0*/ 	.word	0x00000ae0


	//   ....[9]....
        /*00e4*/ 	.word	0x00000b20


	//   ....[10]....
        /*00e8*/ 	.word	0x00000b60


	//   ....[11]....
        /*00ec*/ 	.word	0x00002330


	//----- nvinfo : EIATTR_EXIT_INSTR_OFFSETS
	.align		4
.L_2945:
        /*00f0*/ 	.byte	0x04, 0x1c
        /*00f2*/ 	.short	(.L_2947 - .L_2946)


	//   ....[0]....
.L_2946:
        /*00f4*/ 	.word	0x000001d0


	//   ....[1]....
        /*00f8*/ 	.word	0x000024d0


	//----- nvinfo : EIATTR_CRS_STACK_SIZE
	.align		4
.L_2947:
        /*00fc*/ 	.byte	0x04, 0x1e
        /*00fe*/ 	.short	(.L_2949 - .L_2948)
.L_2948:
        /*0100*/ 	.word	0x00000000


	//----- nvinfo : EIATTR_CBANK_PARAM_SIZE
	.align		4
.L_2949:
        /*0104*/ 	.byte	0x03, 0x19
        /*0106*/ 	.short	0x0030


	//----- nvinfo : EIATTR_PARAM_CBANK
	.align		4
        /*0108*/ 	.byte	0x04, 0x0a
        /*010a*/ 	.short	(.L_2951 - .L_2950)
	.align		4
.L_2950:
        /*010c*/ 	.word	index@(.nv.constant0._Z18kQuantizeBlockwiseI13__nv_bfloat16Li1024ELi4ELi0ELi0EEvPfPT_S1_PhS1_ii)
        /*0110*/ 	.short	0x0210
        /*0112*/ 	.short	0x0030


	//----- nvinfo : EIATTR_SW_WAR
	.align		4
.L_2951:
        /*0114*/ 	.byte	0x04, 0x36
        /*0116*/ 	.short	(.L_2953 - .L_2952)
.L_2952:
        /*0118*/ 	.word	0x00000008
.L_2953:


//--------------------- .nv.info._Z18kQuantizeBlockwiseI13__nv_bfloat16Li2048ELi4ELi0ELi0EEvPfPT_S1_PhS1_ii --------------------------
	.section	.nv.info._Z18kQuantizeBlockwiseI13__nv_bfloat16Li2048ELi4ELi0ELi0EEvPfPT_S1_PhS1_ii,"",@"SHT_CUDA_INFO"
	.sectionflags	@""
	.align	4


	//----- nvinfo : EIATTR_CUDA_API_VERSION
	.align		4
        /*0000*/ 	.byte	0x04, 0x37
        /*0002*/ 	.short	(.L_2955 - .L_2954)
.L_2954:
        /*0004*/ 	.word	0x00000082


	//----- nvinfo : EIATTR_KPARAM_INFO
	.align		4
.L_2955:
        /*0008*/ 	.byte	0x04, 0x17
        /*000a*/ 	.short	(.L_2957 - .L_2956)
.L_2956:
        /*000c*/ 	.word	0x00000000
        /*0010*/ 	.short	0x0006
        /*0012*/ 	.short	0x002c
        /*0014*/ 	.byte	0x00, 0xf0, 0x11, 0x00


	//----- nvinfo : EIATTR_KPARAM_INFO
	.align		4
.L_2957:
        /*0018*/ 	.byte	0x04, 0x17
        /*001a*/ 	.short	(.L_2959 - .L_2958)
.L_2958:
        /*001c*/ 	.word	0x00000000
        /*0020*/ 	.short	0x0005
        /*0022*/ 	.short	0x0028
        /*0024*/ 	.byte	0x00, 0xf0, 0x11, 0x00


	//----- nvinfo : EIATTR_KPARAM_INFO
	.align		4
.L_2959:
        /*0028*/ 	.byte	0x04, 0x17
        /*002a*/ 	.short	(.L_2961 - .L_2960)
.L_2960:
        /*002c*/ 	.word	0x00000000
        /*0030*/ 	.short	0x0004
        /*0032*/ 	.short	0x0020
        /*0034*/ 	.byte	0x00, 0xf0, 0x21, 0x00


	//----- nvinfo : EIATTR_KPARAM_INFO
	.align		4
.L_2961:
        /*0038*/ 	.byte	0x04, 0x17
        /*003a*/ 	.short	(.L_2963 - .L_2962)
.L_2962:
        /*003c*/ 	.word	0x00000000
        /*0040*/ 	.short	0x0003
        /*0042*/ 	.short	0x0018
        /*0044*/ 	.byte	0x00, 0xf0, 0x21, 0x00


	//----- nvinfo : EIATTR_KPARAM_INFO
	.align		4
.L_2963:
        /*0048*/ 	.byte	0x04, 0x17
        /*004a*/ 	.short	(.L_2965 - .L_2964)
.L_2964:
        /*004c*/ 	.word	0x00000000
        /*0050*/ 	.short	0x0002
        /*0052*/ 	.short	0x0010
        /*0054*/ 	.byte	0x00, 0xf0, 0x21, 0x00


	//----- nvinfo : EIATTR_KPARAM_INFO
	.align		4
.L_2965:
        /*0058*/ 	.byte	0x04, 0x17
        /*005a*/ 	.short	(.L_2967 - .L_2966)
.L_2966:
        /*005c*/ 	.word	0x00000000
        /*0060*/ 	.short	0x0001
        /*0062*/ 	.short	0x0008
        /*0064*/ 	.byte	0x00, 0xf0, 0x21, 0x00


	//----- nvinfo : EIATTR_KPARAM_INFO
	.align		4
.L_2967:
        /*0068*/ 	.byte	0x04, 0x17
        /*006a*/ 	.short	(.L_2969 - .L_2968)
.L_2968:
        /*006c*/ 	.word	0x00000000
        /*0070*/ 	.short	0x0000
        /*0072*/ 	.short	0x0000
        /*0074*/ 	.byte	0x00, 0xf0, 0x21, 0x00


	//----- nvinfo : EIATTR_SPARSE_MMA_MASK
	.align		4
.L_2969:
        /*0078*/ 	.byte	0x03, 0x50
        /*007a*/ 	.short	0x0000


	//----- nvinfo : EIATTR_MAXREG_COUNT
	.align		4
        /*007c*/ 	.byte	0x03, 0x1b
        /*007e*/ 	.short	0x00ff


	//----- nvinfo : EIATTR_NUM_BARRIERS
	.align		4
        /*0080*/ 	.byte	0x02, 0x4c
        /*0082*/ 	.byte	0x01
	.zero		1


	//----- nvinfo : EIATTR_MERCURY_ISA_VERSION
	.align		4
        /*0084*/ 	.byte	0x03, 0x5f
        /*0086*/ 	.short	0x0101


	//----- nvinfo : EIATTR_UNUSED_LOAD_BYTE_OFFSET
	.align		4
        /*0088*/ 	.byte	0x04, 0x44
        /*008a*/ 	.short	(.L_2971 - .L_2970)


	//   ....[0]....
.L_2970:
        /*008c*/ 	.word	0x00000850
        /*0090*/ 	.word	0x0000fff0


	//   ....[1]....
        /*0094*/ 	.word	0x00000d10
        /*0098*/ 	.word	0x0000fff0


	//----- nvinfo : EIATTR_COOP_GROUP_MASK_REGIDS
	.align		4
.L_2971:
        /*009c*/ 	.byte	0x04, 0x29
        /*009e*/ 	.short	(.L_2973 - .L_2972)


	//   ....[0]....
.L_2972:
        /*00a0*/ 	.word	0xffffffff


	//   ....[1]....
        /*00a4*/ 	.word	0xffffffff


	//   ....[2]....
        /*00a8*/ 	.word	0xffffffff


	//   ....[3]....
        /*00ac*/ 	.word	0xffffffff


	//   ....[4]....
        /*00b0*/ 	.word	0xffffffff


	//   ....[5]....
        /*00b4*/ 	.word	0xffffffff


	//   ....[6]....
        /*00b8*/ 	.word	0xffffffff


	//   ....[7]....
        /*00bc*/ 	.word	0xffffffff


	//   ....[8]....
        /*00c0*/ 	.word	0xffffffff


	//   ....[9]....
        /*00c4*/ 	.word	0xffffffff


	//   ....[10]....
        /*00c8*/ 	.word	0xffffffff


	//   ....[11]....
        /*00cc*/ 	.word	0xffffffff


	//----- nvinfo : EIATTR_COOP_GROUP_INSTR_OFFSETS
	.align		4
.L_2973:
        /*00d0*/ 	.byte	0x04, 0x28
        /*00d2*/ 	.short	(.L_2975 - .L_2974)


	//   ....[0]....
.L_2974:
        /*00d4*/ 	.word	0x00000580


	//   ....[1]....
        /*00d8*/ 	.word	0x000006b0


	//   ....[2]....
        /*00dc*/ 	.word	0x000006f0


	//   ....[3]....
        /*00e0*/ 	.word	0x00000740


	//   ....[4]....
        /*00e4*/ 	.word	0x00000790


	//   ....[5]....
        /*00e8*/ 	.word	0x000007d0


	//   ....[6]....
        /*00ec*/ 	.word	0x00000b80


	//   ....[7]....
        /*00f0*/ 	.word	0x00000bd0


	//   ....[8]....
        /*00f4*/ 	.word	0x00000c10


	//   ....[9]....
        /*00f8*/ 	.word	0x00000c50


	//   ....[10]....
        /*00fc*/ 	.word	0x00000c90


	//   ....[11]....
        /*0100*/ 	.word	0x00002570


	//----- nvinfo : EIATTR_EXIT_INSTR_OFFSETS
	.align		4
.L_2975:
        /*0104*/ 	.byte	0x04, 0x1c
        /*0106*/ 	.short	(.L_2977 - .L_2976)


	//   ....[0]....
.L_2976:
        /*0108*/ 	.word	0x000001d0


	//   ....[1]....
        /*010c*/ 	.word	0x00002700


	//----- nvinfo : EIATTR_CRS_STACK_SIZE
	.align		4
.L_2977:
        /*0110*/ 	.byte	0x04, 0x1e
        /*0112*/ 	.short	(.L_2979 - .L_2978)
.L_2978:
        /*0114*/ 	.word	0x00000000


	//----- nvinfo : EIATTR_CBANK_PARAM_SIZE
	.align		4
.L_2979:
        /*0118*/ 	.byte	0x03, 0x19
        /*011a*/ 	.short	0x0030


	//----- nvinfo : EIATTR_PARAM_CBANK
	.align		4
        /*011c*/ 	.byte	0x04, 0x0a
        /*011e*/ 	.short	(.L_2981 - .L_2980)
	.align		4
.L_2980:
        /*0120*/ 	.word	index@(.nv.constant0._Z18kQuantizeBlockwiseI13__nv_bfloat16Li2048ELi4ELi0ELi0EEvPfPT_S1_PhS1_ii)
        /*0124*/ 	.short	0x0210
        /*0126*/ 	.short	0x0030


	//----- nvinfo : EIATTR_SW_WAR
	.align		4
.L_2981:
        /*0128*/ 	.byte	0x04, 0x36
        /*012a*/ 	.short	(.L_2983 - .L_2982)
.L_2982:
        /*012c*/ 	.word	0x00000008
.L_2983:


//--------------------- .nv.info._Z18kQuantizeBlockwiseI13__nv_bfloat16Li4096ELi4ELi1ELi0EEvPfPT_S1_PhS1_ii --------------------------
	.section	.nv.info._Z18kQuantizeBlockwiseI13__nv_bfloat16Li4096ELi4ELi1ELi0EEvPfPT_S1_PhS1_ii,"",@"SHT_CUDA_INFO"
	.sectionflags	@""
	.align	4


	//----- nvinfo : EIATTR_CUDA_API_VERSION
	.align		4
        /*0000*/ 	.byte	0x04, 0x37
        /*0002*/ 	.short	(.L_2985 - .L_2984)
.L_2984:
        /*0004*/ 	.word	0x00000082


	//----- nvinfo : EIATTR_KPARAM_INFO
	.align		4
.L_2985:
        /*0008*/ 	.byte	0x04, 0x17
        /*000a*/ 	.short	(.L_2987 - .L_2986)
.L_2986:
        /*000c*/ 	.word	0x00000000
        /*0010*/ 	.short	0x0006
        /*0012*/ 	.short	0x002c
        /*0014*/ 	.byte	0x00, 0xf0, 0x11, 0x00


	//----- nvinfo : EIATTR_KPARAM_INFO
	.align		4
.L_2987:
        /*0018*/ 	.byte	0x04, 0x17
        /*001a*/ 	.short	(.L_2989 - .L_2988)
.L_2988:
        /*001c*/ 	.word	0x00000000
        /*0020*/ 	.short	0x0005
        /*0022*/ 	.short	0x0028
        /*0024*/ 	.byte	0x00, 0xf0, 0x11, 0x00


	//----- nvinfo : EIATTR_KPARAM_INFO
	.align		4
.L_2989:
        /*0028*/ 	.byte	0x04, 0x17
        /*002a*/ 	.short	(.L_2991 - .L_2990)
.L_2990:
        /*002c*/ 	.word	0x00000000
        /*0030*/ 	.short	0x0004
        /*0032*/ 	.short	0x0020
        /*0034*/ 	.byte	0x00, 0xf0, 0x21, 0x00


	//----- nvinfo : EIATTR_KPARAM_INFO
	.align		4
.L_2991:
        /*0038*/ 	.byte	0x04, 0x17
        /*003a*/ 	.short	(.L_2993 - .L_2992)
.L_2992:
        /*003c*/ 	.word	0x00000000
        /*0040*/ 	.short	0x0003
        /*0042*/ 	.short	0x0018
        /*0044*/ 	.byte	0x00, 0xf0, 0x21, 0x00


	//----- nvinfo : EIATTR_KPARAM_INFO
	.align		4
.L_2993:
        /*0048*/ 	.byte	0x04, 0x17
        /*004a*/ 	.short	(.L_2995 - .L_2994)
.L_2994:
        /*004c*/ 	.word	0x00000000
        /*0050*/ 	.short	0x0002
        /*0052*/ 	.short	0x0010
        /*0054*/ 	.byte	0x00, 0xf0, 0x21, 0x00


	//----- nvinfo : EIATTR_KPARAM_INFO
	.align		4
.L_2995:
        /*0058*/ 	.byte	0x04, 0x17
        /*005a*/ 	.short	(.L_2997 - .L_2996)
.L_2996:
        /*005c*/ 	.word	0x00000000
        /*0060*/ 	.short	0x0001
        /*0062*/ 	.short	0x0008
        /*0064*/ 	.byte	0x00, 0xf0, 0x21, 0x00


	//----- nvinfo : EIATTR_KPARAM_INFO
	.align		4
.L_2997:
        /*0068*/ 	.byte	0x04, 0x17
        /*006a*/ 	.short	(.L_2999 - .L_2998)
.L_2998:
        /*006c*/ 	.word	0x00000000
        /*0070*/ 	.short	0x0000
        /*0072*/ 	.short	0x0000
        /*0074*/ 	.byte	0x00, 0xf0, 0x21, 0x00


	//----- nvinfo : EIATTR_SPARSE_MMA_MASK
	.align		4
.L_2999:
        /*0078*/ 	.byte	0x03, 0x50
        /*007a*/ 	.short	0x0000


	//----- nvinfo : EIATTR_MAXREG_COUNT
	.align		4
        /*007c*/ 	.byte	0x03, 0x1b
        /*007e*/ 	.short	0x00ff


	//----- nvinfo : EIATTR_NUM_BARRIERS
	.align		4
        /*0080*/ 	.byte	0x02, 0x4c
        /*0082*/ 	.byte	0x01
	.zero		1


	//----- nvinfo : EIATTR_MERCURY_ISA_VERSION
	.align		4
        /*0084*/ 	.byte	0x03, 0x5f
        /*0086*/ 	.short	0x0101


	//----- nvinfo : EIATTR_UNUSED_LOAD_BYTE_OFFSET
	.align		4
        /*0088*/ 	.byte	0x04, 0x44
        /*008a*/ 	.short	(.L_3001 - .L_3000)


	//   ....[0]....
.L_3000:
        /*008c*/ 	.word	0x00000900
        /*0090*/ 	.word	0x0000fff0


	//   ....[1]....
        /*0094*/ 	.word	0x00001100
        /*0098*/ 	.word	0x0000fff0


	//----- nvinfo : EIATTR_COOP_GROUP_MASK_REGIDS
	.align		4
.L_3001:
        /*009c*/ 	.byte	0x04, 0x29
        /*009e*/ 	.short	(.L_3003 - .L_3002)


	//   ....[0]....
.L_3002:
        /*00a0*/ 	.word	0xffffffff


	//   ....[1]....
        /*00a4*/ 	.word	0xffffffff


	//   ....[2]....
        /*00a8*/ 	.word	0xffffffff


	//   ....[3]....
        /*00ac*/ 	.word	0xffffffff


	//   ....[4]....
        /*00b0*/ 	.word	0xffffffff


	//   ....[5]....
        /*00b4*/ 	.word	0xffffffff


	//   ....[6]....
        /*00b8*/ 	.word	0xffffffff


	//   ....[7]....
        /*00bc*/ 	.word	0xffffffff


	//   ....[8]....
        /*00c0*/ 	.word	0xffffffff


	//   ....[9]....
        /*00c4*/ 	.word	0xffffffff


	//   ....[10]....
        /*00c8*/ 	.word	0xffffffff


	//   ....[11]....
        /*00cc*/ 	.word	0xffffffff


	//   ....[12]....
        /*00d0*/ 	.word	0xffffffff


	//----- nvinfo : EIATTR_COOP_GROUP_INSTR_OFFSETS
	.align		4
.L_3003:
        /*00d4*/ 	.byte	0x04, 0x28
        /*00d6*/ 	.short	(.L_3005 - .L_3004)


	//   ....[0]....
.L_3004:
        /*00d8*/ 	.word	0x00000630


	//   ....[1]....
        /*00dc*/ 	.word	0x00000760


	//   ....[2]....
        /*00e0*/ 	.word	0x000007a0


	//   ....[3]....
        /*00e4*/ 	.word	0x000007f0


	//   ....[4]....
        /*00e8*/ 	.word	0x00000840


	//   ....[5]....
        /*00ec*/ 	.word	0x00000880


	//   ....[6]....
        /*00f0*/ 	.word	0x00000f70


	//   ....[7]....
        /*00f4*/ 	.word	0x00000fc0


	//   ....[8]....
        /*00f8*/ 	.word	0x00001000


	//   ....[9]....
        /*00fc*/ 	.word	0x00001040


	//   ....[10]....
        /*0100*/ 	.word	0x00001080


	//   ....[11]....
        /*0104*/ 	.word	0x00001830


	//   ....[12]....
        /*0108*/ 	.word	0x00002d50


	//----- nvinfo : EIATTR_EXIT_INSTR_OFFSETS
	.align		4
.L_3005:
        /*010c*/ 	.byte	0x04, 0x1c
        /*010e*/ 	.short	(.L_3007 - .L_3006)


	//   ....[0]....
.L_3006:
        /*0110*/ 	.word	0x000001d0


	//   ....[1]....
        /*0114*/ 	.word	0x00002ee0


	//----- nvinfo : EIATTR_CRS_STACK_SIZE
	.align		4
.L_3007:
        /*0118*/ 	.byte	0x04, 0x1e
        /*011a*/ 	.short	(.L_3009 - .L_3008)
.L_3008:
        /*011c*/ 	.word	0x00000000


	//----- nvinfo : EIATTR_CBANK_PARAM_SIZE
	.align		4
.L_3009:
        /*0120*/ 	.byte	0x03, 0x19
        /*0122*/ 	.short	0x0030


	//----- nvinfo : EIATTR_PARAM_CBANK
	.align		4
        /*0124*/ 	.byte	0x04, 0x0a
        /*0126*/ 	.short	(.L_3011 - .L_3010)
	.align		4
.L_3010:
        /*0128*/ 	.word	index@(.nv.constant0._Z18kQuantizeBlockwiseI13__nv_bfloat16Li4096ELi4ELi1ELi0EEvPfPT_S1_PhS1_ii)
        /*012c*/ 	.short	0x0210
        /*012e*/ 	.short	0x0030


	//----- nvinfo : EIATTR_SW_WAR
	.align		4
.L_3011:
        /*0130*/ 	.byte	0x04, 0x36
        /*0132*/ 	.short	(.L_3013 - .L_3012)
.L_3012:
        /*0134*/ 	.word	0x00000008
.L_3013:


//--------------------- .nv.info._Z18kQuantizeBlockwiseI13__nv_bfloat16Li4096ELi4ELi0ELi0EEvPfPT_S1_PhS1_ii --------------------------
	.section	.nv.info._Z18kQuantizeBlockwiseI13__nv_bfloat16Li4096ELi4ELi0ELi0EEvPfPT_S1_PhS1_ii,"",@"SHT_CUDA_INFO"
	.sectionflags	@""
	.align	4


	//----- nvinfo : EIATTR_CUDA_API_VERSION
	.align		4
        /*0000*/ 	.byte	0x04, 0x37
        /*0002*/ 	.short	(.L_3015 - .L_3014)
.L_3014:
        /*0004*/ 	.word	0x00000082


	//----- nvinfo : EIATTR_KPARAM_INFO
	.align		4
.L_3015:
        /*0008*/ 	.byte	0x04, 0x17
        /*000a*/ 	.short	(.L_3017 - .L_3016)
.L_3016:
        /*000c*/ 	.word	0x00000000
        /*0010*/ 	.short	0x0006
        /*0012*/ 	.short	0x002c
        /*0014*/ 	.byte	0x00, 0xf0, 0x11, 0x00


	//----- nvinfo : EIATTR_KPARAM_INFO
	.align		4
.L_3017:
        /*0018*/ 	.byte	0x04, 0x17
        /*001a*/ 	.short	(.L_3019 - .L_3018)
.L_3018:
        /*001c*/ 	.word	0x00000000
        /*0020*/ 	.short	0x0005
        /*0022*/ 	.short	0x0028
        /*0024*/ 	.byte	0x00, 0xf0, 0x11, 0x00


	//----- nvinfo : EIATTR_KPARAM_INFO
	.align		4
.L_3019:
        /*0028*/ 	.byte	0x04, 0x17
        /*002a*/ 	.short	(.L_3021 - .L_3020)
.L_3020:
        /*002c*/ 	.word	0x00000000
        /*0030*/ 	.short	0x0004
        /*0032*/ 	.short	0x0020
        /*0034*/ 	.byte	0x00, 0xf0, 0x21, 0x00


	//----- nvinfo : EIATTR_KPARAM_INFO
	.align		4
.L_3021:
        /*0038*/ 	.byte	0x04, 0x17
        /*003a*/ 	.short	(.L_3023 - .L_3022)
.L_3022:
        /*003c*/ 	.word	0x00000000
        /*0040*/ 	.short	0x0003
        /*0042*/ 	.short	0x0018
        /*0044*/ 	.byte	0x00, 0xf0, 0x21, 0x00


	//----- nvinfo : EIATTR_KPARAM_INFO
	.align		4
.L_3023:
        /*0048*/ 	.byte	0x04, 0x17
        /*004a*/ 	.short	(.L_3025 - .L_3024)
.L_3024:
        /*004c*/ 	.word	0x00000000
        /*0050*/ 	.short	0x0002
        /*0052*/ 	.short	0x0010
        /*0054*/ 	.byte	0x00, 0xf0, 0x21, 0x00


	//----- nvinfo : EIATTR_KPARAM_INFO
	.align		4
.L_3025:
        /*0058*/ 	.byte	0x04, 0x17
        /*005a*/ 	.short	(.L_3027 - .L_3026)
.L_3026:
        /*005c*/ 	.word	0x00000000
        /*0060*/ 	.short	0x0001
        /*0062*/ 	.short	0x0008
        /*0064*/ 	.byte	0x00, 0xf0, 0x21, 0x00


	//----- nvinfo : EIATTR_KPARAM_INFO
	.align		4
.L_3027:
        /*0068*/ 	.byte	0x04, 0x17
        /*006a*/ 	.short	(.L_3029 - .L_3028)
.L_3028:
        /*006c*/ 	.word	0x00000000
        /*0070*/ 	.short	0x0000
        /*0072*/ 	.short	0x0000
        /*0074*/ 	.byte	0x00, 0xf0, 0x21, 0x00


	//----- nvinfo : EIATTR_SPARSE_MMA_MASK
	.align		4
.L_3029:
        /*0078*/ 	.byte	0x03, 0x50
        /*007a*/ 	.short	0x0000


	//----- nvinfo : EIATTR_MAXREG_COUNT
	.align		4
        /*007c*/ 	.byte	0x03, 0x1b
        /*007e*/ 	.short	0x00ff


	//----- nvinfo : EIATTR_NUM_BARRIERS
	.align		4
        /*0080*/ 	.byte	0x02, 0x4c
        /*0082*/ 	.byte	0x01
	.zero		1


	//----- nvinfo : EIATTR_MERCURY_ISA_VERSION
	.align		4
        /*0084*/ 	.byte	0x03, 0x5f
        /*0086*/ 	.short	0x0101


	//----- nvinfo : EIATTR_UNUSED_LOAD_BYTE_OFFSET
	.align		4
        /*0088*/ 	.byte	0x04, 0x44
        /*008a*/ 	.short	(.L_3031 - .L_3030)


	//   ....[0]....
.L_3030:
        /*008c*/ 	.word	0x00000850
        /*0090*/ 	.word	0x0000fff0


	//   ....[1]....
        /*0094*/ 	.word	0x00001050
        /*0098*/ 	.word	0x0000fff0


	//----- nvinfo : EIATTR_COOP_GROUP_MASK_REGIDS
	.align		4
.L_3031:
        /*009c*/ 	.byte	0x04, 0x29
        /*009e*/ 	.short	(.L_3033 - .L_3032)


	//   ....[0]....
.L_3032:
        /*00a0*/ 	.word	0xffffffff


	//   ....[1]....
        /*00a4*/ 	.word	0xffffffff


	//   ....[2]....
        /*00a8*/ 	.word	0xffffffff


	//   ....[3]....
        /*00ac*/ 	.word	0xffffffff


	//   ....[4]....
        /*00b0*/ 	.word	0xffffffff


	//   ....[5]....
        /*00b4*/ 	.word	0xffffffff


	//   ....[6]....
        /*00b8*/ 	.word	0xffffffff


	//   ....[7]....
        /*00bc*/ 	.word	0xffffffff


	//   ....[8]....
        /*00c0*/ 	.word	0xffffffff


	//   ....[9]....
        /*00c4*/ 	.word	0xffffffff


	//   ....[10]....
        /*00c8*/ 	.word	0xffffffff


	//   ....[11]....
        /*00cc*/ 	.word	0xffffffff


	//----- nvinfo : EIATTR_COOP_GROUP_INSTR_OFFSETS
	.align		4
.L_3033:
        /*00d0*/ 	.byte	0x04, 0x28
        /*00d2*/ 	.short	(.L_3035 - .L_3034)


	//   ....[0]....
.L_3034:
        /*00d4*/ 	.word	0x00000580


	//   ....[1]....
        /*00d8*/ 	.word	0x000006b0


	//   ....[2]....
        /*00dc*/ 	.word	0x000006f0


	//   ....[3]....
        /*00e0*/ 	.word	0x00000740


	//   ....[4]....
        /*00e4*/ 	.word	0x00000790


	//   ....[5]....
        /*00e8*/ 	.word	0x000007d0


	//   ....[6]....
        /*00ec*/ 	.word	0x00000ec0


	//   ....[7]....
        /*00f0*/ 	.word	0x00000f10


	//   ....[8]....
        /*00f4*/ 	.word	0x00000f50


	//   ....[9]....
        /*00f8*/ 	.word	0x00000f90


	//   ....[10]....
        /*00fc*/ 	.word	0x00000fd0


	//   ....[11]....
        /*0100*/ 	.word	0x00002af0


	//----- nvinfo : EIATTR_EXIT_INSTR_OFFSETS
	.align		4
.L_3035:
        /*0104*/ 	.byte	0x04, 0x1c
        /*0106*/ 	.short	(.L_3037 - .L_3036)


	//   ....[0]....
.L_3036:
        /*0108*/ 	.word	0x000001d0


	//   ....[1]....
        /*010c*/ 	.word	0x00002c80


	//----- nvinfo : EIATTR_CRS_STACK_SIZE
	.align		4
.L_3037:
        /*0110*/ 	.byte	0x04, 0x1e
        /*0112*/ 	.short	(.L_3039 - .L_3038)
.L_3038:
        /*0114*/ 	.word	0x00000000


	//----- nvinfo : EIATTR_CBANK_PARAM_SIZE
	.align		4
.L_3039:
        /*0118*/ 	.byte	0x03, 0x19
        /*011a*/ 	.short	0x0030


	//----- nvinfo : EIATTR_PARAM_CBANK
	.align		4
        /*011c*/ 	.byte	0x04, 0x0a
        /*011e*/ 	.short	(.L_3041 - .L_3040)
	.align		4
.L_3040:
        /*0120*/ 	.word	index@(.nv.constant0._Z18kQuantizeBlockwiseI13__nv_bfloat16Li4096ELi4ELi0ELi0EEvPfPT_S1_PhS1_ii)
        /*0124*/ 	.short	0x0210
        /*0126*/ 	.short	0x0030


	//----- nvinfo : EIATTR_SW_WAR
	.align		4
.L_3041:
        /*0128*/ 	.byte	0x04, 0x36
        /*012a*/ 	.short	(.L_3043 - .L_3042)
.L_3042:
        /*012c*/ 	.word	0x00000008
.L_3043:


//--------------------- .nv.info._Z18kQuantizeBlockwiseIfLi64ELi2ELi0ELi2EEvPfPT_S0_PhS0_ii --------------------------
	.section	.nv.info._Z18kQuantizeBlockwiseIfLi64ELi2ELi0ELi2EEvPfPT_S0_PhS0_ii,"",@"SHT_CUDA_INFO"
	.sectionflags	@""
	.align	4


	//----- nvinfo : EIATTR_CUDA_API_VERSION
	.align		4
        /*0000*/ 	.byte	0x04, 0x37
        /*0002*/ 	.short	(.L_3045 - .L_3044)
.L_3044:
        /*0004*/ 	.word	0x00000082


	//----- nvinfo : EIATTR_KPARAM_INFO
	.align		4
.L_3045:
        /*0008*/ 	.byte	0x04, 0x17
        /*000a*/ 	.short	(.L_3047 - .L_3046)
.L_3046:
        /*000c*/ 	.word	0x00000000
        /*0010*/ 	.short	0x0006
        /*0012*/ 	.short	0x002c
        /*0014*/ 	.byte	0x00, 0xf0, 0x11, 0x00


	//----- nvinfo : EIATTR_KPARAM_INFO
	.align		4
.L_3047:
        /*0018*/ 	.byte	0x04, 0x17
        /*001a*/ 	.short	(.L_3049 - .L_3048)
.L_3048:
        /*001c*/ 	.word	0x00000000
        /*0020*/ 	.short	0x0005
        /*0022*/ 	.short	0x0028
        /*0024*/ 	.byte	0x00, 0xf0, 0x11, 0x00


	//----- nvinfo : EIATTR_KPARAM_INFO
	.align		4
.L_3049:
        /*0028*/ 	.byte	0x04, 0x17
        /*002a*/ 	.short	(.L_3051 - .L_3050)
.L_3050:
        /*002c*/ 	.word	0x00000000
        /*0030*/ 	.short	0x0004
        /*0032*/ 	.short	0x0020
        /*0034*/ 	.byte	0x00, 0xf0, 0x21, 0x00


	//----- nvinfo : EIATTR_KPARAM_INFO
	.align		4
.L_3051:
        /*0038*/ 	.byte	0x04, 0x17
        /*003a*/ 	.short	(.L_3053 - .L_3052)
.L_3052:
        /*003c*/ 	.word	0x00000000
        /*0040*/ 	.short	0x0003
        /*0042*/ 	.short	0x0018
        /*0044*/ 	.byte	0x00, 0xf0, 0x21, 0x00


	//----- nvinfo : EIATTR_KPARAM_INFO
	.align		4
.L_3053:
        /*0048*/ 	.byte	0x04, 0x17
        /*004a*/ 	.short	(.L_3055 - .L_3054)
.L_3054:
        /*004c*/ 	.word	0x00000000
        /*0050*/ 	.short	0x0002
        /*0052*/ 	.short	0x0010
        /*0054*/ 	.byte	0x00, 0xf0, 0x21, 0x00


	//----- nvinfo : EIATTR_KPARAM_INFO
	.align		4
.L_3055:
        /*0058*/ 	.byte	0x04, 0x17
        /*005a*/ 	.short	(.L_3057 - .L_3056)
.L_3056:
        /*005c*/ 	.word	0x00000000
        /*0060*/ 	.short	0x0001
        /*0062*/ 	.short	0x0008
        /*0064*/ 	.byte	0x00, 0xf0, 0x21, 0x00


	//----- nvinfo : EIATTR_KPARAM_INFO
	.align		4
.L_3057:
        /*0068*/ 	.byte	0x04, 0x17
        /*006a*/ 	.short	(.L_3059 - .L_3058)
.L_3058:
        /*006c*/ 	.word	0x00000000
        /*0070*/ 	.short	0x0000
        /*0072*/ 	.short	0x0000
        /*0074*/ 	.byte	0x00, 0xf0, 0x21, 0x00


	//----- nvinfo : EIATTR_SPARSE_MMA_MASK
	.align		4
.L_3059:
        /*0078*/ 	.byte	0x03, 0x50
        /*007a*/ 	.short	0x0000


	//----- nvinfo : EIATTR_MAXREG_COUNT
	.align		4
        /*007c*/ 	.byte	0x03, 0x1b
        /*007e*/ 	.short	0x00ff


	//----- nvinfo : EIATTR_NUM_BARRIERS
	.align		4
        /*0080*/ 	.byte	0x02, 0x4c
        /*0082*/ 	.byte	0x01
	.zero		1


	//----- nvinfo : EIATTR_MERCURY_ISA_VERSION
	.align		4
        /*0084*/ 	.byte	0x03, 0x5f
        /*0086*/ 	.short	0x0101


	//----- nvinfo : EIATTR_COOP_GROUP_MASK_REGIDS
	.align		4
        /*0088*/ 	.byte	0x04, 0x29
        /*008a*/ 	.short	(.L_3061 - .L_3060)


	//   ....[0]....
.L_3060:
        /*008c*/ 	.word	0xffffffff


	//   ....[1]....
        /*0090*/ 	.word	0xffffffff


	//   ....[2]....
        /*0094*/ 	.word	0xffffffff


	//   ....[3]....
        /*0098*/ 	.word	0xffffffff


	//   ....[4]....
        /*009c*/ 	.word	0xffffffff


	//   ....[5]....
        /*00a0*/ 	.word	0xffffffff


	//   ....[6]....
        /*00a4*/ 	.word	0xffffffff


	//   ....[7]....
        /*00a8*/ 	.word	0xffffffff


	//   ....[8]....
        /*00ac*/ 	.word	0xffffffff


	//   ....[9]....
        /*00b0*/ 	.word	0xffffffff


	//   ....[10]....
        /*00b4*/ 	.word	0xffffffff


	//   ....[11]....
        /*00b8*/ 	.word	0xffffffff


	//----- nvinfo : EIATTR_COOP_GROUP_INSTR_OFFSETS
	.align		4
.L_3061:
        /*00bc*/ 	.byte	0x04, 0x28
        /*00be*/ 	.short	(.L_3063 - .L_3062)


	//   ....[0]....
.L_3062:
        /*00c0*/ 	.word	0x000002a0


	//   ....[1]....
        /*00c4*/ 	.word	0x00000330


	//   ....[2]....
        /*00c8*/ 	.word	0x00000370


	//   ....[3]....
        /*00cc*/ 	.word	0x000003c0


	//   ....[4]....
        /*00d0*/ 	.word	0x00000410


	//   ....[5]....
        /*00d4*/ 	.word	0x00000450


	//   ....[6]....
        /*00d8*/ 	.word	0x000004c0


	//   ....[7]....
        /*00dc*/ 	.word	0x00000510


	//   ....[8]....
        /*00e0*/ 	.word	0x00000550


	//   ....[9]....
        /*00e4*/ 	.word	0x00000590


	//   ....[10]....
        /*00e8*/ 	.word	0x000005d0


	//   ....[11]....
        /*00ec*/ 	.word	0x00000d30


	//----- nvinfo : EIATTR_EXIT_INSTR_OFFSETS
	.align		4
.L_3063:
        /*00f0*/ 	.byte	0x04, 0x1c
        /*00f2*/ 	.short	(.L_3065 - .L_3064)


	//   ....[0]....
.L_3064:
        /*00f4*/ 	.word	0x00000080


	//   ....[1]....
        /*00f8*/ 	.word	0x00000e70


	//----- nvinfo : EIATTR_CRS_STACK_SIZE
	.align		4
.L_3065:
        /*00fc*/ 	.byte	0x04, 0x1e
        /*00fe*/ 	.short	(.L_3067 - .L_3066)
.L_3066:
        /*0100*/ 	.word	0x00000000


	//----- nvinfo : EIATTR_CBANK_PARAM_SIZE
	.align		4
.L_3067:
        /*0104*/ 	.byte	0x03, 0x19
        /*0106*/ 	.short	0x0030


	//----- nvinfo : EIATTR_PARAM_CBANK
	.align		4
        /*0108*/ 	.byte	0x04, 0x0a
        /*010a*/ 	.short	(.L_3069 - .L_3068)
	.align		4
.L_3068:
        /*010c*/ 	.word	index@(.nv.constant0._Z18kQuantizeBlockwiseIfLi64ELi2ELi0ELi2EEvPfPT_S0_PhS0_ii)
        /*0110*/ 	.short	0x0210
        /*0112*/ 	.short	0x0030


	//----- nvinfo : EIATTR_SW_WAR
	.align		4
.L_3069:
        /*0114*/ 	.byte	0x04, 0x36
        /*0116*/ 	.short	(.L_3071 - .L_3070)
.L_3070:
        /*0118*/ 	.word	0x00000008
.L_3071:


//--------------------- .nv.info._Z18kQuantizeBlockwiseIfLi128ELi2ELi0ELi2EEvPfPT_S0_PhS0_ii --------------------------
	.section	.nv.info._Z18kQuantizeBlockwiseIfLi128ELi2ELi0ELi2EEvPfPT_S0_PhS0_ii,"",@"SHT_CUDA_INFO"
	.sectionflags	@""
	.align	4


	//----- nvinfo : EIATTR_CUDA_API_VERSION
	.align		4
        /*0000*/ 	.byte	0x04, 0x37
        /*0002*/ 	.short	(.L_3073 - .L_3072)
.L_3072:
        /*0004*/ 	.word	0x00000082


	//----- nvinfo : EIATTR_KPARAM_INFO
	.align		4
.L_3073:
        /*0008*/ 	.byte	0x04, 0x17
        /*000a*/ 	.short	(.L_3075 - .L_3074)
.L_3074:
        /*000c*/ 	.word	0x00000000
        /*0010*/ 	.short	0x0006
        /*0012*/ 	.short	0x002c
        /*0014*/ 	.byte	0x00, 0xf0, 0x11, 0x00


	//----- nvinfo : EIATTR_KPARAM_INFO
	.align		4
.L_3075:
        /*0018*/ 	.byte	0x04, 0x17
        /*001a*/ 	.short	(.L_3077 - .L_3076)
.L_3076:
        /*001c*/ 	.word	0x00000000
        /*0020*/ 	.short	0x0005
        /*0022*/ 	.short	0x0028
        /*0024*/ 	.byte	0x00, 0xf0, 0x11, 0x00


	//----- nvinfo : EIATTR_KPARAM_INFO
	.align		4
.L_3077:
        /*0028*/ 	.byte	0x04, 0x17
        /*002a*/ 	.short	(.L_3079 - .L_3078)
.L_3078:
        /*002c*/ 	.word	0x00000000
        /*0030*/ 	.short	0x0004
        /*0032*/ 	.short	0x0020
        /*0034*/ 	.byte	0x00, 0xf0, 0x21, 0x00


	//----- nvinfo : EIATTR_KPARAM_INFO
	.align		4
.L_3079:
        /*0038*/ 	.byte	0x04, 0x17
        /*003a*/ 	.short	(.L_3081 - .L_3080)
.L_3080:
        /*003c*/ 	.word	0x00000000
        /*0040*/ 	.short	0x0003
        /*0042*/ 	.short	0x0018
        /*0044*/ 	.byte	0x00, 0xf0, 0x21, 0x00


	//----- nvinfo : EIATTR_KPARAM_INFO
	.align		4
.L_3081:
        /*0048*/ 	.byte	0x04, 0x17
        /*004a*/ 	.short	(.L_3083 - .L_3082)
.L_3082:
        /*004c*/ 	.word	0x00000000
        /*0050*/ 	.short	0x0002
        /*0052*/ 	.short	0x0010
        /*0054*/ 	.byte	0x00, 0xf0, 0x21, 0x00


	//----- nvinfo : EIATTR_KPARAM_INFO
	.align		4
.L_3083:
        /*0058*/ 	.byte	0x04, 0x17
        /*005a*/ 	.short	(.L_3085 - .L_3084)
.L_3084:
        /*005c*/ 	.word	0x00000000
        /*0060*/ 	.short	0x0001
        /*0062*/ 	.short	0x0008
        /*0064*/ 	.byte	0x00, 0xf0, 0x21, 0x00


	//----- nvinfo : EIATTR_KPARAM_INFO
	.align		4
.L_3085:
        /*0068*/ 	.byte	0x04, 0x17
        /*006a*/ 	.short	(.L_3087 - .L_3086)
.L_3086:
        /*006c*/ 	.word	0x00000000
        /*0070*/ 	.short	0x0000
        /*0072*/ 	.short	0x0000
        /*0074*/ 	.byte	0x00, 0xf0, 0x21, 0x00


	//----- nvinfo : EIATTR_SPARSE_MMA_MASK
	.align		4
.L_3087:
        /*0078*/ 	.byte	0x03, 0x50
        /*007a*/ 	.short	0x0000


	//----- nvinfo : EIATTR_MAXREG_COUNT
	.align		4
        /*007c*/ 	.byte	0x03, 0x1b
        /*007e*/ 	.short	0x00ff


	//----- nvinfo : EIATTR_NUM_BARRIERS
	.align		4
        /*0080*/ 	.byte	0x02, 0x4c
        /*0082*/ 	.byte	0x01
	.zero		1


	//----- nvinfo : EIATTR_MERCURY_ISA_VERSION
	.align		4
        /*0084*/ 	.byte	0x03, 0x5f
        /*0086*/ 	.short	0x0101


	//----- nvinfo : EIATTR_COOP_GROUP_MASK_REGIDS
	.align		4
        /*0088*/ 	.byte	0x04, 0x29
        /*008a*/ 	.short	(.L_3089 - .L_3088)


	//   ....[0]....
.L_3088:
        /*008c*/ 	.word	0xffffffff


	//   ....[1]....
        /*0090*/ 	.word	0xffffffff


	//   ....[2]....
        /*0094*/ 	.word	0xffffffff


	//   ....[3]....
        /*0098*/ 	.word	0xffffffff


	//   ....[4]....
        /*009c*/ 	.word	0xffffffff


	//   ....[5]....
        /*00a0*/ 	.word	0xffffffff


	//   ....[6]....
        /*00a4*/ 	.word	0xffffffff


	//   ....[7]....
        /*00a8*/ 	.word	0xffffffff


	//   ....[8]....
        /*00ac*/ 	.word	0xffffffff


	//   ....[9]....
        /*00b0*/ 	.word	0xffffffff


	//   ....[10]....
        /*00b4*/ 	.word	0xffffffff


	//   ....[11]....
        /*00b8*/ 	.word	0xffffffff


	//----- nvinfo : EIATTR_COOP_GROUP_INSTR_OFFSETS
	.align		4
.L_3089:
        /*00bc*/ 	.byte	0x04, 0x28
        /*00be*/ 	.short	(.L_3091 - .L_3090)


	//   ....[0]....
.L_3090:
        /*00c0*/ 	.word	0x00000390


	//   ....[1]....
        /*00c4*/ 	.word	0x00000440


	//   ....[2]....
        /*00c8*/ 	.word	0x00000480


	//   ....[3]....
        /*00cc*/ 	.word	0x000004d0


	//   ....[4]....
        /*00d0*/ 	.word	0x00000520


	//   ....[5]....
        /*00d4*/ 	.word	0x00000560


	//   ....[6]....
        /*00d8*/ 	.word	0x00000630


	//   ....[7]....
        /*00dc*/ 	.word	0x00000690


	//   ....[8]....
        /*00e0*/ 	.word	0x000006d0


	//   ....[9]....
        /*00e4*/ 	.word	0x00000710


	//   ....[10]....
        /*00e8*/ 	.word	0x00000750


	//   ....[11]....
        /*00ec*/ 	.word	0x00000f10


	//----- nvinfo : EIATTR_EXIT_INSTR_OFFSETS
	.align		4
.L_3091:
        /*00f0*/ 	.byte	0x04, 0x1c
        /*00f2*/ 	.short	(.L_3093 - .L_3092)


	//   ....[0]....
.L_3092:
        /*00f4*/ 	.word	0x00000080


	//   ....[1]....
        /*00f8*/ 	.word	0x00001050


	//----- nvinfo : EIATTR_CRS_STACK_SIZE
	.align		4
.L_3093:
        /*00fc*/ 	.byte	0x04, 0x1e
        /*00fe*/ 	.short	(.L_3095 - .L_3094)
.L_3094:
        /*0100*/ 	.word	0x00000000


	//----- nvinfo : EIATTR_CBANK_PARAM_SIZE
	.align		4
.L_3095:
        /*0104*/ 	.byte	0x03, 0x19
        /*0106*/ 	.short	0x0030


	//----- nvinfo : EIATTR_PARAM_CBANK
	.align		4
        /*0108*/ 	.byte	0x04, 0x0a
        /*010a*/ 	.short	(.L_3097 - .L_3096)
	.align		4
.L_3096:
        /*010c*/ 	.word	index@(.nv.constant0._Z18kQuantizeBlockwiseIfLi128ELi2ELi0ELi2EEvPfPT_S0_PhS0_ii)
        /*0110*/ 	.short	0x0210
        /*0112*/ 	.short	0x0030


	//----- nvinfo : EIATTR_SW_WAR
	.align		4
.L_3097:
        /*0114*/ 	.byte	0x04, 0x36
        /*0116*/ 	.short	(.L_3099 - .L_3098)
.L_3098:
        /*0118*/ 	.word	0x00000008
.L_3099:


//--------------------- .nv.info._Z18kQuantizeBlockwiseIfLi256ELi2ELi0ELi2EEvPfPT_S0_PhS0_ii --------------------------
	.section	.nv.info._Z18kQuantizeBlockwiseIfLi256ELi2ELi0ELi2EEvPfPT_S0_PhS0_ii,"",@"SHT_CUDA_INFO"
	.sectionflags	@""
	.align	4


	//----- nvinfo : EIATTR_CUDA_API_VERSION
	.align		4
        /*0000*/ 	.byte	0x04, 0x37
        /*0002*/ 	.short	(.L_3101 - .L_3100)
.L_3100:
        /*0004*/ 	.word	0x00000082


	//----- nvinfo : EIATTR_KPARAM_INFO
	.align		4
.L_3101:
        /*0008*/ 	.byte	0x04, 0x17
        /*000a*/ 	.short	(.L_3103 - .L_3102)
.L_3102:
        /*000c*/ 	.word	0x00000000
        /*0010*/ 	.short	0x0006
        /*0012*/ 	.short	0x002c
        /*0014*/ 	.byte	0x00, 0xf0, 0x11, 0x00


	//----- nvinfo : EIATTR_KPARAM_INFO
	.align		4
.L_3103:
        /*0018*/ 	.byte	0x04, 0x17
        /*001a*/ 	.short	(.L_3105 - .L_3104)
.L_3104:
        /*001c*/ 	.word	0x00000000
        /*0020*/ 	.short	0x0005
        /*0022*/ 	.short	0x0028
        /*0024*/ 	.byte	0x00, 0xf0, 0x11, 0x00


	//----- nvinfo : EIATTR_KPARAM_INFO
	.align		4
.L_3105:
        /*0028*/ 	.byte	0x04, 0x17
        /*002a*/ 	.short	(.L_3107 - .L_3106)
.L_3106:
        /*002c*/ 	.word	0x00000000
        /*0030*/ 	.short	0x0004
        /*0032*/ 	.short	0x0020
        /*0034*/ 	.byte	0x00, 0xf0, 0x21, 0x00


	//----- nvinfo : EIATTR_KPARAM_INFO
	.align		4
.L_3107:
        /*0038*/ 	.byte	0x04, 0x17
        /*003a*/ 	.short	(.L_3109 - .L_3108)
.L_3108:
        /*003c*/ 	.word	0x00000000
        /*0040*/ 	.short	0x0003
        /*0042*/ 	.short	0x0018
        /*0044*/ 	.byte	0x00, 0xf0, 0x21, 0x00


	//----- nvinfo : EIATTR_KPARAM_INFO
	.align		4
.L_3109:
        /*0048*/ 	.byte	0x04, 0x17
        /*004a*/ 	.short	(.L_3111 - .L_3110)
.L_3110:
        /*004c*/ 	.word	0x00000000
        /*0050*/ 	.short	0x0002
        /*0052*/ 	.short	0x0010
        /*0054*/ 	.byte	0x00, 0xf0, 0x21, 0x00


	//----- nvinfo : EIATTR_KPARAM_INFO
	.align		4
.L_3111:
        /*0058*/ 	.byte	0x04, 0x17
        /*005a*/ 	.short	(.L_3113 - .L_3112)
.L_3112:
        /*005c*/ 	.word	0x00000000
        /*0060*/ 	.short	0x0001
        /*0062*/ 	.short	0x0008
        /*0064*/ 	.byte	0x00, 0xf0, 0x21, 0x00


	//----- nvinfo : EIATTR_KPARAM_INFO
	.align		4
.L_3113:
        /*0068*/ 	.byte	0x04, 0x17
        /*006a*/ 	.short	(.L_3115 - .L_3114)
.L_3114:
        /*006c*/ 	.word	0x00000000
        /*0070*/ 	.short	0x0000
        /*0072*/ 	.short	0x0000
        /*0074*/ 	.byte	0x00, 0xf0, 0x21, 0x00


	//----- nvinfo : EIATTR_SPARSE_MMA_MASK
	.align		4
.L_3115:
        /*0078*/ 	.byte	0x03, 0x50
        /*007a*/ 	.short	0x0000


	//----- nvinfo : EIATTR_MAXREG_COUNT
	.align		4
        /*007c*/ 	.byte	0x03, 0x1b
        /*007e*/ 	.short	0x00ff


	//----- nvinfo : EIATTR_NUM_BARRIERS
	.align		4
        /*0080*/ 	.byte	0x02, 0x4c
        /*0082*/ 	.byte	0x01
	.zero		1


	//----- nvinfo : EIATTR_MERCURY_ISA_VERSION
	.align		4
        /*0084*/ 	.byte	0x03, 0x5f
        /*0086*/ 	.short	0x0101


	//----- nvinfo : EIATTR_COOP_GROUP_MASK_REGIDS
	.align		4
        /*0088*/ 	.byte	0x04, 0x29
        /*008a*/ 	.short	(.L_3117 - .L_3116)


	//   ....[0]....
.L_3116:
        /*008c*/ 	.word	0xffffffff


	//   ....[1]....
        /*0090*/ 	.word	0xffffffff


	//   ....[2]....
        /*0094*/ 	.word	0xffffffff


	//   ....[3]....
        /*0098*/ 	.word	0xffffffff


	//   ....[4]....
        /*009c*/ 	.word	0xffffffff


	//   ....[5]....
        /*00a0*/ 	.word	0xffffffff


	//   ....[6]....
        /*00a4*/ 	.word	0xffffffff


	//   ....[7]....
        /*00a8*/ 	.word	0xffffffff


	//   ....[8]....
        /*00ac*/ 	.word	0xffffffff


	//   ....[9]....
        /*00b0*/ 	.word	0xffffffff


	//   ....[10]....
        /*00b4*/ 	.word	0xffffffff


	//   ....[11]....
        /*00b8*/ 	.word	0xffffffff


	//----- nvinfo : EIATTR_COOP_GROUP_INSTR_OFFSETS
	.align		4
.L_3117:
        /*00bc*/ 	.byte	0x04, 0x28
        /*00be*/ 	.short	(.L_3119 - .L_3118)


	//   ....[0]....
.L_3118:
        /*00c0*/ 	.word	0x00000390


	//   ....[1]....
        /*00c4*/ 	.word	0x00000440


	//   ....[2]....
        /*00c8*/ 	.word	0x00000480


	//   ....[3]....
        /*00cc*/ 	.word	0x000004d0


	//   ....[4]....
        /*00d0*/ 	.word	0x00000520


	//   ....[5]....
        /*00d4*/ 	.word	0x00000560


	//   ....[6]....
        /*00d8*/ 	.word	0x000006b0


	//   ....[7]....
        /*00dc*/ 	.word	0x00000710


	//   ....[8]....
        /*00e0*/ 	.word	0x00000750


	//   ....[9]....
        /*00e4*/ 	.word	0x00000790


	//   ....[10]....
        /*00e8*/ 	.word	0x000007d0


	//   ....[11]....
        /*00ec*/ 	.word	0x00000fd0


	//----- nvinfo : EIATTR_EXIT_INSTR_OFFSETS
	.align		4
.L_3119:
        /*00f0*/ 	.byte	0x04, 0x1c
        /*00f2*/ 	.short	(.L_3121 - .L_3120)


	//   ....[0]....
.L_3120:
        /*00f4*/ 	.word	0x00000080


	//   ....[1]....
        /*00f8*/ 	.word	0x00001110


	//----- nvinfo : EIATTR_CRS_STACK_SIZE
	.align		4
.L_3121:
        /*00fc*/ 	.byte	0x04, 0x1e
        /*00fe*/ 	.short	(.L_3123 - .L_3122)
.L_3122:
        /*0100*/ 	.word	0x00000000


	//----- nvinfo : EIATTR_CBANK_PARAM_SIZE
	.align		4
.L_3123:
        /*0104*/ 	.byte	0x03, 0x19
        /*0106*/ 	.short	0x0030


	//----- nvinfo : EIATTR_PARAM_CBANK
	.align		4
        /*0108*/ 	.byte	0x04, 0x0a
        /*010a*/ 	.short	(.L_3125 - .L_3124)
	.align		4
.L_3124:
        /*010c*/ 	.word	index@(.nv.constant0._Z18kQuantizeBlockwiseIfLi256ELi2ELi0ELi2EEvPfPT_S0_PhS0_ii)
        /*0110*/ 	.short	0x0210
        /*0112*/ 	.short	0x0030


	//----- nvinfo : EIATTR_SW_WAR
	.align		4
.L_3125:
        /*0114*/ 	.byte	0x04, 0x36
        /*0116*/ 	.short	(.L_3127 - .L_3126)
.L_3126:
        /*0118*/ 	.word	0x00000008
.L_3127:


//--------------------- .nv.info._Z18kQuantizeBlockwiseIfLi512ELi2ELi0ELi2EEvPfPT_S0_PhS0_ii --------------------------
	.section	.nv.info._Z18kQuantizeBlockwiseIfLi512ELi2ELi0ELi2EEvPfPT_S0_PhS0_ii,"",@"SHT_CUDA_INFO"
	.sectionflags	@""
	.align	4


	//----- nvinfo : EIATTR_CUDA_API_VERSION
	.align		4
        /*0000*/ 	.byte	0x04, 0x37
        /*0002*/ 	.short	(.L_3129 - .L_3128)
.L_3128:
        /*0004*/ 	.word	0x00000082


	//----- nvinfo : EIATTR_KPARAM_INFO
	.align		4
.L_3129:
        /*0008*/ 	.byte	0x04, 0x17
        /*000a*/ 	.short	(.L_3131 - .L_3130)
.L_3130:
        /*000c*/ 	.word	0x00000000
        /*0010*/ 	.short	0x0006
        /*0012*/ 	.short	0x002c
        /*0014*/ 	.byte	0x00, 0xf0, 0x11, 0x00


	//----- nvinfo : EIATTR_KPARAM_INFO
	.align		4
.L_3131:
        /*0018*/ 	.byte	0x04, 0x17
        /*001a*/ 	.short	(.L_3133 - .L_3132)
.L_3132:
        /*001c*/ 	.word	0x00000000
        /*0020*/ 	.short	0x0005
        /*0022*/ 	.short	0x0028
        /*0024*/ 	.byte	0x00, 0xf0, 0x11, 0x00


	//----- nvinfo : EIATTR_KPARAM_INFO
	.align		4
.L_3133:
        /*0028*/ 	.byte	0x04, 0x17
        /*002a*/ 	.short	(.L_3135 - .L_3134)
.L_3134:
        /*002c*/ 	.word	0x00000000
        /*0030*/ 	.short	0x0004
        /*0032*/ 	.short	0x0020
        /*0034*/ 	.byte	0x00, 0xf0, 0x21, 0x00


	//----- nvinfo : EIATTR_KPARAM_INFO
	.align		4
.L_3135:
        /*0038*/ 	.byte	0x04, 0x17
        /*003a*/ 	.short	(.L_3137 - .L_3136)
.L_3136:
        /*003c*/ 	.word	0x00000000
        /*0040*/ 	.short	0x0003
        /*0042*/ 	.short	0x0018
        /*0044*/ 	.byte	0x00, 0xf0, 0x21, 0x00


	//----- nvinfo : EIATTR_KPARAM_INFO
	.align		4
.L_3137:
        /*0048*/ 	.byte	0x04, 0x17
        /*004a*/ 	.short	(.L_3139 - .L_3138)
.L_3138:
        /*004c*/ 	.word	0x00000000
        /*0050*/ 	.short	0x0002
        /*0052*/ 	.short	0x0010
        /*0054*/ 	.byte	0x00, 0xf0, 0x21, 0x00


	//----- nvinfo : EIATTR_KPARAM_INFO
	.align		4
.L_3139:
        /*0058*/ 	.byte	0x04, 0x17
        /*005a*/ 	.short	(.L_3141 - .L_3140)
.L_3140:
        /*005c*/ 	.word	0x00000000
        /*0060*/ 	.short	0x0001
        /*0062*/ 	.short	0x0008
        /*0064*/ 	.byte	0x00, 0xf0, 0x21, 0x00


	//----- nvinfo : EIATTR_KPARAM_INFO
	.align		4
.L_3141:
        /*0068*/ 	.byte	0x04, 0x17
        /*006a*/ 	.short	(.L_3143 - .L_3142)
.L_3142:
        /*006c*/ 	.word	0x00000000
        /*0070*/ 	.short	0x0000
        /*0072*/ 	.short	0x0000
        /*0074*/ 	.byte	0x00, 0xf0, 0x21, 0x00


	//----- nvinfo : EIATTR_SPARSE_MMA_MASK
	.align		4
.L_3143:
        /*0078*/ 	.byte	0x03, 0x50
        /*007a*/ 	.short	0x0000


	//----- nvinfo : EIATTR_MAXREG_COUNT
	.align		4
        /*007c*/ 	.byte	0x03, 0x1b
        /*007e*/ 	.short	0x00ff


	//----- nvinfo : EIATTR_NUM_BARRIERS
	.align		4
        /*0080*/ 	.byte	0x02, 0x4c
        /*0082*/ 	.byte	0x01
	.zero		1


	//----- nvinfo : EIATTR_MERCURY_ISA_VERSION
	.align		4
        /*0084*/ 	.byte	0x03, 0x5f
        /*0086*/ 	.short	0x0101


	//----- nvinfo : EIATTR_COOP_GROUP_MASK_REGIDS
	.align		4
        /*0088*/ 	.byte	0x04, 0x29
        /*008a*/ 	.short	(.L_3145 - .L_3144)


	//   ....[0]....
.L_3144:
        /*008c*/ 	.word	0xffffffff


	//   ....[1]....
        /*0090*/ 	.word	0xffffffff


	//   ....[2]....
        /*0094*/ 	.word	0xffffffff


	//   ....[3]....
        /*0098*/ 	.word	0xffffffff


	//   ....[4]....
        /*009c*/ 	.word	0xffffffff


	//   ....[5]....
        /*00a0*/ 	.word	0xffffffff


	//   ....[6]....
        /*00a4*/ 	.word	0xffffffff


	//   ....[7]....
        /*00a8*/ 	.word	0xffffffff


	//   ....[8]....
        /*00ac*/ 	.word	0xffffffff


	//   ....[9]....
        /*00b0*/ 	.word	0xffffffff


	//   ....[10]....
        /*00b4*/ 	.word	0xffffffff


	//   ....[11]....
        /*00b8*/ 	.word	0xffffffff


	//----- nvinfo : EIATTR_COOP_GROUP_INSTR_OFFSETS
	.align		4
.L_3145:
        /*00bc*/ 	.byte	0x04, 0x28
        /*00be*/ 	.short	(.L_3147 - .L_3146)


	//   ....[0]....
.L_3146:
        /*00c0*/ 	.word	0x00000390


	//   ....[1]....
        /*00c4*/ 	.word	0x00000440


	//   ....[2]....
        /*00c8*/ 	.word	0x00000480


	//   ....[3]....
        /*00cc*/ 	.word	0x000004d0


	//   ....[4]....
        /*00d0*/ 	.word	0x00000520


	//   ....[5]....
        /*00d4*/ 	.word	0x00000560


	//   ....[6]....
        /*00d8*/ 	.word	0x00000780


	//   ....[7]....
        /*00dc*/ 	.word	0x000007d0


	//   ....[8]....
        /*00e0*/ 	.word	0x00000810


	//   ....[9]....
        /*00e4*/ 	.word	0x00000850


	//   ....[10]....
        /*00e8*/ 	.word	0x00000890


	//   ....[11]....
        /*00ec*/ 	.word	0x00001140


	//----- nvinfo : EIATTR_EXIT_INSTR_OFFSETS
	.align		4
.L_3147:
        /*00f0*/ 	.byte	0x04, 0x1c
        /*00f2*/ 	.short	(.L_3149 - .L_3148)


	//   ....[0]....
.L_3148:
        /*00f4*/ 	.word	0x00000080


	//   ....[1]....
        /*00f8*/ 	.word	0x00001280


	//----- nvinfo : EIATTR_CRS_STACK_SIZE
	.align		4
.L_3149:
        /*00fc*/ 	.byte	0x04, 0x1e
        /*00fe*/ 	.short	(.L_3151 - .L_3150)
.L_3150:
        /*0100*/ 	.word	0x00000000


	//----- nvinfo : EIATTR_CBANK_PARAM_SIZE
	.align		4
.L_3151:
        /*0104*/ 	.byte	0x03, 0x19
        /*0106*/ 	.short	0x0030


	//----- nvinfo : EIATTR_PARAM_CBANK
	.align		4
        /*0108*/ 	.byte	0x04, 0x0a
        /*010a*/ 	.short	(.L_3153 - .L_3152)
	.align		4
.L_3152:
        /*010c*/ 	.word	index@(.nv.constant0._Z18kQuantizeBlockwiseIfLi512ELi2ELi0ELi2EEvPfPT_S0_PhS0_ii)
        /*0110*/ 	.short	0x0210
        /*0112*/ 	.short	0x0030


	//----- nvinfo : EIATTR_SW_WAR
	.align		4
.L_3153:
        /*0114*/ 	.byte	0x04, 0x36
        /*0116*/ 	.short	(.L_3155 - .L_3154)
.L_3154:
        /*0118*/ 	.word	0x00000008
.L_3155:


//--------------------- .nv.info._Z18kQuantizeBlockwiseIfLi1024ELi4ELi0ELi2EEvPfPT_S0_PhS0_ii --------------------------
	.section	.nv.info._Z18kQuantizeBlockwiseIfLi1024ELi4ELi0ELi2EEvPfPT_S0_PhS0_ii,"",@"SHT_CUDA_INFO"
	.sectionflags	@""
	.align	4


	//----- nvinfo : EIATTR_CUDA_API_VERSION
	.align		4
        /*0000*/ 	.byte	0x04, 0x37
        /*0002*/ 	.short	(.L_3157 - .L_3156)
.L_3156:
        /*0004*/ 	.word	0x00000082


	//----- nvinfo : EIATTR_KPARAM_INFO
	.align		4
.L_3157:
        /*0008*/ 	.byte	0x04, 0x17
        /*000a*/ 	.short	(.L_3159 - .L_3158)
.L_3158:
        /*000c*/ 	.word	0x00000000
        /*0010*/ 	.short	0x0006
        /*0012*/ 	.short	0x002c
        /*0014*/ 	.byte	0x00, 0xf0, 0x11, 0x00


	//----- nvinfo : EIATTR_KPARAM_INFO
	.align		4
.L_3159:
        /*0018*/ 	.byte	0x04, 0x17
        /*001a*/ 	.short	(.L_3161 - .L_3160)
.L_3160:
        /*001c*/ 	.word	0x00000000
        /*0020*/ 	.short	0x0005
        /*0022*/ 	.short	0x0028
        /*0024*/ 	.byte	0x00, 0xf0, 0x11, 0x00


	//----- nvinfo : EIATTR_KPARAM_INFO
	.align		4
.L_3161:
        /*0028*/ 	.byte	0x04, 0x17
        /*002a*/ 	.short	(.L_3163 - .L_3162)
.L_3162:
        /*002c*/ 	.word	0x00000000
        /*0030*/ 	.short	0x0004
        /*0032*/ 	.short	0x0020
        /*0034*/ 	.byte	0x00, 0xf0, 0x21, 0x00


	//----- nvinfo : EIATTR_KPARAM_INFO
	.align		4
.L_3163:
        /*0038*/ 	.byte	0x04, 0x17
        /*003a*/ 	.short	(.L_3165 - .L_3164)
.L_3164:
        /*003c*/ 	.word	0x00000000
        /*0040*/ 	.short	0x0003
        /*0042*/ 	.short	0x0018
        /*0044*/ 	.byte	0x00, 0xf0, 0x21, 0x00


	//----- nvinfo : EIATTR_KPARAM_INFO
	.align		4
.L_3165:
        /*0048*/ 	.byte	0x04, 0x17
        /*004a*/ 	.short	(.L_3167 - .L_3166)
.L_3166:
        /*004c*/ 	.word	0x00000000
        /*0050*/ 	.short	0x0002
        /*0052*/ 	.short	0x0010
        /*0054*/ 	.byte	0x00, 0xf0, 0x21, 0x00


	//----- nvinfo : EIATTR_KPARAM_INFO
	.align		4
.L_3167:
        /*0058*/ 	.byte	0x04, 0x17
        /*005a*/ 	.short	(.L_3169 - .L_3168)
.L_3168:
        /*005c*/ 	.word	0x00000000
        /*0060*/ 	.short	0x0001
        /*0062*/ 	.short	0x0008
        /*0064*/ 	.byte	0x00, 0xf0, 0x21, 0x00


	//----- nvinfo : EIATTR_KPARAM_INFO
	.align		4
.L_3169:
        /*0068*/ 	.byte	0x04, 0x17
        /*006a*/ 	.short	(.L_3171 - .L_3170)
.L_3170:
        /*006c*/ 	.word	0x00000000
        /*0070*/ 	.short	0x0000
        /*0072*/ 	.short	0x0000
        /*0074*/ 	.byte	0x00, 0xf0, 0x21, 0x00


	//----- nvinfo : EIATTR_SPARSE_MMA_MASK
	.align		4
.L_3171:
        /*0078*/ 	.byte	0x03, 0x50
        /*007a*/ 	.short	0x0000


	//----- nvinfo : EIATTR_MAXREG_COUNT
	.align		4
        /*007c*/ 	.byte	0x03, 0x1b
        /*007e*/ 	.short	0x00ff


	//----- nvinfo : EIATTR_NUM_BARRIERS
	.align		4
        /*0080*/ 	.byte	0x02, 0x4c
        /*0082*/ 	.byte	0x01
	.zero		1


	//----- nvinfo : EIATTR_MERCURY_ISA_VERSION
	.align		4
        /*0084*/ 	.byte	0x03, 0x5f
        /*0086*/ 	.short	0x0101


	//----- nvinfo : EIATTR_COOP_GROUP_MASK_REGIDS
	.align		4
        /*0088*/ 	.byte	0x04, 0x29
        /*008a*/ 	.short	(.L_3173 - .L_3172)


	//   ....[0]....
.L_3172:
        /*008c*/ 	.word	0xffffffff


	//   ....[1]....
        /*0090*/ 	.word	0xffffffff


	//   ....[2]....
        /*0094*/ 	.word	0xffffffff


	//   ....[3]....
        /*0098*/ 	.word	0xffffffff


	//   ....[4]....
        /*009c*/ 	.word	0xffffffff


	//   ....[5]....
        /*00a0*/ 	.word	0xffffffff


	//   ....[6]....
        /*00a4*/ 	.word	0xffffffff


	//   ....[7]....
        /*00a8*/ 	.word	0xffffffff


	//   ....[8]....
        /*00ac*/ 	.word	0xffffffff


	//   ....[9]....
        /*00b0*/ 	.word	0xffffffff


	//   ....[10]....
        /*00b4*/ 	.word	0xffffffff


	//   ....[11]....
        /*00b8*/ 	.word	0xffffffff


	//----- nvinfo : EIATTR_COOP_GROUP_INSTR_OFFSETS
	.align		4
.L_3173:
        /*00bc*/ 	.byte	0x04, 0x28
        /*00be*/ 	.short	(.L_3175 - .L_3174)


	//   ....[0]....
.L_3174:
        /*00c0*/ 	.word	0x00000440


	//   ....[1]....
        /*00c4*/ 	.word	0x00000510


	//   ....[2]....
        /*00c8*/ 	.word	0x00000550


	//   ....[3]....
        /*00cc*/ 	.word	0x000005a0


	//   ....[4]....
        /*00d0*/ 	.word	0x000005f0


	//   ....[5]....
        /*00d4*/ 	.word	0x00000630


	//   ....[6]....
        /*00d8*/ 	.word	0x00000850


	//   ....[7]....
        /*00dc*/ 	.word	0x000008a0


	//   ....[8]....
        /*00e0*/ 	.word	0x000008e0


	//   ....[9]....
        /*00e4*/ 	.word	0x00000920


	//   ....[10]....
        /*00e8*/ 	.word	0x00000960


	//   ....[11]....
        /*00ec*/ 	.word	0x00001810


	//----- nvinfo : EIATTR_EXIT_INSTR_OFFSETS
	.align		4
.L_3175:
        /*00f0*/ 	.byte	0x04, 0x1c
        /*00f2*/ 	.short	(.L_3177 - .L_3176)


	//   ....[0]....
.L_3176:
        /*00f4*/ 	.word	0x00000080


	//   ....[1]....
        /*00f8*/ 	.word	0x00001940


	//----- nvinfo : EIATTR_CRS_STACK_SIZE
	.align		4
.L_3177:
        /*00fc*/ 	.byte	0x04, 0x1e
        /*00fe*/ 	.short	(.L_3179 - .L_3178)
.L_3178:
        /*0100*/ 	.word	0x00000000


	//----- nvinfo : EIATTR_CBANK_PARAM_SIZE
	.align		4
.L_3179:
        /*0104*/ 	.byte	0x03, 0x19
        /*0106*/ 	.short	0x0030


	//----- nvinfo : EIATTR_PARAM_CBANK
	.align		4
        /*0108*/ 	.byte	0x04, 0x0a
        /*010a*/ 	.short	(.L_3181 - .L_3180)
	.align		4
.L_3180:
        /*010c*/ 	.word	index@(.nv.constant0._Z18kQuantizeBlockwiseIfLi1024ELi4ELi0ELi2EEvPfPT_S0_PhS0_ii)
        /*0110*/ 	.short	0x0210
        /*0112*/ 	.short	0x0030


	//----- nvinfo : EIATTR_SW_WAR
	.align		4
.L_3181:
        /*0114*/ 	.byte	0x04, 0x36
        /*0116*/ 	.short	(.L_3183 - .L_3182)
.L_3182:
        /*0118*/ 	.word	0x00000008
.L_3183:


//--------------------- .nv.info._Z18kQuantizeBlockwiseIfLi2048ELi4ELi0ELi2EEvPfPT_S0_PhS0_ii --------------------------
	.section	.nv.info._Z18kQuantizeBlockwiseIfLi2048ELi4ELi0ELi2EEvPfPT_S0_PhS0_ii,"",@"SHT_CUDA_INFO"
	.sectionflags	@""
	.align	4


	//----- nvinfo : EIATTR_CUDA_API_VERSION
	.align		4
        /*0000*/ 	.byte	0x04, 0x37
        /*0002*/ 	.short	(.L_3185 - .L_3184)
.L_3184:
        /*0004*/ 	.word	0x00000082


	//----- nvinfo : EIATTR_KPARAM_INFO
	.align		4
.L_3185:
        /*0008*/ 	.byte	0x04, 0x17
        /*000a*/ 	.short	(.L_3187 - .L_3186)
.L_3186:
        /*000c*/ 	.word	0x00000000
        /*0010*/ 	.short	0x0006
        /*0012*/ 	.short	0x002c
        /*0014*/ 	.byte	0x00, 0xf0, 0x11, 0x00


	//----- nvinfo : EIATTR_KPARAM_INFO
	.align		4
.L_3187:
        /*0018*/ 	.byte	0x04, 0x17
        /*001a*/ 	.short	(.L_3189 - .L_3188)
.L_3188:
        /*001c*/ 	.word	0x00000000
        /*0020*/ 	.short	0x0005
        /*0022*/ 	.short	0x0028
        /*0024*/ 	.byte	0x00, 0xf0, 0x11, 0x00


	//----- nvinfo : EIATTR_KPARAM_INFO
	.align		4
.L_3189:
        /*0028*/ 	.byte	0x04, 0x17
        /*002a*/ 	.short	(.L_3191 - .L_3190)
.L_3190:
        /*002c*/ 	.word	0x00000000
        /*0030*/ 	.short	0x0004
        /*0032*/ 	.short	0x0020
        /*0034*/ 	.byte	0x00, 0xf0, 0x21, 0x00


	//----- nvinfo : EIATTR_KPARAM_INFO
	.align		4
.L_3191:
        /*0038*/ 	.byte	0x04, 0x17
        /*003a*/ 	.short	(.L_3193 - .L_3192)
.L_3192:
        /*003c*/ 	.word	0x00000000
        /*0040*/ 	.short	0x0003
        /*0042*/ 	.short	0x0018
        /*0044*/ 	.byte	0x00, 0xf0, 0x21, 0x00


	//----- nvinfo : EIATTR_KPARAM_INFO
	.align		4
.L_3193:
        /*0048*/ 	.byte	0x04, 0x17
        /*004a*/ 	.short	(.L_3195 - .L_3194)
.L_3194:
        /*004c*/ 	.word	0x00000000
        /*0050*/ 	.short	0x0002
        /*0052*/ 	.short	0x0010
        /*0054*/ 	.byte	0x00, 0xf0, 0x21, 0x00


	//----- nvinfo : EIATTR_KPARAM_INFO
	.align		4
.L_3195:
        /*0058*/ 	.byte	0x04, 0x17
        /*005a*/ 	.short	(.L_3197 - .L_3196)
.L_3196:
        /*005c*/ 	.word	0x00000000
        /*0060*/ 	.short	0x0001
        /*0062*/ 	.short	0x0008
        /*0064*/ 	.byte	0x00, 0xf0, 0x21, 0x00


	//----- nvinfo : EIATTR_KPARAM_INFO
	.align		4
.L_3197:
        /*0068*/ 	.byte	0x04, 0x17
        /*006a*/ 	.short	(.L_3199 - .L_3198)
.L_3198:
        /*006c*/ 	.word	0x00000000
        /*0070*/ 	.short	0x0000
        /*0072*/ 	.short	0x0000
        /*0074*/ 	.byte	0x00, 0xf0, 0x21, 0x00


	//----- nvinfo : EIATTR_SPARSE_MMA_MASK
	.align		4
.L_3199:
        /*0078*/ 	.byte	0x03, 0x50
        /*007a*/ 	.short	0x0000


	//----- nvinfo : EIATTR_MAXREG_COUNT
	.align		4
        /*007c*/ 	.byte	0x03, 0x1b
        /*007e*/ 	.short	0x00ff


	//----- nvinfo : EIATTR_NUM_BARRIERS
	.align		4
        /*0080*/ 	.byte	0x02, 0x4c
        /*0082*/ 	.byte	0x01
	.zero		1


	//----- nvinfo : EIATTR_MERCURY_ISA_VERSION
	.align		4
        /*0084*/ 	.byte	0x03, 0x5f
        /*0086*/ 	.short	0x0101


	//----- nvinfo : EIATTR_UNUSED_LOAD_BYTE_OFFSET
	.align		4
        /*0088*/ 	.byte	0x04, 0x44
        /*008a*/ 	.short	(.L_3201 - .L_3200)


	//   ....[0]....
.L_3200:
        /*008c*/ 	.word	0x000006b0
        /*0090*/ 	.word	0x0000fff0


	//   ....[1]....
        /*0094*/ 	.word	0x00000b70
        /*0098*/ 	.word	0x0000fff0


	//----- nvinfo : EIATTR_COOP_GROUP_MASK_REGIDS
	.align		4
.L_3201:
        /*009c*/ 	.byte	0x04, 0x29
        /*009e*/ 	.short	(.L_3203 - .L_3202)


	//   ....[0]....
.L_3202:
        /*00a0*/ 	.word	0xffffffff


	//   ....[1]....
        /*00a4*/ 	.word	0xffffffff


	//   ....[2]....
        /*00a8*/ 	.word	0xffffffff


	//   ....[3]....
        /*00ac*/ 	.word	0xffffffff


	//   ....[4]....
        /*00b0*/ 	.word	0xffffffff


	//   ....[5]....
        /*00b4*/ 	.word	0xffffffff


	//   ....[6]....
        /*00b8*/ 	.word	0xffffffff


	//   ....[7]....
        /*00bc*/ 	.word	0xffffffff


	//   ....[8]....
        /*00c0*/ 	.word	0xffffffff


	//   ....[9]....
        /*00c4*/ 	.word	0xffffffff


	//   ....[10]....
        /*00c8*/ 	.word	0xffffffff


	//   ....[11]....
        /*00cc*/ 	.word	0xffffffff


	//----- nvinfo : EIATTR_COOP_GROUP_INSTR_OFFSETS
	.align		4
.L_3203:
        /*00d0*/ 	.byte	0x04, 0x28
        /*00d2*/ 	.short	(.L_3205 - .L_3204)


	//   ....[0]....
.L_3204:
        /*00d4*/ 	.word	0x00000440


	//   ....[1]....
        /*00d8*/ 	.word	0x00000510


	//   ....[2]....
        /*00dc*/ 	.word	0x00000550


	//   ....[3]....
        /*00e0*/ 	.word	0x000005a0


	//   ....[4]....
        /*00e4*/ 	.word	0x000005f0


	//   ....[5]....
        /*00e8*/ 	.word	0x00000630


	//   ....[6]....
        /*00ec*/ 	.word	0x000009e0


	//   ....[7]....
        /*00f0*/ 	.word	0x00000a30


	//   ....[8]....
        /*00f4*/ 	.word	0x00000a70


	//   ....[9]....
        /*00f8*/ 	.word	0x00000ab0


	//   ....[10]....
        /*00fc*/ 	.word	0x00000af0


	//   ....[11]....
        /*0100*/ 	.word	0x00001aa0


	//----- nvinfo : EIATTR_EXIT_INSTR_OFFSETS
	.align		4
.L_3205:
        /*0104*/ 	.byte	0x04, 0x1c
        /*0106*/ 	.short	(.L_3207 - .L_3206)


	//   ....[0]....
.L_3206:
        /*0108*/ 	.word	0x00000080


	//   ....[1]....
        /*010c*/ 	.word	0x00001be0


	//----- nvinfo : EIATTR_CRS_STACK_SIZE
	.align		4
.L_3207:
        /*0110*/ 	.byte	0x04, 0x1e
        /*0112*/ 	.short	(.L_3209 - .L_3208)
.L_3208:
        /*0114*/ 	.word	0x00000000


	//----- nvinfo : EIATTR_CBANK_PARAM_SIZE
	.align		4
.L_3209:
        /*0118*/ 	.byte	0x03, 0x19
        /*011a*/ 	.short	0x0030


	//----- nvinfo : EIATTR_PARAM_CBANK
	.align		4
        /*011c*/ 	.byte	0x04, 0x0a
        /*011e*/ 	.short	(.L_3211 - .L_3210)
	.align		4
.L_3210:
        /*0120*/ 	.word	index@(.nv.constant0._Z18kQuantizeBlockwiseIfLi2048ELi4ELi0ELi2EEvPfPT_S0_PhS0_ii)
        /*0124*/ 	.short	0x0210
        /*0126*/ 	.short	0x0030


	//----- nvinfo : EIATTR_SW_WAR
	.align		4
.L_3211:
        /*0128*/ 	.byte	0x04, 0x36
        /*012a*/ 	.short	(.L_3213 - .L_3212)
.L_3212:
        /*012c*/ 	.word	0x00000008
.L_3213:


//--------------------- .nv.info._Z18kQuantizeBlockwiseIfLi4096ELi4ELi0ELi2EEvPfPT_S0_PhS0_ii --------------------------
	.section	.nv.info._Z18kQuantizeBlockwiseIfLi4096ELi4ELi0ELi2EEvPfPT_S0_PhS0_ii,"",@"SHT_CUDA_INFO"
	.sectionflags	@""
	.align	4


	//----- nvinfo : EIATTR_CUDA_API_VERSION
	.align		4
        /*0000*/ 	.byte	0x04, 0x37
        /*0002*/ 	.short	(.L_3215 - .L_3214)
.L_3214:
        /*0004*/ 	.word	0x00000082


	//----- nvinfo : EIATTR_KPARAM_INFO
	.align		4
.L_3215:
        /*0008*/ 	.byte	0x04, 0x17
        /*000a*/ 	.short	(.L_3217 - .L_3216)
.L_3216:
        /*000c*/ 	.word	0x00000000
        /*0010*/ 	.short	0x0006
        /*0012*/ 	.short	0x002c
        /*0014*/ 	.byte	0x00, 0xf0, 0x11, 0x00


	//----- nvinfo : EIATTR_KPARAM_INFO
	.align		4
.L_3217:
        /*0018*/ 	.byte	0x04, 0x17
        /*001a*/ 	.short	(.L_3219 - .L_3218)
.L_3218:
        /*001c*/ 	.word	0x00000000
        /*0020*/ 	.short	0x0005
        /*0022*/ 	.short	0x0028
        /*0024*/ 	.byte	0x00, 0xf0, 0x11, 0x00


	//----- nvinfo : EIATTR_KPARAM_INFO
	.align		4
.L_3219:
        /*0028*/ 	.byte	0x04, 0x17
        /*002a*/ 	.short	(.L_3221 - .L_3220)
.L_3220:
        /*002c*/ 	.word	0x00000000
        /*0030*/ 	.short	0x0004
        /*0032*/ 	.short	0x0020
        /*0034*/ 	.byte	0x00, 0xf0, 0x21, 0x00


	//----- nvinfo : EIATTR_KPARAM_INFO
	.align		4
.L_3221:
        /*0038*/ 	.byte	0x04, 0x17
        /*003a*/ 	.short	(.L_3223 - .L_3222)
.L_3222:
        /*003c*/ 	.word	0x00000000
        /*0040*/ 	.short	0x0003
        /*0042*/ 	.short	0x0018
        /*0044*/ 	.byte	0x00, 0xf0, 0x21, 0x00


	//----- nvinfo : EIATTR_KPARAM_INFO
	.align		4
.L_3223:
        /*0048*/ 	.byte	0x04, 0x17
        /*004a*/ 	.short	(.L_3225 - .L_3224)
.L_3224:
        /*004c*/ 	.word	0x00000000
        /*0050*/ 	.short	0x0002
        /*0052*/ 	.short	0x0010
        /*0054*/ 	.byte	0x00, 0xf0, 0x21, 0x00


	//----- nvinfo : EIATTR_KPARAM_INFO
	.align		4
.L_3225:
        /*0058*/ 	.byte	0x04, 0x17
        /*005a*/ 	.short	(.L_3227 - .L_3226)
.L_3226:
        /*005c*/ 	.word	0x00000000
        /*0060*/ 	.short	0x0001
        /*0062*/ 	.short	0x0008
        /*0064*/ 	.byte	0x00, 0xf0, 0x21, 0x00


	//----- nvinfo : EIATTR_KPARAM_INFO
	.align		4
.L_3227:
        /*0068*/ 	.byte	0x04, 0x17
        /*006a*/ 	.short	(.L_3229 - .L_3228)
.L_3228:
        /*006c*/ 	.word	0x00000000
        /*0070*/ 	.short	0x0000
        /*0072*/ 	.short	0x0000
        /*0074*/ 	.byte	0x00, 0xf0, 0x21, 0x00


	//----- nvinfo : EIATTR_SPARSE_MMA_MASK
	.align		4
.L_3229:
        /*0078*/ 	.byte	0x03, 0x50
        /*007a*/ 	.short	0x0000


	//----- nvinfo : EIATTR_MAXREG_COUNT
	.align		4
        /*007c*/ 	.byte	0x03, 0x1b
        /*007e*/ 	.short	0x00ff


	//----- nvinfo : EIATTR_NUM_BARRIERS
	.align		4
        /*0080*/ 	.byte	0x02, 0x4c
        /*0082*/ 	.byte	0x01
	.zero		1


	//----- nvinfo : EIATTR_MERCURY_ISA_VERSION
	.align		4
        /*0084*/ 	.byte	0x03, 0x5f
        /*0086*/ 	.short	0x0101


	//----- nvinfo : EIATTR_UNUSED_LOAD_BYTE_OFFSET
	.align		4
        /*0088*/ 	.byte	0x04, 0x44
        /*008a*/ 	.short	(.L_3231 - .L_3230)


	//   ....[0]....
.L_3230:
        /*008c*/ 	.word	0x000006b0
        /*0090*/ 	.word	0x0000fff0


	//   ....[1]....
        /*0094*/ 	.word	0x00000eb0
        /*0098*/ 	.word	0x0000fff0


	//----- nvinfo : EIATTR_COOP_GROUP_MASK_REGIDS
	.align		4
.L_3231:
        /*009c*/ 	.byte	0x04, 0x29
        /*009e*/ 	.short	(.L_3233 - .L_3232)


	//   ....[0]....
.L_3232:
        /*00a0*/ 	.word	0xffffffff


	//   ....[1]....
        /*00a4*/ 	.word	0xffffffff


	//   ....[2]....
        /*00a8*/ 	.word	0xffffffff


	//   ....[3]....
        /*00ac*/ 	.word	0xffffffff


	//   ....[4]....
        /*00b0*/ 	.word	0xffffffff


	//   ....[5]....
        /*00b4*/ 	.word	0xffffffff


	//   ....[6]....
        /*00b8*/ 	.word	0xffffffff


	//   ....[7]....
        /*00bc*/ 	.word	0xffffffff


	//   ....[8]....
        /*00c0*/ 	.word	0xffffffff


	//   ....[9]....
        /*00c4*/ 	.word	0xffffffff


	//   ....[10]....
        /*00c8*/ 	.word	0xffffffff


	//   ....[11]....
        /*00cc*/ 	.word	0xffffffff


	//----- nvinfo : EIATTR_COOP_GROUP_INSTR_OFFSETS
	.align		4
.L_3233:
        /*00d0*/ 	.byte	0x04, 0x28
        /*00d2*/ 	.short	(.L_3235 - .L_3234)


	//   ....[0]....
.L_3234:
        /*00d4*/ 	.word	0x00000440


	//   ....[1]....
        /*00d8*/ 	.word	0x00000510


	//   ....[2]....
        /*00dc*/ 	.word	0x00000550


	//   ....[3]....
        /*00e0*/ 	.word	0x000005a0


	//   ....[4]....
        /*00e4*/ 	.word	0x000005f0


	//   ....[5]....
        /*00e8*/ 	.word	0x00000630


	//   ....[6]....
        /*00ec*/ 	.word	0x00000d20


	//   ....[7]....
        /*00f0*/ 	.word	0x00000d70


	//   ....[8]....
        /*00f4*/ 	.word	0x00000db0


	//   ....[9]....
        /*00f8*/ 	.word	0x00000df0


	//   ....[10]....
        /*00fc*/ 	.word	0x00000e30


	//   ....[11]....
        /*0100*/ 	.word	0x00002020


	//----- nvinfo : EIATTR_EXIT_INSTR_OFFSETS
	.align		4
.L_3235:
        /*0104*/ 	.byte	0x04, 0x1c
        /*0106*/ 	.short	(.L_3237 - .L_3236)


	//   ....[0]....
.L_3236:
        /*0108*/ 	.word	0x00000080


	//   ....[1]....
        /*010c*/ 	.word	0x00002160


	//----- nvinfo : EIATTR_CRS_STACK_SIZE
	.align		4
.L_3237:
        /*0110*/ 	.byte	0x04, 0x1e
        /*0112*/ 	.short	(.L_3239 - .L_3238)
.L_3238:
        /*0114*/ 	.word	0x00000000


	//----- nvinfo : EIATTR_CBANK_PARAM_SIZE
	.align		4
.L_3239:
        /*0118*/ 	.byte	0x03, 0x19
        /*011a*/ 	.short	0x0030


	//----- nvinfo : EIATTR_PARAM_CBANK
	.align		4
        /*011c*/ 	.byte	0x04, 0x0a
        /*011e*/ 	.short	(.L_3241 - .L_3240)
	.align		4
.L_3240:
        /*0120*/ 	.word	index@(.nv.constant0._Z18kQuantizeBlockwiseIfLi4096ELi4ELi0ELi2EEvPfPT_S0_PhS0_ii)
        /*0124*/ 	.short	0x0210
        /*0126*/ 	.short	0x0030


	//----- nvinfo : EIATTR_SW_WAR
	.align		4
.L_3241:
        /*0128*/ 	.byte	0x04, 0x36
        /*012a*/ 	.short	(.L_3243 - .L_3242)
.L_3242:
        /*012c*/ 	.word	0x00000008
.L_3243:


//--------------------- .nv.info._Z18kQuantizeBlockwiseIfLi64ELi2ELi0ELi1EEvPfPT_S0_PhS0_ii --------------------------
	.section	.nv.info._Z18kQuantizeBlockwiseIfLi64ELi2ELi0ELi1EEvPfPT_S0_PhS0_ii,"",@"SHT_CUDA_INFO"
	.sectionflags	@""
	.align	4


	//----- nvinfo : EIATTR_CUDA_API_VERSION
	.align		4
        /*0000*/ 	.byte	0x04, 0x37
        /*0002*/ 	.short	(.L_3245 - .L_3244)
.L_3244:
        /*0004*/ 	.word	0x00000082


	//----- nvinfo : EIATTR_KPARAM_INFO
	.align		4
.L_3245:
        /*0008*/ 	.byte	0x04, 0x17
        /*000a*/ 	.short	(.L_3247 - .L_3246)
.L_3246:
        /*000c*/ 	.word	0x00000000
        /*0010*/ 	.short	0x0006
        /*0012*/ 	.short	0x002c
        /*0014*/ 	.byte	0x00, 0xf0, 0x11, 0x00


	//----- nvinfo : EIATTR_KPARAM_INFO
	.align		4
.L_3247:
        /*0018*/ 	.byte	0x04, 0x17
        /*001a*/ 	.short	(.L_3249 - .L_3248)
.L_3248:
        /*001c*/ 	.word	0x00000000
        /*0020*/ 	.short	0x0005
        /*0022*/ 	.short	0x0028
        /*0024*/ 	.byte	0x00, 0xf0, 0x11, 0x00


	//----- nvinfo : EIATTR_KPARAM_INFO
	.align		4
.L_3249:
        /*0028*/ 	.byte	0x04, 0x17
        /*002a*/ 	.short	(.L_3251 - .L_3250)
.L_3250:
        /*002c*/ 	.word	0x00000000
        /*0030*/ 	.short	0x0004
        /*0032*/ 	.short	0x0020
        /*0034*/ 	.byte	0x00, 0xf0, 0x21, 0x00


	//----- nvinfo : EIATTR_KPARAM_INFO
	.align		4
.L_3251:
        /*0038*/ 	.byte	0x04, 0x17
        /*003a*/ 	.short	(.L_3253 - .L_3252)
.L_3252:
        /*003c*/ 	.word	0x00000000
        /*0040*/ 	.short	0x0003
        /*0042*/ 	.short	0x0018
        /*0044*/ 	.byte	0x00, 0xf0, 0x21, 0x00


	//----- nvinfo : EIATTR_KPARAM_INFO
	.align		4
.L_3253:
        /*0048*/ 	.byte	0x04, 0x17
        /*004a*/ 	.short	(.L_3255 - .L_3254)
.L_3254:
        /*004c*/ 	.word	0x00000000
        /*0050*/ 	.short	0x0002
        /*0052*/ 	.short	0x0010
        /*0054*/ 	.byte	0x00, 0xf0, 0x21, 0x00


	//----- nvinfo : EIATTR_KPARAM_INFO
	.align		4
.L_3255:
        /*0058*/ 	.byte	0x04, 0x17
        /*005a*/ 	.short	(.L_3257 - .L_3256)
.L_3256:
        /*005c*/ 	.word	0x00000000
        /*0060*/ 	.short	0x0001
        /*0062*/ 	.short	0x0008
        /*0064*/ 	.byte	0x00, 0xf0, 0x21, 0x00


	//----- nvinfo : EIATTR_KPARAM_INFO
	.align		4
.L_3257:
        /*0068*/ 	.byte	0x04, 0x17
        /*006a*/ 	.short	(.L_3259 - .L_3258)
.L_3258:
        /*006c*/ 	.word	0x00000000
        /*0070*/ 	.short	0x0000
        /*0072*/ 	.short	0x0000
        /*0074*/ 	.byte	0x00, 0xf0, 0x21, 0x00


	//----- nvinfo : EIATTR_SPARSE_MMA_MASK
	.align		4
.L_3259:
        /*0078*/ 	.byte	0x03, 0x50
        /*007a*/ 	.short	0x0000


	//----- nvinfo : EIATTR_MAXREG_COUNT
	.align		4
        /*007c*/ 	.byte	0x03, 0x1b
        /*007e*/ 	.short	0x00ff


	//----- nvinfo : EIATTR_NUM_BARRIERS
	.align		4
        /*0080*/ 	.byte	0x02, 0x4c
        /*0082*/ 	.byte	0x01
	.zero		1


	//----- nvinfo : EIATTR_MERCURY_ISA_VERSION
	.align		4
        /*0084*/ 	.byte	0x03, 0x5f
        /*0086*/ 	.short	0x0101


	//----- nvinfo : EIATTR_COOP_GROUP_MASK_REGIDS
	.align		4
        /*0088*/ 	.byte	0x04, 0x29
        /*008a*/ 	.short	(.L_3261 - .L_3260)


	//   ....[0]....
.L_3260:
        /*008c*/ 	.word	0xffffffff


	//   ....[1]....
        /*0090*/ 	.word	0xffffffff


	//   ....[2]....
        /*0094*/ 	.word	0xffffffff


	//   ....[3]....
        /*0098*/ 	.word	0xffffffff


	//   ....[4]....
        /*009c*/ 	.word	0xffffffff


	//   ....[5]....
        /*00a0*/ 	.word	0xffffffff


	//   ....[6]....
        /*00a4*/ 	.word	0xffffffff


	//   ....[7]....
        /*00a8*/ 	.word	0xffffffff


	//   ....[8]....
        /*00ac*/ 	.word	0xffffffff


	//   ....[9]....
        /*00b0*/ 	.word	0xffffffff


	//   ....[10]....
        /*00b4*/ 	.word	0xffffffff


	//   ....[11]....
        /*00b8*/ 	.word	0xffffffff


	//----- nvinfo : EIATTR_COOP_GROUP_INSTR_OFFSETS
	.align		4
.L_3261:
        /*00bc*/ 	.byte	0x04, 0x28
        /*00be*/ 	.short	(.L_3263 - .L_3262)


	//   ....[0]....
.L_3262:
        /*00c0*/ 	.word	0x000002a0


	//   ....[1]....
        /*00c4*/ 	.word	0x00000330


	//   ....[2]....
        /*00c8*/ 	.word	0x00000370


	//   ....[3]....
        /*00cc*/ 	.word	0x000003c0


	//   ....[4]....
        /*00d0*/ 	.word	0x00000410


	//   ....[5]....
        /*00d4*/ 	.word	0x00000450


	//   ....[6]....
        /*00d8*/ 	.word	0x000004c0


	//   ....[7]....
        /*00dc*/ 	.word	0x00000510


	//   ....[8]....
        /*00e0*/ 	.word	0x00000550


	//   ....[9]....
        /*00e4*/ 	.word	0x00000590


	//   ....[10]....
        /*00e8*/ 	.word	0x000005d0


	//   ....[11]....
        /*00ec*/ 	.word	0x00000b10


	//----- nvinfo : EIATTR_EXIT_INSTR_OFFSETS
	.align		4
.L_3263:
        /*00f0*/ 	.byte	0x04, 0x1c
        /*00f2*/ 	.short	(.L_3265 - .L_3264)


	//   ....[0]....
.L_3264:
        /*00f4*/ 	.word	0x00000080


	//   ....[1]....
        /*00f8*/ 	.word	0x00000c50


	//----- nvinfo : EIATTR_CRS_STACK_SIZE
	.align		4
.L_3265:
        /*00fc*/ 	.byte	0x04, 0x1e
        /*00fe*/ 	.short	(.L_3267 - .L_3266)
.L_3266:
        /*0100*/ 	.word	0x00000000


	//----- nvinfo : EIATTR_CBANK_PARAM_SIZE
	.align		4
.L_3267:
        /*0104*/ 	.byte	0x03, 0x19
        /*0106*/ 	.short	0x0030


	//----- nvinfo : EIATTR_PARAM_CBANK
	.align		4
        /*0108*/ 	.byte	0x04, 0x0a
        /*010a*/ 	.short	(.L_3269 - .L_3268)
	.align		4
.L_3268:
        /*010c*/ 	.word	index@(.nv.constant0._Z18kQuantizeBlockwiseIfLi64ELi2ELi0ELi1EEvPfPT_S0_PhS0_ii)
        /*0110*/ 	.short	0x0210
        /*0112*/ 	.short	0x0030


	//----- nvinfo : EIATTR_SW_WAR
	.align		4
.L_3269:
        /*0114*/ 	.byte	0x04, 0x36
        /*0116*/ 	.short	(.L_3271 - .L_3270)
.L_3270:
        /*0118*/ 	.word	0x00000008
.L_3271:


//--------------------- .nv.info._Z18kQuantizeBlockwiseIfLi128ELi2ELi0ELi1EEvPfPT_S0_PhS0_ii --------------------------
	.section	.nv.info._Z18kQuantizeBlockwiseIfLi128ELi2ELi0ELi1EEvPfPT_S0_PhS0_ii,"",@"SHT_CUDA_INFO"
	.sectionflags	@""
	.align	4


	//----- nvinfo : EIATTR_CUDA_API_VERSION
	.align		4
        /*0000*/ 	.byte	0x04, 0x37
        /*0002*/ 	.short	(.L_3273 - .L_3272)
.L_3272:
        /*0004*/ 	.word	0x00000082


	//----- nvinfo : EIATTR_KPARAM_INFO
	.align		4
.L_3273:
        /*0008*/ 	.byte	0x04, 0x17
        /*000a*/ 	.short	(.L_3275 - .L_3274)
.L_3274:
        /*000c*/ 	.word	0x00000000
        /*0010*/ 	.short	0x0006
        /*0012*/ 	.short	0x002c
        /*0014*/ 	.byte	0x00, 0xf0, 0x11, 0x00


	//----- nvinfo : EIATTR_KPARAM_INFO
	.align		4
.L_3275:
        /*0018*/ 	.byte	0x04, 0x17
        /*001a*/ 	.short	(.L_3277 - .L_3276)
.L_3276:
        /*001c*/ 	.word	0x00000000
        /*0020*/ 	.short	0x0005
        /*0022*/ 	.short	0x0028
        /*0024*/ 	.byte	0x00, 0xf0, 0x11, 0x00


	//----- nvinfo : EIATTR_KPARAM_INFO
	.align		4
.L_3277:
        /*0028*/ 	.byte	0x04, 0x17
        /*002a*/ 	.short	(.L_3279 - .L_3278)
.L_3278:
        /*002c*/ 	.word	0x00000000
        /*0030*/ 	.short	0x0004
        /*0032*/ 	.short	0x0020
        /*0034*/ 	.byte	0x00, 0xf0, 0x21, 0x00


	//----- nvinfo : EIATTR_KPARAM_INFO
	.align		4
.L_3279:
        /*0038*/ 	.byte	0x04, 0x17
        /*003a*/ 	.short	(.L_3281 - .L_3280)
.L_3280:
        /*003c*/ 	.word	0x00000000
        /*0040*/ 	.short	0x0003
        /*0042*/ 	.short	0x0018
        /*0044*/ 	.byte	0x00, 0xf0, 0x21, 0x00


	//----- nvinfo : EIATTR_KPARAM_INFO
	.align		4
.L_3281:
        /*0048*/ 	.byte	0x04, 0x17
        /*004a*/ 	.short	(.L_3283 - .L_3282)
.L_3282:
        /*004c*/ 	.word	0x00000000
        /*0050*/ 	.short	0x0002
        /*0052*/ 	.short	0x0010
        /*0054*/ 	.byte	0x00, 0xf0, 0x21, 0x00


	//----- nvinfo : EIATTR_KPARAM_INFO
	.align		4
.L_3283:
        /*0058*/ 	.byte	0x04, 0x17
        /*005a*/ 	.short	(.L_3285 - .L_3284)
.L_3284:
        /*005c*/ 	.word	0x00000000
        /*0060*/ 	.short	0x0001
        /*0062*/ 	.short	0x0008
        /*0064*/ 	.byte	0x00, 0xf0, 0x21, 0x00


	//----- nvinfo : EIATTR_KPARAM_INFO
	.align		4
.L_3285:
        /*0068*/ 	.byte	0x04, 0x17
        /*006a*/ 	.short	(.L_3287 - .L_3286)
.L_3286:
        /*006c*/ 	.word	0x00000000
        /*0070*/ 	.short	0x0000
        /*0072*/ 	.short	0x0000
        /*0074*/ 	.byte	0x00, 0xf0, 0x21, 0x00


	//----- nvinfo : EIATTR_SPARSE_MMA_MASK
	.align		4
.L_3287:
        /*0078*/ 	.byte	0x03, 0x50
        /*007a*/ 	.short	0x0000


	//----- nvinfo : EIATTR_MAXREG_COUNT
	.align		4
        /*007c*/ 	.byte	0x03, 0x1b
        /*007e*/ 	.short	0x00ff


	//----- nvinfo : EIATTR_NUM_BARRIERS
	.align		4
        /*0080*/ 	.byte	0x02, 0x4c
        /*0082*/ 	.byte	0x01
	.zero		1


	//----- nvinfo : EIATTR_MERCURY_ISA_VERSION
	.align		4
        /*0084*/ 	.byte	0x03, 0x5f
        /*0086*/ 	.short	0x0101


	//----- nvinfo : EIATTR_COOP_GROUP_MASK_REGIDS
	.align		4
        /*0088*/ 	.byte	0x04, 0x29
        /*008a*/ 	.short	(.L_3289 - .L_3288)


	//   ....[0]....
.L_3288:
        /*008c*/ 	.word	0xffffffff


	//   ....[1]....
        /*0090*/ 	.word	0xffffffff


	//   ....[2]....
        /*0094*/ 	.word	0xffffffff


	//   ....[3]....
        /*0098*/ 	.word	0xffffffff


	//   ....[4]....
        /*009c*/ 	.word	0xffffffff


	//   ....[5]....
        /*00a0*/ 	.word	0xffffffff


	//   ....[6]....
        /*00a4*/ 	.word	0xffffffff


	//   ....[7]....
        /*00a8*/ 	.word	0xffffffff


	//   ....[8]....
        /*00ac*/ 	.word	0xffffffff


	//   ....[9]....
        /*00b0*/ 	.word	0xffffffff


	//   ....[10]....
        /*00b4*/ 	.word	0xffffffff


	//   ....[11]....
        /*00b8*/ 	.word	0xffffffff


	//----- nvinfo : EIATTR_COOP_GROUP_INSTR_OFFSETS
	.align		4
.L_3289:
        /*00bc*/ 	.byte	0x04, 0x28
        /*00be*/ 	.short	(.L_3291 - .L_3290)


	//   ....[0]....
.L_3290:
        /*00c0*/ 	.word	0x00000390


	//   ....[1]....
        /*00c4*/ 	.word	0x00000440


	//   ....[2]....
        /*00c8*/ 	.word	0x00000480


	//   ....[3]....
        /*00cc*/ 	.word	0x000004d0


	//   ....[4]....
        /*00d0*/ 	.word	0x00000520


	//   ....[5]....
        /*00d4*/ 	.word	0x00000560


	//   ....[6]....
        /*00d8*/ 	.word	0x00000630


	//   ....[7]....
        /*00dc*/ 	.word	0x00000690


	//   ....[8]....
        /*00e0*/ 	.word	0x000006d0


	//   ....[9]....
        /*00e4*/ 	.word	0x00000710


	//   ....[10]....
        /*00e8*/ 	.word	0x00000750


	//   ....[11]....
        /*00ec*/ 	.word	0x00000cf0


	//----- nvinfo : EIATTR_EXIT_INSTR_OFFSETS
	.align		4
.L_3291:
        /*00f0*/ 	.byte	0x04, 0x1c
        /*00f2*/ 	.short	(.L_3293 - .L_3292)


	//   ....[0]....
.L_3292:
        /*00f4*/ 	.word	0x00000080


	//   ....[1]....
        /*00f8*/ 	.word	0x00000e30


	//----- nvinfo : EIATTR_CRS_STACK_SIZE
	.align		4
.L_3293:
        /*00fc*/ 	.byte	0x04, 0x1e
        /*00fe*/ 	.short	(.L_3295 - .L_3294)
.L_3294:
        /*0100*/ 	.word	0x00000000


	//----- nvinfo : EIATTR_CBANK_PARAM_SIZE
	.align		4
.L_3295:
        /*0104*/ 	.byte	0x03, 0x19
        /*0106*/ 	.short	0x0030


	//----- nvinfo : EIATTR_PARAM_CBANK
	.align		4
        /*0108*/ 	.byte	0x04, 0x0a
        /*010a*/ 	.short	(.L_3297 - .L_3296)
	.align		4
.L_3296:
        /*010c*/ 	.word	index@(.nv.constant0._Z18kQuantizeBlockwiseIfLi128ELi2ELi0ELi1EEvPfPT_S0_PhS0_ii)
        /*0110*/ 	.short	0x0210
        /*0112*/ 	.short	0x0030


	//----- nvinfo : EIATTR_SW_WAR
	.align		4
.L_3297:
        /*0114*/ 	.byte	0x04, 0x36
        /*0116*/ 	.short	(.L_3299 - .L_3298)
.L_3298:
        /*0118*/ 	.word	0x00000008
.L_3299:


//--------------------- .nv.info._Z18kQuantizeBlockwiseIfLi256ELi2ELi0ELi1EEvPfPT_S0_PhS0_ii --------------------------
	.section	.nv.info._Z18kQuantizeBlockwiseIfLi256ELi2ELi0ELi1EEvPfPT_S0_PhS0_ii,"",@"SHT_CUDA_INFO"
	.sectionflags	@""
	.align	4


	//----- nvinfo : EIATTR_CUDA_API_VERSION
	.align		4
        /*0000*/ 	.byte	0x04, 0x37
        /*0002*/ 	.short	(.L_3301 - .L_3300)
.L_3300:
        /*0004*/ 	.word	0x00000082


	//----- nvinfo : EIATTR_KPARAM_INFO
	.align		4
.L_3301:
        /*0008*/ 	.byte	0x04, 0x17
        /*000a*/ 	.short	(.L_3303 - .L_3302)
.L_3302:
        /*000c*/ 	.word	0x00000000
        /*0010*/ 	.short	0x0006
        /*0012*/ 	.short	0x002c
        /*0014*/ 	.byte	0x00, 0xf0, 0x11, 0x00


	//----- nvinfo : EIATTR_KPARAM_INFO
	.align		4
.L_3303:
        /*0018*/ 	.byte	0x04, 0x17
        /*001a*/ 	.short	(.L_3305 - .L_3304)
.L_3304:
        /*001c*/ 	.word	0x00000000
        /*0020*/ 	.short	0x0005
        /*0022*/ 	.short	0x0028
        /*0024*/ 	.byte	0x00, 0xf0, 0x11, 0x00


	//----- nvinfo : EIATTR_KPARAM_INFO
	.align		4
.L_3305:
        /*0028*/ 	.byte	0x04, 0x17
        /*002a*/ 	.short	(.L_3307 - .L_3306)
.L_3306:
        /*002c*/ 	.word	0x00000000
        /*0030*/ 	.short	0x0004
        /*0032*/ 	.short	0x0020
        /*0034*/ 	.byte	0x00, 0xf0, 0x21, 0x00


	//----- nvinfo : EIATTR_KPARAM_INFO
	.align		4
.L_3307:
        /*0038*/ 	.byte	0x04, 0x17
        /*003a*/ 	.short	(.L_3309 - .L_3308)
.L_3308:
        /*003c*/ 	.word	0x00000000
        /*0040*/ 	.short	0x0003
        /*0042*/ 	.short	0x0018
        /*0044*/ 	.byte	0x00, 0xf0, 0x21, 0x00


	//----- nvinfo : EIATTR_KPARAM_INFO
	.align		4
.L_3309:
        /*0048*/ 	.byte	0x04, 0x17
        /*004a*/ 	.short	(.L_3311 - .L_3310)
.L_3310:
        /*004c*/ 	.word	0x00000000
        /*0050*/ 	.short	0x0002
        /*0052*/ 	.short	0x0010
        /*0054*/ 	.byte	0x00, 0xf0, 0x21, 0x00


	//----- nvinfo : EIATTR_KPARAM_INFO
	.align		4
.L_3311:
        /*0058*/ 	.byte	0x04, 0x17
        /*005a*/ 	.short	(.L_3313 - .L_3312)
.L_3312:
        /*005c*/ 	.word	0x00000000
        /*0060*/ 	.short	0x0001
        /*0062*/ 	.short	0x0008
        /*0064*/ 	.byte	0x00, 0xf0, 0x21, 0x00


	//----- nvinfo : EIATTR_KPARAM_INFO
	.align		4
.L_3313:
        /*0068*/ 	.byte	0x04, 0x17
        /*006a*/ 	.short	(.L_3315 - .L_3314)
.L_3314:
        /*006c*/ 	.word	0x00000000
        /*0070*/ 	.short	0x0000
        /*0072*/ 	.short	0x0000
        /*0074*/ 	.byte	0x00, 0xf0, 0x21, 0x00


	//----- nvinfo : EIATTR_SPARSE_MMA_MASK
	.align		4
.L_3315:
        /*0078*/ 	.byte	0x03, 0x50
        /*007a*/ 	.short	0x0000


	//----- nvinfo : EIATTR_MAXREG_COUNT
	.align		4
        /*007c*/ 	.byte	0x03, 0x1b
        /*007e*/ 	.short	0x00ff


	//----- nvinfo : EIATTR_NUM_BARRIERS
	.align		4
        /*0080*/ 	.byte	0x02, 0x4c
        /*0082*/ 	.byte	0x01
	.zero		1


	//----- nvinfo : EIATTR_MERCURY_ISA_VERSION
	.align		4
        /*0084*/ 	.byte	0x03, 0x5f
        /*0086*/ 	.short	0x0101


	//----- nvinfo : EIATTR_COOP_GROUP_MASK_REGIDS
	.align		4
        /*0088*/ 	.byte	0x04, 0x29
        /*008a*/ 	.short	(.L_3317 - .L_3316)


	//   ....[0]....
.L_3316:
        /*008c*/ 	.word	0xffffffff


	//   ....[1]....
        /*0090*/ 	.word	0xffffffff


	//   ....[2]....
        /*0094*/ 	.word	0xffffffff


	//   ....[3]....
        /*0098*/ 	.word	0xffffffff


	//   ....[4]....
        /*009c*/ 	.word	0xffffffff


	//   ....[5]....
        /*00a0*/ 	.word	0xffffffff


	//   ....[6]....
        /*00a4*/ 	.word	0xffffffff


	//   ....[7]....
        /*00a8*/ 	.word	0xffffffff


	//   ....[8]....
        /*00ac*/ 	.word	0xffffffff


	//   ....[9]....
        /*00b0*/ 	.word	0xffffffff


	//   ....[10]....
        /*00b4*/ 	.word	0xffffffff


	//   ....[11]....
        /*00b8*/ 	.word	0xffffffff


	//----- nvinfo : EIATTR_COOP_GROUP_INSTR_OFFSETS
	.align		4
.L_3317:
        /*00bc*/ 	.byte	0x04, 0x28
        /*00be*/ 	.short	(.L_3319 - .L_3318)


	//   ....[0]....
.L_3318:
        /*00c0*/ 	.word	0x00000390


	//   ....[1]....
        /*00c4*/ 	.word	0x00000440


	//   ....[2]....
        /*00c8*/ 	.word	0x00000480


	//   ....[3]....
        /*00cc*/ 	.word	0x000004d0


	//   ....[4]....
        /*00d0*/ 	.word	0x00000520


	//   ....[5]....
        /*00d4*/ 	.word	0x00000560


	//   ....[6]....
        /*00d8*/ 	.word	0x000006b0


	//   ....[7]....
        /*00dc*/ 	.word	0x00000710


	//   ....[8]....
        /*00e0*/ 	.word	0x00000750


	//   ....[9]....
        /*00e4*/ 	.word	0x00000790


	//   ....[10]....
        /*00e8*/ 	.word	0x000007d0


	//   ....[11]....
        /*00ec*/ 	.word	0x00000db0


	//----- nvinfo : EIATTR_EXIT_INSTR_OFFSETS
	.align		4
.L_3319:
        /*00f0*/ 	.byte	0x04, 0x1c
        /*00f2*/ 	.short	(.L_3321 - .L_3320)


	//   ....[0]....
.L_3320:
        /*00f4*/ 	.word	0x00000080


	//   ....[1]....
        /*00f8*/ 	.word	0x00000ef0


	//----- nvinfo : EIATTR_CRS_STACK_SIZE
	.align		4
.L_3321:
        /*00fc*/ 	.byte	0x04, 0x1e
        /*00fe*/ 	.short	(.L_3323 - .L_3322)
.L_3322:
        /*0100*/ 	.word	0x00000000


	//----- nvinfo : EIATTR_CBANK_PARAM_SIZE
	.align		4
.L_3323:
        /*0104*/ 	.byte	0x03, 0x19
        /*0106*/ 	.short	0x0030


	//----- nvinfo : EIATTR_PARAM_CBANK
	.align		4
        /*0108*/ 	.byte	0x04, 0x0a
        /*010a*/ 	.short	(.L_3325 - .L_3324)
	.align		4
.L_3324:
        /*010c*/ 	.word	index@(.nv.constant0._Z18kQuantizeBlockwiseIfLi256ELi2ELi0ELi1EEvPfPT_S0_PhS0_ii)
        /*0110*/ 	.short	0x0210
        /*0112*/ 	.short	0x0030


	//----- nvinfo : EIATTR_SW_WAR
	.align		4
.L_3325:
        /*0114*/ 	.byte	0x04, 0x36
        /*0116*/ 	.short	(.L_3327 - .L_3326)
.L_3326:
        /*0118*/ 	.word	0x00000008
.L_3327:


//--------------------- .nv.info._Z18kQuantizeBlockwiseIfLi512ELi2ELi0ELi1EEvPfPT_S0_PhS0_ii --------------------------
	.section	.nv.info._Z18kQuantizeBlockwiseIfLi512ELi2ELi0ELi1EEvPfPT_S0_PhS0_ii,"",@"SHT_CUDA_INFO"
	.sectionflags	@""
	.align	4


	//----- nvinfo : EIATTR_CUDA_API_VERSION
	.align		4
        /*0000*/ 	.byte	0x04, 0x37
        /*0002*/ 	.short	(.L_3329 - .L_3328)
.L_3328:
        /*0004*/ 	.word	0x00000082


	//----- nvinfo : EIATTR_KPARAM_INFO
	.align		4
.L_3329:
        /*0008*/ 	.byte	0x04, 0x17
        /*000a*/ 	.short	(.L_3331 - .L_3330)
.L_3330:
        /*000c*/ 	.word	0x00000000
        /*0010*/ 	.short	0x0006
        /*0012*/ 	.short	0x002c
        /*0014*/ 	.byte	0x00, 0xf0, 0x11, 0x00


	//----- nvinfo : EIATTR_KPARAM_INFO
	.align		4
.L_3331:
        /*0018*/ 	.byte	0x04, 0x17
        /*001a*/ 	.short	(.L_3333 - .L_3332)
.L_3332:
        /*001c*/ 	.word	0x00000000
        /*0020*/ 	.short	0x0005
        /*0022*/ 	.short	0x0028
        /*0024*/ 	.byte	0x00, 0xf0, 0x11, 0x00


	//----- nvinfo : EIATTR_KPARAM_INFO
	.align		4
.L_3333:
        /*0028*/ 	.byte	0x04, 0x17
        /*002a*/ 	.short	(.L_3335 - .L_3334)
.L_3334:
        /*002c*/ 	.word	0x00000000
        /*0030*/ 	.short	0x0004
        /*0032*/ 	.short	0x0020
        /*0034*/ 	.byte	0x00, 0xf0, 0x21, 0x00


	//----- nvinfo : EIATTR_KPARAM_INFO
	.align		4
.L_3335:
        /*0038*/ 	.byte	0x04, 0x17
        /*003a*/ 	.short	(.L_3337 - .L_3336)
.L_3336:
        /*003c*/ 	.word	0x00000000
        /*0040*/ 	.short	0x0003
        /*0042*/ 	.short	0x0018
        /*0044*/ 	.byte	0x00, 0xf0, 0x21, 0x00


	//----- nvinfo : EIATTR_KPARAM_INFO
	.align		4
.L_3337:
        /*0048*/ 	.byte	0x04, 0x17
        /*004a*/ 	.short	(.L_3339 - .L_3338)
.L_3338:
        /*004c*/ 	.word	0x00000000
        /*0050*/ 	.short	0x0002
        /*0052*/ 	.short	0x0010
        /*0054*/ 	.byte	0x00, 0xf0, 0x21, 0x00


	//----- nvinfo : EIATTR_KPARAM_INFO
	.align		4
.L_3339:
        /*0058*/ 	.byte	0x04, 0x17
        /*005a*/ 	.short	(.L_3341 - .L_3340)
.L_3340:
        /*005c*/ 	.word	0x00000000
        /*0060*/ 	.short	0x0001
        /*0062*/ 	.short	0x0008
        /*0064*/ 	.byte	0x00, 0xf0, 0x21, 0x00


	//----- nvinfo : EIATTR_KPARAM_INFO
	.align		4
.L_3341:
        /*0068*/ 	.byte	0x04, 0x17
        /*006a*/ 	.short	(.L_3343 - .L_3342)
.L_3342:
        /*006c*/ 	.word	0x00000000
        /*0070*/ 	.short	0x0000
        /*0072*/ 	.short	0x0000
        /*0074*/ 	.byte	0x00, 0xf0, 0x21, 0x00


	//----- nvinfo : EIATTR_SPARSE_MMA_MASK
	.align		4
.L_3343:
        /*0078*/ 	.byte	0x03, 0x50
        /*007a*/ 	.short	0x0000


	//----- nvinfo : EIATTR_MAXREG_COUNT
	.align		4
        /*007c*/ 	.byte	0x03, 0x1b
        /*007e*/ 	.short	0x00ff


	//----- nvinfo : EIATTR_NUM_BARRIERS
	.align		4
        /*0080*/ 	.byte	0x02, 0x4c
        /*0082*/ 	.byte	0x01
	.zero		1


	//----- nvinfo : EIATTR_MERCURY_ISA_VERSION
	.align		4
        /*0084*/ 	.byte	0x03, 0x5f
        /*0086*/ 	.short	0x0101


	//----- nvinfo : EIATTR_COOP_GROUP_MASK_REGIDS
	.align		4
        /*0088*/ 	.byte	0x04, 0x29
        /*008a*/ 	.short	(.L_3345 - .L_3344)


	//   ....[0]....
.L_3344:
        /*008c*/ 	.word	0xffffffff


	//   ....[1]....
        /*0090*/ 	.word	0xffffffff


	//   ....[2]....
        /*0094*/ 	.word	0xffffffff


	//   ....[3]....
        /*0098*/ 	.word	0xffffffff


	//   ....[4]....
        /*009c*/ 	.word	0xffffffff


	//   ....[5]....
        /*00a0*/ 	.word	0xffffffff


	//   ....[6]....
        /*00a4*/ 	.word	0xffffffff


	//   ....[7]....
        /*00a8*/ 	.word	0xffffffff


	//   ....[8]....
        /*00ac*/ 	.word	0xffffffff


	//   ....[9]....
        /*00b0*/ 	.word	0xffffffff


	//   ....[10]....
        /*00b4*/ 	.word	0xffffffff


	//   ....[11]....
        /*00b8*/ 	.word	0xffffffff


	//----- nvinfo : EIATTR_COOP_GROUP_INSTR_OFFSETS
	.align		4
.L_3345:
        /*00bc*/ 	.byte	0x04, 0x28
        /*00be*/ 	.short	(.L_3347 - .L_3346)


	//   ....[0]....
.L_3346:
        /*00c0*/ 	.word	0x00000390


	//   ....[1]....
        /*00c4*/ 	.word	0x00000440


	//   ....[2]....
        /*00c8*/ 	.word	0x00000480


	//   ....[3]....
        /*00cc*/ 	.word	0x000004d0


	//   ....[4]....
        /*00d0*/ 	.word	0x00000520


	//   ....[5]....
        /*00d4*/ 	.word	0x00000560


	//   ....[6]....
        /*00d8*/ 	.word	0x00000780


	//   ....[7]....
        /*00dc*/ 	.word	0x000007d0


	//   ....[8]....
        /*00e0*/ 	.word	0x00000810


	//   ....[9]....
        /*00e4*/ 	.word	0x00000850


	//   ....[10]....
        /*00e8*/ 	.word	0x00000890


	//   ....[11]....
        /*00ec*/ 	.word	0x00000f20


	//----- nvinfo : EIATTR_EXIT_INSTR_OFFSETS
	.align		4
.L_3347:
        /*00f0*/ 	.byte	0x04, 0x1c
        /*00f2*/ 	.short	(.L_3349 - .L_3348)


	//   ....[0]....
.L_3348:
        /*00f4*/ 	.word	0x00000080


	//   ....[1]....
        /*00f8*/ 	.word	0x00001060


	//----- nvinfo : EIATTR_CRS_STACK_SIZE
	.align		4
.L_3349:
        /*00fc*/ 	.byte	0x04, 0x1e
        /*00fe*/ 	.short	(.L_3351 - .L_3350)
.L_3350:
        /*0100*/ 	.word	0x00000000


	//----- nvinfo : EIATTR_CBANK_PARAM_SIZE
	.align		4
.L_3351:
        /*0104*/ 	.byte	0x03, 0x19
        /*0106*/ 	.short	0x0030


	//----- nvinfo : EIATTR_PARAM_CBANK
	.align		4
        /*0108*/ 	.byte	0x04, 0x0a
        /*010a*/ 	.short	(.L_3353 - .L_3352)
	.align		4
.L_3352:
        /*010c*/ 	.word	index@(.nv.constant0._Z18kQuantizeBlockwiseIfLi512ELi2ELi0ELi1EEvPfPT_S0_PhS0_ii)
        /*0110*/ 	.short	0x0210
        /*0112*/ 	.short	0x0030


	//----- nvinfo : EIATTR_SW_WAR
	.align		4
.L_3353:
        /*0114*/ 	.byte	0x04, 0x36
        /*0116*/ 	.short	(.L_3355 - .L_3354)
.L_3354:
        /*0118*/ 	.word	0x00000008
.L_3355:


//--------------------- .nv.info._Z18kQuantizeBlockwiseIfLi1024ELi4ELi0ELi1EEvPfPT_S0_PhS0_ii --------------------------
	.section	.nv.info._Z18kQuantizeBlockwiseIfLi1024ELi4ELi0ELi1EEvPfPT_S0_PhS0_ii,"",@"SHT_CUDA_INFO"
	.sectionflags	@""
	.align	4


	//----- nvinfo : EIATTR_CUDA_API_VERSION
	.align		4
        /*0000*/ 	.byte	0x04, 0x37
        /*0002*/ 	.short	(.L_3357 - .L_3356)
.L_3356:
        /*0004*/ 	.word	0x00000082


	//----- nvinfo : EIATTR_KPARAM_INFO
	.align		4
.L_3357:
        /*0008*/ 	.byte	0x04, 0x17
        /*000a*/ 	.short	(.L_3359 - .L_3358)
.L_3358:
        /*000c*/ 	.word	0x00000000
        /*0010*/ 	.short	0x0006
        /*0012*/ 	.short	0x002c
        /*0014*/ 	.byte	0x00, 0xf0, 0x11, 0x00


	//----- nvinfo : EIATTR_KPARAM_INFO
	.align		4
.L_3359:
        /*0018*/ 	.byte	0x04, 0x17
        /*001a*/ 	.short	(.L_3361 - .L_3360)
.L_3360:
        /*001c*/ 	.word	0x00000000
        /*0020*/ 	.short	0x0005
        /*0022*/ 	.short	0x0028
        /*0024*/ 	.byte	0x00, 0xf0, 0x11, 0x00


	//----- nvinfo : EIATTR_KPARAM_INFO
	.align		4
.L_3361:
        /*0028*/ 	.byte	0x04, 0x17
        /*002a*/ 	.short	(.L_3363 - .L_3362)
.L_3362:
        /*002c*/ 	.word	0x00000000
        /*0030*/ 	.short	0x0004
        /*0032*/ 	.short	0x0020
        /*0034*/ 	.byte	0x00, 0xf0, 0x21, 0x00


	//----- nvinfo : EIATTR_KPARAM_INFO
	.align		4
.L_3363:
        /*0038*/ 	.byte	0x04, 0x17
        /*003a*/ 	.short	(.L_3365 - .L_3364)
.L_3364:
        /*003c*/ 	.word	0x00000000
        /*0040*/ 	.short	0x0003
        /*0042*/ 	.short	0x0018
        /*0044*/ 	.byte	0x00, 0xf0, 0x21, 0x00


	//----- nvinfo : EIATTR_KPARAM_INFO
	.align		4
.L_3365:
        /*0048*/ 	.byte	0x04, 0x17
        /*004a*/ 	.short	(.L_3367 - .L_3366)
.L_3366:
        /*004c*/ 	.word	0x00000000
        /*0050*/ 	.short	0x0002
        /*0052*/ 	.short	0x0010
        /*0054*/ 	.byte	0x00, 0xf0, 0x21, 0x00


	//----- nvinfo : EIATTR_KPARAM_INFO
	.align		4
.L_3367:
        /*0058*/ 	.byte	0x04, 0x17
        /*005a*/ 	.short	(.L_3369 - .L_3368)
.L_3368:
        /*005c*/ 	.word	0x00000000
        /*0060*/ 	.short	0x0001
        /*0062*/ 	.short	0x0008
        /*0064*/ 	.byte	0x00, 0xf0, 0x21, 0x00


	//----- nvinfo : EIATTR_KPARAM_INFO
	.align		4
.L_3369:
        /*0068*/ 	.byte	0x04, 0x17
        /*006a*/ 	.short	(.L_3371 - .L_3370)
.L_3370:
        /*006c*/ 	.word	0x00000000
        /*0070*/ 	.short	0x0000
        /*0072*/ 	.short	0x0000
        /*0074*/ 	.byte	0x00, 0xf0, 0x21, 0x00


	//----- nvinfo : EIATTR_SPARSE_MMA_MASK
	.align		4
.L_3371:
        /*0078*/ 	.byte	0x03, 0x50
        /*007a*/ 	.short	0x0000


	//----- nvinfo : EIATTR_MAXREG_COUNT
	.align		4
        /*007c*/ 	.byte	0x03, 0x1b
        /*007e*/ 	.short	0x00ff


	//----- nvinfo : EIATTR_NUM_BARRIERS
	.align		4
        /*0080*/ 	.byte	0x02, 0x4c
        /*0082*/ 	.byte	0x01
	.zero		1


	//----- nvinfo : EIATTR_MERCURY_ISA_VERSION
	.align		4
        /*0084*/ 	.byte	0x03, 0x5f
        /*0086*/ 	.short	0x0101


	//----- nvinfo : EIATTR_COOP_GROUP_MASK_REGIDS
	.align		4
        /*0088*/ 	.byte	0x04, 0x29
        /*008a*/ 	.short	(.L_3373 - .L_3372)


	//   ....[0]....
.L_3372:
        /*008c*/ 	.word	0xffffffff


	//   ....[1]....
        /*0090*/ 	.word	0xffffffff


	//   ....[2]....
        /*0094*/ 	.word	0xffffffff


	//   ....[3]....
        /*0098*/ 	.word	0xffffffff


	//   ....[4]....
        /*009c*/ 	.word	0xffffffff


	//   ....[5]....
        /*00a0*/ 	.word	0xffffffff


	//   ....[6]....
        /*00a4*/ 	.word	0xffffffff


	//   ....[7]....
        /*00a8*/ 	.word	0xffffffff


	//   ....[8]....
        /*00ac*/ 	.word	0xffffffff


	//   ....[9]....
        /*00b0*/ 	.word	0xffffffff


	//   ....[10]....
        /*00b4*/ 	.word	0xffffffff


	//   ....[11]....
        /*00b8*/ 	.word	0xffffffff


	//----- nvinfo : EIATTR_COOP_GROUP_INSTR_OFFSETS
	.align		4
.L_3373:
        /*00bc*/ 	.byte	0x04, 0x28
        /*00be*/ 	.short	(.L_3375 - .L_3374)


	//   ....[0]....
.L_3374:
        /*00c0*/ 	.word	0x00000440


	//   ....[1]....
        /*00c4*/ 	.word	0x00000510


	//   ....[2]....
        /*00c8*/ 	.word	0x00000550


	//   ....[3]....
        /*00cc*/ 	.word	0x000005a0


	//   ....[4]....
        /*00d0*/ 	.word	0x000005f0


	//   ....[5]....
        /*00d4*/ 	.word	0x00000630


	//   ....[6]....
        /*00d8*/ 	.word	0x00000850


	//   ....[7]....
        /*00dc*/ 	.word	0x000008a0


	//   ....[8]....
        /*00e0*/ 	.word	0x000008e0


	//   ....[9]....
        /*00e4*/ 	.word	0x00000920


	//   ....[10]....
        /*00e8*/ 	.word	0x00000960


	//   ....[11]....
        /*00ec*/ 	.word	0x000013d0


	//----- nvinfo : EIATTR_EXIT_INSTR_OFFSETS
	.align		4
.L_3375:
        /*00f0*/ 	.byte	0x04, 0x1c
        /*00f2*/ 	.short	(.L_3377 - .L_3376)


	//   ....[0]....
.L_3376:
        /*00f4*/ 	.word	0x00000080


	//   ....[1]....
        /*00f8*/ 	.word	0x00001500


	//----- nvinfo : EIATTR_CRS_STACK_SIZE
	.align		4
.L_3377:
        /*00fc*/ 	.byte	0x04, 0x1e
        /*00fe*/ 	.short	(.L_3379 - .L_3378)
.L_3378:
        /*0100*/ 	.word	0x00000000


	//----- nvinfo : EIATTR_CBANK_PARAM_SIZE
	.align		4
.L_3379:
        /*0104*/ 	.byte	0x03, 0x19
        /*0106*/ 	.short	0x0030


	//----- nvinfo : EIATTR_PARAM_CBANK
	.align		4
        /*0108*/ 	.byte	0x04, 0x0a
        /*010a*/ 	.short	(.L_3381 - .L_3380)
	.align		4
.L_3380:
        /*010c*/ 	.word	index@(.nv.constant0._Z18kQuantizeBlockwiseIfLi1024ELi4ELi0ELi1EEvPfPT_S0_PhS0_ii)
        /*0110*/ 	.short	0x0210
        /*0112*/ 	.short	0x0030


	//----- nvinfo : EIATTR_SW_WAR
	.align		4
.L_3381:
        /*0114*/ 	.byte	0x04, 0x36
        /*0116*/ 	.short	(.L_3383 - .L_3382)
.L_3382:
        /*0118*/ 	.word	0x00000008
.L_3383:


//--------------------- .nv.info._Z18kQuantizeBlockwiseIfLi2048ELi4ELi0ELi1EEvPfPT_S0_PhS0_ii --------------------------
	.section	.nv.info._Z18kQuantizeBlockwiseIfLi2048ELi4ELi0ELi1EEvPfPT_S0_PhS0_ii,"",@"SHT_CUDA_INFO"
	.sectionflags	@""
	.align	4


	//----- nvinfo : EIATTR_CUDA_API_VERSION
	.align		4
        /*0000*/ 	.byte	0x04, 0x37
        /*0002*/ 	.short	(.L_3385 - .L_3384)
.L_3384:
        /*0004*/ 	.word	0x00000082


	//----- nvinfo : EIATTR_KPARAM_INFO
	.align		4
.L_3385:
        /*0008*/ 	.byte	0x04, 0x17
        /*000a*/ 	.short	(.L_3387 - .L_3386)
.L_3386:
        /*000c*/ 	.word	0x00000000
        /*0010*/ 	.short	0x0006
        /*0012*/ 	.short	0x002c
        /*0014*/ 	.byte	0x00, 0xf0, 0x11, 0x00


	//----- nvinfo : EIATTR_KPARAM_INFO
	.align		4
.L_3387:
        /*0018*/ 	.byte	0x04, 0x17
        /*001a*/ 	.short	(.L_3389 - .L_3388)
.L_3388:
        /*001c*/ 	.word	0x00000000
        /*0020*/ 	.short	0x0005
        /*0022*/ 	.short	0x0028
        /*0024*/ 	.byte	0x00, 0xf0, 0x11, 0x00


	//----- nvinfo : EIATTR_KPARAM_INFO
	.align		4
.L_3389:
        /*0028*/ 	.byte	0x04, 0x17
        /*002a*/ 	.short	(.L_3391 - .L_3390)
.L_3390:
        /*002c*/ 	.word	0x00000000
        /*0030*/ 	.short	0x0004
        /*0032*/ 	.short	0x0020
        /*0034*/ 	.byte	0x00, 0xf0, 0x21, 0x00


	//----- nvinfo : EIATTR_KPARAM_INFO
	.align		4
.L_3391:
        /*0038*/ 	.byte	0x04, 0x17
        /*003a*/ 	.short	(.L_3393 - .L_3392)
.L_3392:
        /*003c*/ 	.word	0x00000000
        /*0040*/ 	.short	0x0003
        /*0042*/ 	.short	0x0018
        /*0044*/ 	.byte	0x00, 0xf0, 0x21, 0x00


	//----- nvinfo : EIATTR_KPARAM_INFO
	.align		4
.L_3393:
        /*0048*/ 	.byte	0x04, 0x17
        /*004a*/ 	.short	(.L_3395 - .L_3394)
.L_3394:
        /*004c*/ 	.word	0x00000000
        /*0050*/ 	.short	0x0002
        /*0052*/ 	.short	0x0010
        /*0054*/ 	.byte	0x00, 0xf0, 0x21, 0x00


	//----- nvinfo : EIATTR_KPARAM_INFO
	.align		4
.L_3395:
        /*0058*/ 	.byte	0x04, 0x17
        /*005a*/ 	.short	(.L_3397 - .L_3396)
.L_3396:
        /*005c*/ 	.word	0x00000000
        /*0060*/ 	.short	0x0001
        /*0062*/ 	.short	0x0008
        /*0064*/ 	.byte	0x00, 0xf0, 0x21, 0x00


	//----- nvinfo : EIATTR_KPARAM_INFO
	.align		4
.L_3397:
        /*0068*/ 	.byte	0x04, 0x17
        /*006a*/ 	.short	(.L_3399 - .L_3398)
.L_3398:
        /*006c*/ 	.word	0x00000000
        /*0070*/ 	.short	0x0000
        /*0072*/ 	.short	0x0000
        /*0074*/ 	.byte	0x00, 0xf0, 0x21, 0x00


	//----- nvinfo : EIATTR_SPARSE_MMA_MASK
	.align		4
.L_3399:
        /*0078*/ 	.byte	0x03, 0x50
        /*007a*/ 	.short	0x0000


	//----- nvinfo : EIATTR_MAXREG_COUNT
	.align		4
        /*007c*/ 	.byte	0x03, 0x1b
        /*007e*/ 	.short	0x00ff


	//----- nvinfo : EIATTR_NUM_BARRIERS
	.align		4
        /*0080*/ 	.byte	0x02, 0x4c
        /*0082*/ 	.byte	0x01
	.zero		1


	//----- nvinfo : EIATTR_MERCURY_ISA_VERSION
	.align		4
        /*0084*/ 	.byte	0x03, 0x5f
        /*0086*/ 	.short	0x0101


	//----- nvinfo : EIATTR_UNUSED_LOAD_BYTE_OFFSET
	.align		4
        /*0088*/ 	.byte	0x04, 0x44
        /*008a*/ 	.short	(.L_3401 - .L_3400)


	//   ....[0]....
.L_3400:
        /*008c*/ 	.word	0x000006b0
        /*0090*/ 	.word	0x0000fff0


	//   ....[1]....
        /*0094*/ 	.word	0x00000b70
        /*0098*/ 	.word	0x0000fff0


	//----- nvinfo : EIATTR_COOP_GROUP_MASK_REGIDS
	.align		4
.L_3401:
        /*009c*/ 	.byte	0x04, 0x29
        /*009e*/ 	.short	(.L_3403 - .L_3402)


	//   ....[0]....
.L_3402:
        /*00a0*/ 	.word	0xffffffff


	//   ....[1]....
        /*00a4*/ 	.word	0xffffffff


	//   ....[2]....
        /*00a8*/ 	.word	0xffffffff


	//   ....[3]....
        /*00ac*/ 	.word	0xffffffff


	//   ....[4]....
        /*00b0*/ 	.word	0xffffffff


	//   ....[5]....
        /*00b4*/ 	.word	0xffffffff


	//   ....[6]....
        /*00b8*/ 	.word	0xffffffff


	//   ....[7]....
        /*00bc*/ 	.word	0xffffffff


	//   ....[8]....
        /*00c0*/ 	.word	0xffffffff


	//   ....[9]....
        /*00c4*/ 	.word	0xffffffff


	//   ....[10]....
        /*00c8*/ 	.word	0xffffffff


	//   ....[11]....
        /*00cc*/ 	.word	0xffffffff


	//----- nvinfo : EIATTR_COOP_GROUP_INSTR_OFFSETS
	.align		4
.L_3403:
        /*00d0*/ 	.byte	0x04, 0x28
        /*00d2*/ 	.short	(.L_3405 - .L_3404)


	//   ....[0]....
.L_3404:
        /*00d4*/ 	.word	0x00000440


	//   ....[1]....
        /*00d8*/ 	.word	0x00000510


	//   ....[2]....
        /*00dc*/ 	.word	0x00000550


	//   ....[3]....
        /*00e0*/ 	.word	0x000005a0


	//   ....[4]....
        /*00e4*/ 	.word	0x000005f0


	//   ....[5]....
        /*00e8*/ 	.word	0x00000630


	//   ....[6]....
        /*00ec*/ 	.word	0x000009e0


	//   ....[7]....
        /*00f0*/ 	.word	0x00000a30


	//   ....[8]....
        /*00f4*/ 	.word	0x00000a70


	//   ....[9]....
        /*00f8*/ 	.word	0x00000ab0


	//   ....[10]....
        /*00fc*/ 	.word	0x00000af0


	//   ....[11]....
        /*0100*/ 	.word	0x00001660


	//----- nvinfo : EIATTR_EXIT_INSTR_OFFSETS
	.align		4
.L_3405:
        /*0104*/ 	.byte	0x04, 0x1c
        /*0106*/ 	.short	(.L_3407 - .L_3406)


	//   ....[0]....
.L_3406:
        /*0108*/ 	.word	0x00000080


	//   ....[1]....
        /*010c*/ 	.word	0x000017a0


	//----- nvinfo : EIATTR_CRS_STACK_SIZE
	.align		4
.L_3407:
        /*0110*/ 	.byte	0x04, 0x1e
        /*0112*/ 	.short	(.L_3409 - .L_3408)
.L_3408:
        /*0114*/ 	.word	0x00000000


	//----- nvinfo : EIATTR_CBANK_PARAM_SIZE
	.align		4
.L_3409:
        /*0118*/ 	.byte	0x03, 0x19
        /*011a*/ 	.short	0x0030


	//----- nvinfo : EIATTR_PARAM_CBANK
	.align		4
        /*011c*/ 	.byte	0x04, 0x0a
        /*011e*/ 	.short	(.L_3411 - .L_3410)
	.align		4
.L_3410:
        /*0120*/ 	.word	index@(.nv.constant0._Z18kQuantizeBlockwiseIfLi2048ELi4ELi0ELi1EEvPfPT_S0_PhS0_ii)
        /*0124*/ 	.short	0x0210
        /*0126*/ 	.short	0x0030


	//----- nvinfo : EIATTR_SW_WAR
	.align		4
.L_3411:
        /*0128*/ 	.byte	0x04, 0x36
        /*012a*/ 	.short	(.L_3413 - .L_3412)
.L_3412:
        /*012c*/ 	.word	0x00000008
.L_3413:


//--------------------- .nv.info._Z18kQuantizeBlockwiseIfLi4096ELi4ELi0ELi1EEvPfPT_S0_PhS0_ii --------------------------
	.section	.nv.info._Z18kQuantizeBlockwiseIfLi4096ELi4ELi0ELi1EEvPfPT_S0_PhS0_ii,"",@"SHT_CUDA_INFO"
	.sectionflags	@""
	.align	4


	//----- nvinfo : EIATTR_CUDA_API_VERSION
	.align		4
        /*0000*/ 	.byte	0x04, 0x37
        /*0002*/ 	.short	(.L_3415 - .L_3414)
.L_3414:
        /*0004*/ 	.word	0x00000082


	//----- nvinfo : EIATTR_KPARAM_INFO
	.align		4
.L_3415:
        /*0008*/ 	.byte	0x04, 0x17
        /*000a*/ 	.short	(.L_3417 - .L_3416)
.L_3416:
        /*000c*/ 	.word	0x00000000
        /*0010*/ 	.short	0x0006
        /*0012*/ 	.short	0x002c
        /*0014*/ 	.byte	0x00, 0xf0, 0x11, 0x00


	//----- nvinfo : EIATTR_KPARAM_INFO
	.align		4
.L_3417:
        /*0018*/ 	.byte	0x04, 0x17
        /*001a*/ 	.short	(.L_3419 - .L_3418)
.L_3418:
        /*001c*/ 	.word	0x00000000
        /*0020*/ 	.short	0x0005
        /*0022*/ 	.short	0x0028
        /*0024*/ 	.byte	0x00, 0xf0, 0x11, 0x00


	//----- nvinfo : EIATTR_KPARAM_INFO
	.align		4
.L_3419:
        /*0028*/ 	.byte	0x04, 0x17
        /*002a*/ 	.short	(.L_3421 - .L_3420)
.L_3420:
        /*002c*/ 	.word	0x00000000
        /*0030*/ 	.short	0x0004
        /*0032*/ 	.short	0x0020
        /*0034*/ 	.byte	0x00, 0xf0, 0x21, 0x00


	//----- nvinfo : EIATTR_KPARAM_INFO
	.align		4
.L_3421:
        /*0038*/ 	.byte	0x04, 0x17
        /*003a*/ 	.short	(.L_3423 - .L_3422)
.L_3422:
        /*003c*/ 	.word	0x00000000
        /*0040*/ 	.short	0x0003
        /*0042*/ 	.short	0x0018
        /*0044*/ 	.byte	0x00, 0xf0, 0x21, 0x00


	//----- nvinfo : EIATTR_KPARAM_INFO
	.align		4
.L_3423:
        /*0048*/ 	.byte	0x04, 0x17
        /*004a*/ 	.short	(.L_3425 - .L_3424)
.L_3424:
        /*004c*/ 	.word	0x00000000
        /*0050*/ 	.short	0x0002
        /*0052*/ 	.short	0x0010
        /*0054*/ 	.byte	0x00, 0xf0, 0x21, 0x00


	//----- nvinfo : EIATTR_KPARAM_INFO
	.align		4
.L_3425:
        /*0058*/ 	.byte	0x04, 0x17
        /*005a*/ 	.short	(.L_3427 - .L_3426)
.L_3426:
        /*005c*/ 	.word	0x00000000
        /*0060*/ 	.short	0x0001
        /*0062*/ 	.short	0x0008
        /*0064*/ 	.byte	0x00, 0xf0, 0x21, 0x00


	//----- nvinfo : EIATTR_KPARAM_INFO
	.align		4
.L_3427:
        /*0068*/ 	.byte	0x04, 0x17
        /*006a*/ 	.short	(.L_3429 - .L_3428)
.L_3428:
        /*006c*/ 	.word	0x00000000
        /*0070*/ 	.short	0x0000
        /*0072*/ 	.short	0x0000
        /*0074*/ 	.byte	0x00, 0xf0, 0x21, 0x00


	//----- nvinfo : EIATTR_SPARSE_MMA_MASK
	.align		4
.L_3429:
        /*0078*/ 	.byte	0x03, 0x50
        /*007a*/ 	.short	0x0000


	//----- nvinfo : EIATTR_MAXREG_COUNT
	.align		4
        /*007c*/ 	.byte	0x03, 0x1b
        /*007e*/ 	.short	0x00ff


	//----- nvinfo : EIATTR_NUM_BARRIERS
	.align		4
        /*0080*/ 	.byte	0x02, 0x4c
        /*0082*/ 	.byte	0x01
	.zero		1


	//----- nvinfo : EIATTR_MERCURY_ISA_VERSION
	.align		4
        /*0084*/ 	.byte	0x03, 0x5f
        /*0086*/ 	.short	0x0101


	//----- nvinfo : EIATTR_UNUSED_LOAD_BYTE_OFFSET
	.align		4
        /*0088*/ 	.byte	0x04, 0x44
        /*008a*/ 	.short	(.L_3431 - .L_3430)


	//   ....[0]....
.L_3430:
        /*008c*/ 	.word	0x000006b0
        /*0090*/ 	.word	0x0000fff0


	//   ....[1]....
        /*0094*/ 	.word	0x00000eb0
        /*0098*/ 	.word	0x0000fff0


	//----- nvinfo : EIATTR_COOP_GROUP_MASK_REGIDS
	.align		4
.L_3431:
        /*009c*/ 	.byte	0x04, 0x29
        /*009e*/ 	.short	(.L_3433 - .L_3432)


	//   ....[0]....
.L_3432:
        /*00a0*/ 	.word	0xffffffff


	//   ....[1]....
        /*00a4*/ 	.word	0xffffffff


	//   ....[2]....
        /*00a8*/ 	.word	0xffffffff


	//   ....[3]....
        /*00ac*/ 	.word	0xffffffff


	//   ....[4]....
        /*00b0*/ 	.word	0xffffffff


	//   ....[5]....
        /*00b4*/ 	.word	0xffffffff


	//   ....[6]....
        /*00b8*/ 	.word	0xffffffff


	//   ....[7]....
        /*00bc*/ 	.word	0xffffffff


	//   ....[8]....
        /*00c0*/ 	.word	0xffffffff


	//   ....[9]....
        /*00c4*/ 	.word	0xffffffff


	//   ....[10]....
        /*00c8*/ 	.word	0xffffffff


	//   ....[11]....
        /*00cc*/ 	.word	0xffffffff


	//----- nvinfo : EIATTR_COOP_GROUP_INSTR_OFFSETS
	.align		4
.L_3433:
        /*00d0*/ 	.byte	0x04, 0x28
        /*00d2*/ 	.short	(.L_3435 - .L_3434)


	//   ....[0]....
.L_3434:
        /*00d4*/ 	.word	0x00000440


	//   ....[1]....
        /*00d8*/ 	.word	0x00000510


	//   ....[2]....
        /*00dc*/ 	.word	0x00000550


	//   ....[3]....
        /*00e0*/ 	.word	0x000005a0


	//   ....[4]....
        /*00e4*/ 	.word	0x000005f0


	//   ....[5]....
        /*00e8*/ 	.word	0x00000630


	//   ....[6]....
        /*00ec*/ 	.word	0x00000d20


	//   ....[7]....
        /*00f0*/ 	.word	0x00000d70


	//   ....[8]....
        /*00f4*/ 	.word	0x00000db0


	//   ....[9]....
        /*00f8*/ 	.word	0x00000df0


	//   ....[10]....
        /*00fc*/ 	.word	0x00000e30


	//   ....[11]....
        /*0100*/ 	.word	0x00001be0


	//----- nvinfo : EIATTR_EXIT_INSTR_OFFSETS
	.align		4
.L_3435:
        /*0104*/ 	.byte	0x04, 0x1c
        /*0106*/ 	.short	(.L_3437 - .L_3436)


	//   ....[0]....
.L_3436:
        /*0108*/ 	.word	0x00000080


	//   ....[1]....
        /*010c*/ 	.word	0x00001d20


	//----- nvinfo : EIATTR_CRS_STACK_SIZE
	.align		4
.L_3437:
        /*0110*/ 	.byte	0x04, 0x1e
        /*0112*/ 	.short	(.L_3439 - .L_3438)
.L_3438:
        /*0114*/ 	.word	0x00000000


	//----- nvinfo : EIATTR_CBANK_PARAM_SIZE
	.align		4
.L_3439:
        /*0118*/ 	.byte	0x03, 0x19
        /*011a*/ 	.short	0x0030


	//----- nvinfo : EIATTR_PARAM_CBANK
	.align		4
        /*011c*/ 	.byte	0x04, 0x0a
        /*011e*/ 	.short	(.L_3441 - .L_3440)
	.align		4
.L_3440:
        /*0120*/ 	.word	index@(.nv.constant0._Z18kQuantizeBlockwiseIfLi4096ELi4ELi0ELi1EEvPfPT_S0_PhS0_ii)
        /*0124*/ 	.short	0x0210
        /*0126*/ 	.short	0x0030


	//----- nvinfo : EIATTR_SW_WAR
	.align		4
.L_3441:
        /*0128*/ 	.byte	0x04, 0x36
        /*012a*/ 	.short	(.L_3443 - .L_3442)
.L_3442:
        /*012c*/ 	.word	0x00000008
.L_3443:


//--------------------- .nv.info._Z18kQuantizeBlockwiseIfLi64ELi2ELi0ELi0EEvPfPT_S0_PhS0_ii --------------------------
	.section	.nv.info._Z18kQuantizeBlockwiseIfLi64ELi2ELi0ELi0EEvPfPT_S0_PhS0_ii,"",@"SHT_CUDA_INFO"
	.sectionflags	@""
	.align	4


	//----- nvinfo : EIATTR_CUDA_API_VERSION
	.align		4
        /*0000*/ 	.byte	0x04, 0x37
        /*0002*/ 	.short	(.L_3445 - .L_3444)
.L_3444:
        /*0004*/ 	.word	0x00000082


	//----- nvinfo : EIATTR_KPARAM_INFO
	.align		4
.L_3445:
        /*0008*/ 	.byte	0x04, 0x17
        /*000a*/ 	.short	(.L_3447 - .L_3446)
.L_3446:
        /*000c*/ 	.word	0x00000000
        /*0010*/ 	.short	0x0006
        /*0012*/ 	.short	0x002c
        /*0014*/ 	.byte	0x00, 0xf0, 0x11, 0x00


	//----- nvinfo : EIATTR_KPARAM_INFO
	.align		4
.L_3447:
        /*0018*/ 	.byte	0x04, 0x17
        /*001a*/ 	.short	(.L_3449 - .L_3448)
.L_3448:
        /*001c*/ 	.word	0x00000000
        /*0020*/ 	.short	0x0005
        /*0022*/ 	.short	0x0028
        /*0024*/ 	.byte	0x00, 0xf0, 0x11, 0x00


	//----- nvinfo : EIATTR_KPARAM_INFO
	.align		4
.L_3449:
        /*0028*/ 	.byte	0x04, 0x17
        /*002a*/ 	.short	(.L_3451 - .L_3450)
.L_3450:
        /*002c*/ 	.word	0x00000000
        /*0030*/ 	.short	0x0004
        /*0032*/ 	.short	0x0020
        /*0034*/ 	.byte	0x00, 0xf0, 0x21, 0x00


	//----- nvinfo : EIATTR_KPARAM_INFO
	.align		4
.L_3451:
        /*0038*/ 	.byte	0x04, 0x17
        /*003a*/ 	.short	(.L_3453 - .L_3452)
.L_3452:
        /*003c*/ 	.word	0x00000000
        /*0040*/ 	.short	0x0003
        /*0042*/ 	.short	0x0018
        /*0044*/ 	.byte	0x00, 0xf0, 0x21, 0x00


	//----- nvinfo : EIATTR_KPARAM_INFO
	.align		4
.L_3453:
        /*0048*/ 	.byte	0x04, 0x17
        /*004a*/ 	.short	(.L_3455 - .L_3454)
.L_3454:
        /*004c*/ 	.word	0x00000000
        /*0050*/ 	.short	0x0002
        /*0052*/ 	.short	0x0010
        /*0054*/ 	.byte	0x00, 0xf0, 0x21, 0x00


	//----- nvinfo : EIATTR_KPARAM_INFO
	.align		4
.L_3455:
        /*0058*/ 	.byte	0x04, 0x17
        /*005a*/ 	.short	(.L_3457 - .L_3456)
.L_3456:
        /*005c*/ 	.word	0x00000000
        /*0060*/ 	.short	0x0001
        /*0062*/ 	.short	0x0008
        /*0064*/ 	.byte	0x00, 0xf0, 0x21, 0x00


	//----- nvinfo : EIATTR_KPARAM_INFO
	.align		4
.L_3457:
        /*0068*/ 	.byte	0x04, 0x17
        /*006a*/ 	.short	(.L_3459 - .L_3458)
.L_3458:
        /*006c*/ 	.word	0x00000000
        /*0070*/ 	.short	0x0000
        /*0072*/ 	.short	0x0000
        /*0074*/ 	.byte	0x00, 0xf0, 0x21, 0x00


	//----- nvinfo : EIATTR_SPARSE_MMA_MASK
	.align		4
.L_3459:
        /*0078*/ 	.byte	0x03, 0x50
        /*007a*/ 	.short	0x0000


	//----- nvinfo : EIATTR_MAXREG_COUNT
	.align		4
        /*007c*/ 	.byte	0x03, 0x1b
        /*007e*/ 	.short	0x00ff


	//----- nvinfo : EIATTR_NUM_BARRIERS
	.align		4
        /*0080*/ 	.byte	0x02, 0x4c
        /*0082*/ 	.byte	0x01
	.zero		1


	//----- nvinfo : EIATTR_MERCURY_ISA_VERSION
	.align		4
        /*0084*/ 	.byte	0x03, 0x5f
        /*0086*/ 	.short	0x0101


	//----- nvinfo : EIATTR_COOP_GROUP_MASK_REGIDS
	.align		4
        /*0088*/ 	.byte	0x04, 0x29
        /*008a*/ 	.short	(.L_3461 - .L_3460)


	//   ....[0]....
.L_3460:
        /*008c*/ 	.word	0xffffffff


	//   ....[1]....
        /*0090*/ 	.word	0xffffffff


	//   ....[2]....
        /*0094*/ 	.word	0xffffffff


	//   ....[3]....
        /*0098*/ 	.word	0xffffffff


	//   ....[4]....
        /*009c*/ 	.word	0xffffffff


	//   ....[5]....
        /*00a0*/ 	.word	0xffffffff


	//   ....[6]....
        /*00a4*/ 	.word	0xffffffff


	//   ....[7]....
        /*00a8*/ 	.word	0xffffffff


	//   ....[8]....
        /*00ac*/ 	.word	0xffffffff


	//   ....[9]....
        /*00b0*/ 	.word	0xffffffff


	//   ....[10]....
        /*00b4*/ 	.word	0xffffffff


	//   ....[11]....
        /*00b8*/ 	.word	0xffffffff


	//----- nvinfo : EIATTR_COOP_GROUP_INSTR_OFFSETS
	.align		4
.L_3461:
        /*00bc*/ 	.byte	0x04, 0x28
        /*00be*/ 	.short	(.L_3463 - .L_3462)


	//   ....[0]....
.L_3462:
        /*00c0*/ 	.word	0x000003b0


	//   ....[1]....
        /*00c4*/ 	.word	0x00000430


	//   ....[2]....
        /*00c8*/ 	.word	0x00000470


	//   ....[3]....
        /*00cc*/ 	.word	0x000004c0


	//   ....[4]....
        /*00d0*/ 	.word	0x00000510


	//   ....[5]....
        /*00d4*/ 	.word	0x00000560


	//   ....[6]....
        /*00d8*/ 	.word	0x000005d0


	//   ....[7]....
        /*00dc*/ 	.word	0x00000620


	//   ....[8]....
        /*00e0*/ 	.word	0x00000660


	//   ....[9]....
        /*00e4*/ 	.word	0x000006a0


	//   ....[10]....
        /*00e8*/ 	.word	0x000006e0


	//   ....[11]....
        /*00ec*/ 	.word	0x00001320


	//----- nvinfo : EIATTR_EXIT_INSTR_OFFSETS
	.align		4
.L_3463:
        /*00f0*/ 	.byte	0x04, 0x1c
        /*00f2*/ 	.short	(.L_3465 - .L_3464)


	//   ....[0]....
.L_3464:
        /*00f4*/ 	.word	0x000001c0


	//   ....[1]....
        /*00f8*/ 	.word	0x00001440


	//----- nvinfo : EIATTR_CRS_STACK_SIZE
	.align		4
.L_3465:
        /*00fc*/ 	.byte	0x04, 0x1e
        /*00fe*/ 	.short	(.L_3467 - .L_3466)
.L_3466:
        /*0100*/ 	.word	0x00000000


	//----- nvinfo : EIATTR_CBANK_PARAM_SIZE
	.align		4
.L_3467:
        /*0104*/ 	.byte	0x03, 0x19
        /*0106*/ 	.short	0x0030


	//----- nvinfo : EIATTR_PARAM_CBANK
	.align		4
        /*0108*/ 	.byte	0x04, 0x0a
        /*010a*/ 	.short	(.L_3469 - .L_3468)
	.align		4
.L_3468:
        /*010c*/ 	.word	index@(.nv.constant0._Z18kQuantizeBlockwiseIfLi64ELi2ELi0ELi0EEvPfPT_S0_PhS0_ii)
        /*0110*/ 	.short	0x0210
        /*0112*/ 	.short	0x0030


	//----- nvinfo : EIATTR_SW_WAR
	.align		4
.L_3469:
        /*0114*/ 	.byte	0x04, 0x36
        /*0116*/ 	.short	(.L_3471 - .L_3470)
.L_3470:
        /*0118*/ 	.word	0x00000008
.L_3471:


//--------------------- .nv.info._Z18kQuantizeBlockwiseIfLi128ELi2ELi0ELi0EEvPfPT_S0_PhS0_ii --------------------------
	.section	.nv.info._Z18kQuantizeBlockwiseIfLi128ELi2ELi0ELi0EEvPfPT_S0_PhS0_ii,"",@"SHT_CUDA_INFO"
	.sectionflags	@""
	.align	4


	//----- nvinfo : EIATTR_CUDA_API_VERSION
	.align		4
        /*0000*/ 	.byte	0x04, 0x37
        /*0002*/ 	.short	(.L_3473 - .L_3472)
.L_3472:
        /*0004*/ 	.word	0x00000082


	//----- nvinfo : EIATTR_KPARAM_INFO
	.align		4
.L_3473:
        /*0008*/ 	.byte	0x04, 0x17
        /*000a*/ 	.short	(.L_3475 - .L_3474)
.L_3474:
        /*000c*/ 	.word	0x00000000
        /*0010*/ 	.short	0x0006
        /*0012*/ 	.short	0x002c
        /*0014*/ 	.byte	0x00, 0xf0, 0x11, 0x00


	//----- nvinfo : EIATTR_KPARAM_INFO
	.align		4
.L_3475:
        /*0018*/ 	.byte	0x04, 0x17
        /*001a*/ 	.short	(.L_3477 - .L_3476)
.L_3476:
        /*001c*/ 	.word	0x00000000
        /*0020*/ 	.short	0x0005
        /*0022*/ 	.short	0x0028
        /*0024*/ 	.byte	0x00, 0xf0, 0x11, 0x00


	//----- nvinfo : EIATTR_KPARAM_INFO
	.align		4
.L_3477:
        /*0028*/ 	.byte	0x04, 0x17
        /*002a*/ 	.short	(.L_3479 - .L_3478)
.L_3478:
        /*002c*/ 	.word	0x00000000
        /*0030*/ 	.short	0x0004
        /*0032*/ 	.short	0x0020
        /*0034*/ 	.byte	0x00, 0xf0, 0x21, 0x00


	//----- nvinfo : EIATTR_KPARAM_INFO
	.align		4
.L_3479:
        /*0038*/ 	.byte	0x04, 0x17
        /*003a*/ 	.short	(.L_3481 - .L_3480)
.L_3480:
        /*003c*/ 	.word	0x00000000
        /*0040*/ 	.short	0x0003
        /*0042*/ 	.short	0x0018
        /*0044*/ 	.byte	0x00, 0xf0, 0x21, 0x00


	//----- nvinfo : EIATTR_KPARAM_INFO
	.align		4
.L_3481:
        /*0048*/ 	.byte	0x04, 0x17
        /*004a*/ 	.short	(.L_3483 - .L_3482)
.L_3482:
        /*004c*/ 	.word	0x00000000
        /*0050*/ 	.short	0x0002
        /*0052*/ 	.short	0x0010
        /*0054*/ 	.byte	0x00, 0xf0, 0x21, 0x00


	//----- nvinfo : EIATTR_KPARAM_INFO
	.align		4
.L_3483:
        /*0058*/ 	.byte	0x04, 0x17
        /*005a*/ 	.short	(.L_3485 - .L_3484)
.L_3484:
        /*005c*/ 	.word	0x00000000
        /*0060*/ 	.short	0x0001
        /*0062*/ 	.short	0x0008
        /*0064*/ 	.byte	0x00, 0xf0, 0x21, 0x00


	//----- nvinfo : EIATTR_KPARAM_INFO
	.align		4
.L_3485:
        /*0068*/ 	.byte	0x04, 0x17
        /*006a*/ 	.short	(.L_3487 - .L_3486)
.L_3486:
        /*006c*/ 	.word	0x00000000
        /*0070*/ 	.short	0x0000
        /*0072*/ 	.short	0x0000
        /*0074*/ 	.byte	0x00, 0xf0, 0x21, 0x00


	//----- nvinfo : EIATTR_SPARSE_MMA_MASK
	.align		4
.L_3487:
        /*0078*/ 	.byte	0x03, 0x50
        /*007a*/ 	.short	0x0000


	//----- nvinfo : EIATTR_MAXREG_COUNT
	.align		4
        /*007c*/ 	.byte	0x03, 0x1b
        /*007e*/ 	.short	0x00ff


	//----- nvinfo : EIATTR_NUM_BARRIERS
	.align		4
        /*0080*/ 	.byte	0x02, 0x4c
        /*0082*/ 	.byte	0x01
	.zero		1


	//----- nvinfo : EIATTR_MERCURY_ISA_VERSION
	.align		4
        /*0084*/ 	.byte	0x03, 0x5f
        /*0086*/ 	.short	0x0101


	//----- nvinfo : EIATTR_COOP_GROUP_MASK_REGIDS
	.align		4
        /*0088*/ 	.byte	0x04, 0x29
        /*008a*/ 	.short	(.L_3489 - .L_3488)


	//   ....[0]....
.L_3488:
        /*008c*/ 	.word	0xffffffff


	//   ....[1]....
        /*0090*/ 	.word	0xffffffff


	//   ....[2]....
        /*0094*/ 	.word	0xffffffff


	//   ....[3]....
        /*0098*/ 	.word	0xffffffff


	//   ....[4]....
        /*009c*/ 	.word	0xffffffff


	//   ....[5]....
        /*00a0*/ 	.word	0xffffffff


	//   ....[6]....
        /*00a4*/ 	.word	0xffffffff


	//   ....[7]....
        /*00a8*/ 	.word	0xffffffff


	//   ....[8]....
        /*00ac*/ 	.word	0xffffffff


	//   ....[9]....
        /*00b0*/ 	.word	0xffffffff


	//   ....[10]....
        /*00b4*/ 	.word	0xffffffff


	//   ....[11]....
        /*00b8*/ 	.word	0xffffffff


	//----- nvinfo : EIATTR_COOP_GROUP_INSTR_OFFSETS
	.align		4
.L_3489:
        /*00bc*/ 	.byte	0x04, 0x28
        /*00be*/ 	.short	(.L_3491 - .L_3490)


	//   ....[0]....
.L_3490:
        /*00c0*/ 	.word	0x00000480


	//   ....[1]....
        /*00c4*/ 	.word	0x00000530


	//   ....[2]....
        /*00c8*/ 	.word	0x00000570


	//   ....[3]....
        /*00cc*/ 	.word	0x000005c0


	//   ....[4]....
        /*00d0*/ 	.word	0x00000610


	//   ....[5]....
        /*00d4*/ 	.word	0x00000650


	//   ....[6]....
        /*00d8*/ 	.word	0x00000720


	//   ....[7]....
        /*00dc*/ 	.word	0x00000780


	//   ....[8]....
        /*00e0*/ 	.word	0x000007c0


	//   ....[9]....
        /*00e4*/ 	.word	0x00000800


	//   ....[10]....
        /*00e8*/ 	.word	0x00000840


	//   ....[11]....
        /*00ec*/ 	.word	0x000014b0


	//----- nvinfo : EIATTR_EXIT_INSTR_OFFSETS
	.align		4
.L_3491:
        /*00f0*/ 	.byte	0x04, 0x1c
        /*00f2*/ 	.short	(.L_3493 - .L_3492)


	//   ....[0]....
.L_3492:
        /*00f4*/ 	.word	0x000001c0


	//   ....[1]....
        /*00f8*/ 	.word	0x000015c0


	//----- nvinfo : EIATTR_CRS_STACK_SIZE
	.align		4
.L_3493:
        /*00fc*/ 	.byte	0x04, 0x1e
        /*00fe*/ 	.short	(.L_3495 - .L_3494)
.L_3494:
        /*0100*/ 	.word	0x00000000


	//----- nvinfo : EIATTR_CBANK_PARAM_SIZE
	.align		4
.L_3495:
        /*0104*/ 	.byte	0x03, 0x19
        /*0106*/ 	.short	0x0030


	//----- nvinfo : EIATTR_PARAM_CBANK
	.align		4
        /*0108*/ 	.byte	0x04, 0x0a
        /*010a*/ 	.short	(.L_3497 - .L_3496)
	.align		4
.L_3496:
        /*010c*/ 	.word	index@(.nv.constant0._Z18kQuantizeBlockwiseIfLi128ELi2ELi0ELi0EEvPfPT_S0_PhS0_ii)
        /*0110*/ 	.short	0x0210
        /*0112*/ 	.short	0x0030


	//----- nvinfo : EIATTR_SW_WAR
	.align		4
.L_3497:
        /*0114*/ 	.byte	0x04, 0x36
        /*0116*/ 	.short	(.L_3499 - .L_3498)
.L_3498:
        /*0118*/ 	.word	0x00000008
.L_3499:


//--------------------- .nv.info._Z18kQuantizeBlockwiseIfLi256ELi2ELi0ELi0EEvPfPT_S0_PhS0_ii --------------------------
	.section	.nv.info._Z18kQuantizeBlockwiseIfLi256ELi2ELi0ELi0EEvPfPT_S0_PhS0_ii,"",@"SHT_CUDA_INFO"
	.sectionflags	@""
	.align	4


	//----- nvinfo : EIATTR_CUDA_API_VERSION
	.align		4
        /*0000*/ 	.byte	0x04, 0x37
        /*0002*/ 	.short	(.L_3501 - .L_3500)
.L_3500:
        /*0004*/ 	.word	0x00000082


	//----- nvinfo : EIATTR_KPARAM_INFO
	.align		4
.L_3501:
        /*0008*/ 	.byte	0x04, 0x17
        /*000a*/ 	.short	(.L_3503 - .L_3502)
.L_3502:
        /*000c*/ 	.word	0x00000000
        /*0010*/ 	.short	0x0006
        /*0012*/ 	.short	0x002c
        /*0014*/ 	.byte	0x00, 0xf0, 0x11, 0x00


	//----- nvinfo : EIATTR_KPARAM_INFO
	.align		4
.L_3503:
        /*0018*/ 	.byte	0x04, 0x17
        /*001a*/ 	.short	(.L_3505 - .L_3504)
.L_3504:
        /*001c*/ 	.word	0x00000000
        /*0020*/ 	.short	0x0005
        /*0022*/ 	.short	0x0028
        /*0024*/ 	.byte	0x00, 0xf0, 0x11, 0x00


	//----- nvinfo : EIATTR_KPARAM_INFO
	.align		4
.L_3505:
        /*0028*/ 	.byte	0x04, 0x17
        /*002a*/ 	.short	(.L_3507 - .L_3506)
.L_3506:
        /*002c*/ 	.word	0x00000000
        /*0030*/ 	.short	0x0004
        /*0032*/ 	.short	0x0020
        /*0034*/ 	.byte	0x00, 0xf0, 0x21, 0x00


	//----- nvinfo : EIATTR_KPARAM_INFO
	.align		4
.L_3507:
        /*0038*/ 	.byte	0x04, 0x17
        /*003a*/ 	.short	(.L_3509 - .L_3508)
.L_3508:
        /*003c*/ 	.word	0x00000000
        /*0040*/ 	.short	0x0003
        /*0042*/ 	.short	0x0018
        /*0044*/ 	.byte	0x00, 0xf0, 0x21, 0x00


	//----- nvinfo : EIATTR_KPARAM_INFO
	.align		4
.L_3509:
        /*0048*/ 	.byte	0x04, 0x17
        /*004a*/ 	.short	(.L_3511 - .L_3510)
.L_3510:
        /*004c*/ 	.word	0x00000000
        /*0050*/ 	.short	0x0002
        /*0052*/ 	.short	0x0010
        /*0054*/ 	.byte	0x00, 0xf0, 0x21, 0x00


	//----- nvinfo : EIATTR_KPARAM_INFO
	.align		4
.L_3511:
        /*0058*/ 	.byte	0x04, 0x17
        /*005a*/ 	.short	(.L_3513 - .L_3512)
.L_3512:
        /*005c*/ 	.word	0x00000000
        /*0060*/ 	.short	0x0001
        /*0062*/ 	.short	0x0008
        /*0064*/ 	.byte	0x00, 0xf0, 0x21, 0x00


	//----- nvinfo : EIATTR_KPARAM_INFO
	.align		4
.L_3513:
        /*0068*/ 	.byte	0x04, 0x17
        /*006a*/ 	.short	(.L_3515 - .L_3514)
.L_3514:
        /*006c*/ 	.word	0x00000000
        /*0070*/ 	.short	0x0000
        /*0072*/ 	.short	0x0000
        /*0074*/ 	.byte	0x00, 0xf0, 0x21, 0x00


	//----- nvinfo : EIATTR_SPARSE_MMA_MASK
	.align		4
.L_3515:
        /*0078*/ 	.byte	0x03, 0x50
        /*007a*/ 	.short	0x0000


	//----- nvinfo : EIATTR_MAXREG_COUNT
	.align		4
        /*007c*/ 	.byte	0x03, 0x1b
        /*007e*/ 	.short	0x00ff


	//----- nvinfo : EIATTR_NUM_BARRIERS
	.align		4
        /*0080*/ 	.byte	0x02, 0x4c
        /*0082*/ 	.byte	0x01
	.zero		1


	//----- nvinfo : EIATTR_MERCURY_ISA_VERSION
	.align		4
        /*0084*/ 	.byte	0x03, 0x5f
        /*0086*/ 	.short	0x0101


	//----- nvinfo : EIATTR_COOP_GROUP_MASK_REGIDS
	.align		4
        /*0088*/ 	.byte	0x04, 0x29
        /*008a*/ 	.short	(.L_3517 - .L_3516)


	//   ....[0]....
.L_3516:
        /*008c*/ 	.word	0xffffffff


	//   ....[1]....
        /*0090*/ 	.word	0xffffffff


	//   ....[2]....
        /*0094*/ 	.word	0xffffffff


	//   ....[3]....
        /*0098*/ 	.word	0xffffffff


	//   ....[4]....
        /*009c*/ 	.word	0xffffffff


	//   ....[5]....
        /*00a0*/ 	.word	0xffffffff


	//   ....[6]....
        /*00a4*/ 	.word	0xffffffff


	//   ....[7]....
        /*00a8*/ 	.word	0xffffffff


	//   ....[8]....
        /*00ac*/ 	.word	0xffffffff


	//   ....[9]....
        /*00b0*/ 	.word	0xffffffff


	//   ....[10]....
        /*00b4*/ 	.word	0xffffffff


	//   ....[11]....
        /*00b8*/ 	.word	0xffffffff


	//----- nvinfo : EIATTR_COOP_GROUP_INSTR_OFFSETS
	.align		4
.L_3517:
        /*00bc*/ 	.byte	0x04, 0x28
        /*00be*/ 	.short	(.L_3519 - .L_3518)


	//   ....[0]....
.L_3518:
        /*00c0*/ 	.word	0x00000480


	//   ....[1]....
        /*00c4*/ 	.word	0x00000530


	//   ....[2]....
        /*00c8*/ 	.word	0x00000580


	//   ....[3]....
        /*00cc*/ 	.word	0x000005d0


	//   ....[4]....
        /*00d0*/ 	.word	0x00000610


	//   ....[5]....
        /*00d4*/ 	.word	0x00000650


	//   ....[6]....
        /*00d8*/ 	.word	0x000007a0


	//   ....[7]....
        /*00dc*/ 	.word	0x00000800


	//   ....[8]....
        /*00e0*/ 	.word	0x00000840


	//   ....[9]....
        /*00e4*/ 	.word	0x00000880


	//   ....[10]....
        /*00e8*/ 	.word	0x000008c0


	//   ....[11]....
        /*00ec*/ 	.word	0x00001570


	//----- nvinfo : EIATTR_EXIT_INSTR_OFFSETS
	.align		4
.L_3519:
        /*00f0*/ 	.byte	0x04, 0x1c
        /*00f2*/ 	.short	(.L_3521 - .L_3520)


	//   ....[0]....
.L_3520:
        /*00f4*/ 	.word	0x000001c0


	//   ....[1]....
        /*00f8*/ 	.word	0x00001680


	//----- nvinfo : EIATTR_CRS_STACK_SIZE
	.align		4
.L_3521:
        /*00fc*/ 	.byte	0x04, 0x1e
        /*00fe*/ 	.short	(.L_3523 - .L_3522)
.L_3522:
        /*0100*/ 	.word	0x00000000


	//----- nvinfo : EIATTR_CBANK_PARAM_SIZE
	.align		4
.L_3523:
        /*0104*/ 	.byte	0x03, 0x19
        /*0106*/ 	.short	0x0030


	//----- nvinfo : EIATTR_PARAM_CBANK
	.align		4
        /*0108*/ 	.byte	0x04, 0x0a
        /*010a*/ 	.short	(.L_3525 - .L_3524)
	.align		4
.L_3524:
        /*010c*/ 	.word	index@(.nv.constant0._Z18kQuantizeBlockwiseIfLi256ELi2ELi0ELi0EEvPfPT_S0_PhS0_ii)
        /*0110*/ 	.short	0x0210
        /*0112*/ 	.short	0x0030


	//----- nvinfo : EIATTR_SW_WAR
	.align		4
.L_3525:
        /*0114*/ 	.byte	0x04, 0x36
        /*0116*/ 	.short	(.L_3527 - .L_3526)
.L_3526:
        /*0118*/ 	.word	0x00000008
.L_3527:


//--------------------- .nv.info._Z18kQuantizeBlockwiseIfLi512ELi2ELi0ELi0EEvPfPT_S0_PhS0_ii --------------------------
	.section	.nv.info._Z18kQuantizeBlockwiseIfLi512ELi2ELi0ELi0EEvPfPT_S0_PhS0_ii,"",@"SHT_CUDA_INFO"
	.sectionflags	@""
	.align	4


	//----- nvinfo : EIATTR_CUDA_API_VERSION
	.align		4
        /*0000*/ 	.byte	0x04, 0x37
        /*0002*/ 	.short	(.L_3529 - .L_3528)
.L_3528:
        /*0004*/ 	.word	0x00000082


	//----- nvinfo : EIATTR_KPARAM_INFO
	.align		4
.L_3529:
        /*0008*/ 	.byte	0x04, 0x17
        /*000a*/ 	.short	(.L_3531 - .L_3530)
.L_3530:
        /*000c*/ 	.word	0x00000000
        /*0010*/ 	.short	0x0006
        /*0012*/ 	.short	0x002c
        /*0014*/ 	.byte	0x00, 0xf0, 0x11, 0x00


	//----- nvinfo : EIATTR_KPARAM_INFO
	.align		4
.L_3531:
        /*0018*/ 	.byte	0x04, 0x17
        /*001a*/ 	.short	(.L_3533 - .L_3532)
.L_3532:
        /*001c*/ 	.word	0x00000000
        /*0020*/ 	.short	0x0005
        /*0022*/ 	.short	0x0028
        /*0024*/ 	.byte	0x00, 0xf0, 0x11, 0x00


	//----- nvinfo : EIATTR_KPARAM_INFO
	.align		4
.L_3533:
        /*0028*/ 	.byte	0x04, 0x17
        /*002a*/ 	.short	(.L_3535 - .L_3534)
.L_3534:
        /*002c*/ 	.word	0x00000000
        /*0030*/ 	.short	0x0004
        /*0032*/ 	.short	0x0020
        /*0034*/ 	.byte	0x00, 0xf0, 0x21, 0x00


	//----- nvinfo : EIATTR_KPARAM_INFO
	.align		4
.L_3535:
        /*0038*/ 	.byte	0x04, 0x17
        /*003a*/ 	.short	(.L_3537 - .L_3536)
.L_3536:
        /*003c*/ 	.word	0x00000000
        /*0040*/ 	.short	0x0003
        /*0042*/ 	.short	0x0018
        /*0044*/ 	.byte	0x00, 0xf0, 0x21, 0x00


	//----- nvinfo : EIATTR_KPARAM_INFO
	.align		4
.L_3537:
        /*0048*/ 	.byte	0x04, 0x17
        /*004a*/ 	.short	(.L_3539 - .L_3538)
.L_3538:
        /*004c*/ 	.word	0x00000000
        /*0050*/ 	.short	0x0002
        /*0052*/ 	.short	0x0010
        /*0054*/ 	.byte	0x00, 0xf0, 0x21, 0x00


	//----- nvinfo : EIATTR_KPARAM_INFO
	.align		4
.L_3539:
        /*0058*/ 	.byte	0x04, 0x17
        /*005a*/ 	.short	(.L_3541 - .L_3540)
.L_3540:
        /*005c*/ 	.word	0x00000000
        /*0060*/ 	.short	0x0001
        /*0062*/ 	.short	0x0008
        /*0064*/ 	.byte	0x00, 0xf0, 0x21, 0x00


	//----- nvinfo : EIATTR_KPARAM_INFO
	.align		4
.L_3541:
        /*0068*/ 	.byte	0x04, 0x17
        /*006a*/ 	.short	(.L_3543 - .L_3542)
.L_3542:
        /*006c*/ 	.word	0x00000000
        /*0070*/ 	.short	0x0000
        /*0072*/ 	.short	0x0000
        /*0074*/ 	.byte	0x00, 0xf0, 0x21, 0x00


	//----- nvinfo : EIATTR_SPARSE_MMA_MASK
	.align		4
.L_3543:
        /*0078*/ 	.byte	0x03, 0x50
        /*007a*/ 	.short	0x0000


	//----- nvinfo : EIATTR_MAXREG_COUNT
	.align		4
        /*007c*/ 	.byte	0x03, 0x1b
        /*007e*/ 	.short	0x00ff


	//----- nvinfo : EIATTR_NUM_BARRIERS
	.align		4
        /*0080*/ 	.byte	0x02, 0x4c
        /*0082*/ 	.byte	0x01
	.zero		1


	//----- nvinfo : EIATTR_MERCURY_ISA_VERSION
	.align		4
        /*0084*/ 	.byte	0x03, 0x5f
        /*0086*/ 	.short	0x0101


	//----- nvinfo : EIATTR_COOP_GROUP_MASK_REGIDS
	.align		4
        /*0088*/ 	.byte	0x04, 0x29
        /*008a*/ 	.short	(.L_3545 - .L_3544)


	//   ....[0]....
.L_3544:
        /*008c*/ 	.word	0xffffffff


	//   ....[1]....
        /*0090*/ 	.word	0xffffffff


	//   ....[2]....
        /*0094*/ 	.word	0xffffffff


	//   ....[3]....
        /*0098*/ 	.word	0xffffffff


	//   ....[4]....
        /*009c*/ 	.word	0xffffffff


	//   ....[5]....
        /*00a0*/ 	.word	0xffffffff


	//   ....[6]....
        /*00a4*/ 	.word	0xffffffff


	//   ....[7]....
        /*00a8*/ 	.word	0xffffffff


	//   ....[8]....
        /*00ac*/ 	.word	0xffffffff


	//   ....[9]....
        /*00b0*/ 	.word	0xffffffff


	//   ....[10]....
        /*00b4*/ 	.word	0xffffffff


	//   ....[11]....
        /*00b8*/ 	.word	0xffffffff


	//----- nvinfo : EIATTR_COOP_GROUP_INSTR_OFFSETS
	.align		4
.L_3545:
        /*00bc*/ 	.byte	0x04, 0x28
        /*00be*/ 	.short	(.L_3547 - .L_3546)


	//   ....[0]....
.L_3546:
        /*00c0*/ 	.word	0x00000480


	//   ....[1]....
        /*00c4*/ 	.word	0x00000530


	//   ....[2]....
        /*00c8*/ 	.word	0x00000570


	//   ....[3]....
        /*00cc*/ 	.word	0x000005c0


	//   ....[4]....
        /*00d0*/ 	.word	0x00000610


	//   ....[5]....
        /*00d4*/ 	.word	0x00000650


	//   ....[6]....
        /*00d8*/ 	.word	0x00000870


	//   ....[7]....
        /*00dc*/ 	.word	0x000008c0


	//   ....[8]....
        /*00e0*/ 	.word	0x00000900


	//   ....[9]....
        /*00e4*/ 	.word	0x00000940


	//   ....[10]....
        /*00e8*/ 	.word	0x00000980


	//   ....[11]....
        /*00ec*/ 	.word	0x000016d0


	//----- nvinfo : EIATTR_EXIT_INSTR_OFFSETS
	.align		4
.L_3547:
        /*00f0*/ 	.byte	0x04, 0x1c
        /*00f2*/ 	.short	(.L_3549 - .L_3548)


	//   ....[0]....
.L_3548:
        /*00f4*/ 	.word	0x000001c0


	//   ....[1]....
        /*00f8*/ 	.word	0x000017e0


	//----- nvinfo : EIATTR_CRS_STACK_SIZE
	.align		4
.L_3549:
        /*00fc*/ 	.byte	0x04, 0x1e
        /*00fe*/ 	.short	(.L_3551 - .L_3550)
.L_3550:
        /*0100*/ 	.word	0x00000000


	//----- nvinfo : EIATTR_CBANK_PARAM_SIZE
	.align		4
.L_3551:
        /*0104*/ 	.byte	0x03, 0x19
        /*0106*/ 	.short	0x0030


	//----- nvinfo : EIATTR_PARAM_CBANK
	.align		4
        /*0108*/ 	.byte	0x04, 0x0a
        /*010a*/ 	.short	(.L_3553 - .L_3552)
	.align		4
.L_3552:
        /*010c*/ 	.word	index@(.nv.constant0._Z18kQuantizeBlockwiseIfLi512ELi2ELi0ELi0EEvPfPT_S0_PhS0_ii)
        /*0110*/ 	.short	0x0210
        /*0112*/ 	.short	0x0030


	//----- nvinfo : EIATTR_SW_WAR
	.align		4
.L_3553:
        /*0114*/ 	.byte	0x04, 0x36
        /*0116*/ 	.short	(.L_3555 - .L_3554)
.L_3554:
        /*0118*/ 	.word	0x00000008
.L_3555:


//--------------------- .nv.info._Z18kQuantizeBlockwiseIfLi1024ELi4ELi0ELi0EEvPfPT_S0_PhS0_ii --------------------------
	.section	.nv.info._Z18kQuantizeBlockwiseIfLi1024ELi4ELi0ELi0EEvPfPT_S0_PhS0_ii,"",@"SHT_CUDA_INFO"
	.sectionflags	@""
	.align	4


	//----- nvinfo : EIATTR_CUDA_API_VERSION
	.align		4
        /*0000*/ 	.byte	0x04, 0x37
        /*0002*/ 	.short	(.L_3557 - .L_3556)
.L_3556:
        /*0004*/ 	.word	0x00000082


	//----- nvinfo : EIATTR_KPARAM_INFO
	.align		4
.L_3557:
        /*0008*/ 	.byte	0x04, 0x17
        /*000a*/ 	.short	(.L_3559 - .L_3558)
.L_3558:
        /*000c*/ 	.word	0x00000000
        /*0010*/ 	.short	0x0006
        /*0012*/ 	.short	0x002c
        /*0014*/ 	.byte	0x00, 0xf0, 0x11, 0x00


	//----- nvinfo : EIATTR_KPARAM_INFO
	.align		4
.L_3559:
        /*0018*/ 	.byte	0x04, 0x17
        /*001a*/ 	.short	(.L_3561 - .L_3560)
.L_3560:
        /*001c*/ 	.word	0x00000000
        /*0020*/ 	.short	0x0005
        /*0022*/ 	.short	0x0028
        /*0024*/ 	.byte	0x00, 0xf0, 0x11, 0x00


	//----- nvinfo : EIATTR_KPARAM_INFO
	.align		4
.L_3561:
        /*0028*/ 	.byte	0x04, 0x17
        /*002a*/ 	.short	(.L_3563 - .L_3562)
.L_3562:
        /*002c*/ 	.word	0x00000000
        /*0030*/ 	.short	0x0004
        /*0032*/ 	.short	0x0020
        /*0034*/ 	.byte	0x00, 0xf0, 0x21, 0x00


	//----- nvinfo : EIATTR_KPARAM_INFO
	.align		4
.L_3563:
        /*0038*/ 	.byte	0x04, 0x17
        /*003a*/ 	.short	(.L_3565 - .L_3564)
.L_3564:
        /*003c*/ 	.word	0x00000000
        /*0040*/ 	.short	0x0003
        /*0042*/ 	.short	0x0018
        /*0044*/ 	.byte	0x00, 0xf0, 0x21, 0x00


	//----- nvinfo : EIATTR_KPARAM_INFO
	.align		4
.L_3565:
        /*0048*/ 	.byte	0x04, 0x17
        /*004a*/ 	.short	(.L_3567 - .L_3566)
.L_3566:
        /*004c*/ 	.word	0x00000000
        /*0050*/ 	.short	0x0002
        /*0052*/ 	.short	0x0010
        /*0054*/ 	.byte	0x00, 0xf0, 0x21, 0x00


	//----- nvinfo : EIATTR_KPARAM_INFO
	.align		4
.L_3567:
        /*0058*/ 	.byte	0x04, 0x17
        /*005a*/ 	.short	(.L_3569 - .L_3568)
.L_3568:
        /*005c*/ 	.word	0x00000000
        /*0060*/ 	.short	0x0001
        /*0062*/ 	.short	0x0008
        /*0064*/ 	.byte	0x00, 0xf0, 0x21, 0x00


	//----- nvinfo : EIATTR_KPARAM_INFO
	.align		4
.L_3569:
        /*0068*/ 	.byte	0x04, 0x17
        /*006a*/ 	.short	(.L_3571 - .L_3570)
.L_3570:
        /*006c*/ 	.word	0x00000000
        /*0070*/ 	.short	0x0000
        /*0072*/ 	.short	0x0000
        /*0074*/ 	.byte	0x00, 0xf0, 0x21, 0x00


	//----- nvinfo : EIATTR_SPARSE_MMA_MASK
	.align		4
.L_3571:
        /*0078*/ 	.byte	0x03, 0x50
        /*007a*/ 	.short	0x0000


	//----- nvinfo : EIATTR_MAXREG_COUNT
	.align		4
        /*007c*/ 	.byte	0x03, 0x1b
        /*007e*/ 	.short	0x00ff


	//----- nvinfo : EIATTR_NUM_BARRIERS
	.align		4
        /*0080*/ 	.byte	0x02, 0x4c
        /*0082*/ 	.byte	0x01
	.zero		1


	//----- nvinfo : EIATTR_MERCURY_ISA_VERSION
	.align		4
        /*0084*/ 	.byte	0x03, 0x5f
        /*0086*/ 	.short	0x0101


	//----- nvinfo : EIATTR_COOP_GROUP_MASK_REGIDS
	.align		4
        /*0088*/ 	.byte	0x04, 0x29
        /*008a*/ 	.short	(.L_3573 - .L_3572)


	//   ....[0]....
.L_3572:
        /*008c*/ 	.word	0xffffffff


	//   ....[1]....
        /*0090*/ 	.word	0xffffffff


	//   ....[2]....
        /*0094*/ 	.word	0xffffffff


	//   ....[3]....
        /*0098*/ 	.word	0xffffffff


	//   ....[4]....
        /*009c*/ 	.word	0xffffffff


	//   ....[5]....
        /*00a0*/ 	.word	0xffffffff


	//   ....[6]....
        /*00a4*/ 	.word	0xffffffff


	//   ....[7]....
        /*00a8*/ 	.word	0xffffffff


	//   ....[8]....
        /*00ac*/ 	.word	0xffffffff


	//   ....[9]....
        /*00b0*/ 	.word	0xffffffff


	//   ....[10]....
        /*00b4*/ 	.word	0xffffffff


	//   ....[11]....
        /*00b8*/ 	.word	0xffffffff


	//----- nvinfo : EIATTR_COOP_GROUP_INSTR_OFFSETS
	.align		4
.L_3573:
        /*00bc*/ 	.byte	0x04, 0x28
        /*00be*/ 	.short	(.L_3575 - .L_3574)


	//   ....[0]....
.L_3574:
        /*00c0*/ 	.word	0x00000580


	//   ....[1]....
        /*00c4*/ 	.word	0x00000650


	//   ....[2]....
        /*00c8*/ 	.word	0x00000690


	//   ....[3]....
        /*00cc*/ 	.word	0x000006e0


	//   ....[4]....
        /*00d0*/ 	.word	0x00000730


	//   ....[5]....
        /*00d4*/ 	.word	0x00000770


	//   ....[6]....
        /*00d8*/ 	.word	0x000009d0


	//   ....[7]....
        /*00dc*/ 	.word	0x00000a20


	//   ....[8]....
        /*00e0*/ 	.word	0x00000a60


	//   ....[9]....
        /*00e4*/ 	.word	0x00000aa0


	//   ....[10]....
        /*00e8*/ 	.word	0x00000ae0


	//   ....[11]....
        /*00ec*/ 	.word	0x000022c0


	//----- nvinfo : EIATTR_EXIT_INSTR_OFFSETS
	.align		4
.L_3575:
        /*00f0*/ 	.byte	0x04, 0x1c
        /*00f2*/ 	.short	(.L_3577 - .L_3576)


	//   ....[0]....
.L_3576:
        /*00f4*/ 	.word	0x000001d0


	//   ....[1]....
        /*00f8*/ 	.word	0x00002450


	//----- nvinfo : EIATTR_CRS_STACK_SIZE
	.align		4
.L_3577:
        /*00fc*/ 	.byte	0x04, 0x1e
        /*00fe*/ 	.short	(.L_3579 - .L_3578)
.L_3578:
        /*0100*/ 	.word	0x00000000


	//----- nvinfo : EIATTR_CBANK_PARAM_SIZE
	.align		4
.L_3579:
        /*0104*/ 	.byte	0x03, 0x19
        /*0106*/ 	.short	0x0030


	//----- nvinfo : EIATTR_PARAM_CBANK
	.align		4
        /*0108*/ 	.byte	0x04, 0x0a
        /*010a*/ 	.short	(.L_3581 - .L_3580)
	.align		4
.L_3580:
        /*010c*/ 	.word	index@(.nv.constant0._Z18kQuantizeBlockwiseIfLi1024ELi4ELi0ELi0EEvPfPT_S0_PhS0_ii)
        /*0110*/ 	.short	0x0210
        /*0112*/ 	.short	0x0030


	//----- nvinfo : EIATTR_SW_WAR
	.align		4
.L_3581:
        /*0114*/ 	.byte	0x04, 0x36
        /*0116*/ 	.short	(.L_3583 - .L_3582)
.L_3582:
        /*0118*/ 	.word	0x00000008
.L_3583:


//--------------------- .nv.info._Z18kQuantizeBlockwiseIfLi2048ELi4ELi0ELi0EEvPfPT_S0_PhS0_ii --------------------------
	.section	.nv.info._Z18kQuantizeBlockwiseIfLi2048ELi4ELi0ELi0EEvPfPT_S0_PhS0_ii,"",@"SHT_CUDA_INFO"
	.sectionflags	@""
	.align	4


	//----- nvinfo : EIATTR_CUDA_API_VERSION
	.align		4
        /*0000*/ 	.byte	0x04, 0x37
        /*0002*/ 	.short	(.L_3585 - .L_3584)
.L_3584:
        /*0004*/ 	.word	0x00000082


	//----- nvinfo : EIATTR_KPARAM_INFO
	.align		4
.L_3585:
        /*0008*/ 	.byte	0x04, 0x17
        /*000a*/ 	.short	(.L_3587 - .L_3586)
.L_3586:
        /*000c*/ 	.word	0x00000000
        /*0010*/ 	.short	0x0006
        /*0012*/ 	.short	0x002c
        /*0014*/ 	.byte	0x00, 0xf0, 0x11, 0x00


	//----- nvinfo : EIATTR_KPARAM_INFO
	.align		4
.L_3587:
        /*0018*/ 	.byte	0x04, 0x17
        /*001a*/ 	.short	(.L_3589 - .L_3588)
.L_3588:
        /*001c*/ 	.word	0x00000000
        /*0020*/ 	.short	0x0005
        /*0022*/ 	.short	0x0028
        /*0024*/ 	.byte	0x00, 0xf0, 0x11, 0x00


	//----- nvinfo : EIATTR_KPARAM_INFO
	.align		4
.L_3589:
        /*0028*/ 	.byte	0x04, 0x17
        /*002a*/ 	.short	(.L_3591 - .L_3590)
.L_3590:
        /*002c*/ 	.word	0x00000000
        /*0030*/ 	.short	0x0004
        /*0032*/ 	.short	0x0020
        /*0034*/ 	.byte	0x00, 0xf0, 0x21, 0x00


	//----- nvinfo : EIATTR_KPARAM_INFO
	.align		4
.L_3591:
        /*0038*/ 	.byte	0x04, 0x17
        /*003a*/ 	.short	(.L_3593 - .L_3592)
.L_3592:
        /*003c*/ 	.word	0x00000000
        /*0040*/ 	.short	0x0003
        /*0042*/ 	.short	0x0018
        /*0044*/ 	.byte	0x00, 0xf0, 0x21, 0x00


	//----- nvinfo : EIATTR_KPARAM_INFO
	.align		4
.L_3593:
        /*0048*/ 	.byte	0x04, 0x17
        /*004a*/ 	.short	(.L_3595 - .L_3594)
.L_3594:
        /*004c*/ 	.word	0x00000000
        /*0050*/ 	.short	0x0002
        /*0052*/ 	.short	0x0010
        /*0054*/ 	.byte	0x00, 0xf0, 0x21, 0x00


	//----- nvinfo : EIATTR_KPARAM_INFO
	.align		4
.L_3595:
        /*0058*/ 	.byte	0x04, 0x17
        /*005a*/ 	.short	(.L_3597 - .L_3596)
.L_3596:
        /*005c*/ 	.word	0x00000000
        /*0060*/ 	.short	0x0001
        /*0062*/ 	.short	0x0008
        /*0064*/ 	.byte	0x00, 0xf0, 0x21, 0x00


	//----- nvinfo : EIATTR_KPARAM_INFO
	.align		4
.L_3597:
        /*0068*/ 	.byte	0x04, 0x17
        /*006a*/ 	.short	(.L_3599 - .L_3598)
.L_3598:
        /*006c*/ 	.word	0x00000000
        /*0070*/ 	.short	0x0000
        /*0072*/ 	.short	0x0000
        /*0074*/ 	.byte	0x00, 0xf0, 0x21, 0x00


	//----- nvinfo : EIATTR_SPARSE_MMA_MASK
	.align		4
.L_3599:
        /*0078*/ 	.byte	0x03, 0x50
        /*007a*/ 	.short	0x0000


	//----- nvinfo : EIATTR_MAXREG_COUNT
	.align		4
        /*007c*/ 	.byte	0x03, 0x1b
        /*007e*/ 	.short	0x00ff


	//----- nvinfo : EIATTR_NUM_BARRIERS
	.align		4
        /*0080*/ 	.byte	0x02, 0x4c
        /*0082*/ 	.byte	0x01
	.zero		1


	//----- nvinfo : EIATTR_MERCURY_ISA_VERSION
	.align		4
        /*0084*/ 	.byte	0x03, 0x5f
        /*0086*/ 	.short	0x0101


	//----- nvinfo : EIATTR_UNUSED_LOAD_BYTE_OFFSET
	.align		4
        /*0088*/ 	.byte	0x04, 0x44
        /*008a*/ 	.short	(.L_3601 - .L_3600)


	//   ....[0]....
.L_3600:
        /*008c*/ 	.word	0x000007d0
        /*0090*/ 	.word	0x0000fff0


	//   ....[1]....
        /*0094*/ 	.word	0x00000c90
        /*0098*/ 	.word	0x0000fff0


	//----- nvinfo : EIATTR_COOP_GROUP_MASK_REGIDS
	.align		4
.L_3601:
        /*009c*/ 	.byte	0x04, 0x29
        /*009e*/ 	.short	(.L_3603 - .L_3602)


	//   ....[0]....
.L_3602:
        /*00a0*/ 	.word	0xffffffff


	//   ....[1]....
        /*00a4*/ 	.word	0xffffffff


	//   ....[2]....
        /*00a8*/ 	.word	0xffffffff


	//   ....[3]....
        /*00ac*/ 	.word	0xffffffff


	//   ....[4]....
        /*00b0*/ 	.word	0xffffffff


	//   ....[5]....
        /*00b4*/ 	.word	0xffffffff


	//   ....[6]....
        /*00b8*/ 	.word	0xffffffff


	//   ....[7]....
        /*00bc*/ 	.word	0xffffffff


	//   ....[8]....
        /*00c0*/ 	.word	0xffffffff


	//   ....[9]....
        /*00c4*/ 	.word	0xffffffff


	//   ....[10]....
        /*00c8*/ 	.word	0xffffffff


	//   ....[11]....
        /*00cc*/ 	.word	0xffffffff


	//----- nvinfo : EIATTR_COOP_GROUP_INSTR_OFFSETS
	.align		4
.L_3603:
        /*00d0*/ 	.byte	0x04, 0x28
        /*00d2*/ 	.short	(.L_3605 - .L_3604)


	//   ....[0]....
.L_3604:
        /*00d4*/ 	.word	0x00000560


	//   ....[1]....
        /*00d8*/ 	.word	0x00000630


	//   ....[2]....
        /*00dc*/ 	.word	0x00000670


	//   ....[3]....
        /*00e0*/ 	.word	0x000006c0


	//   ....[4]....
        /*00e4*/ 	.word	0x00000710


	//   ....[5]....
        /*00e8*/ 	.word	0x00000750


	//   ....[6]....
        /*00ec*/ 	.word	0x00000b00


	//   ....[7]....
        /*00f0*/ 	.word	0x00000b50


	//   ....[8]....
        /*00f4*/ 	.word	0x00000b90


	//   ....[9]....
        /*00f8*/ 	.word	0x00000bd0


	//   ....[10]....
        /*00fc*/ 	.word	0x00000c10


	//   ....[11]....
        /*0100*/ 	.word	0x000024f0


	//----- nvinfo : EIATTR_EXIT_INSTR_OFFSETS
	.align		4
.L_3605:
        /*0104*/ 	.byte	0x04, 0x1c
        /*0106*/ 	.short	(.L_3607 - .L_3606)


	//   ....[0]....
.L_3606:
        /*0108*/ 	.word	0x000001d0


	//   ....[1]....
        /*010c*/ 	.word	0x00002680


	//----- nvinfo : EIATTR_CRS_STACK_SIZE
	.align		4
.L_3607:
        /*0110*/ 	.byte	0x04, 0x1e
        /*0112*/ 	.short	(.L_3609 - .L_3608)
.L_3608:
        /*0114*/ 	.word	0x00000000


	//----- nvinfo : EIATTR_CBANK_PARAM_SIZE
	.align		4
.L_3609:
        /*0118*/ 	.byte	0x03, 0x19
        /*011a*/ 	.short	0x0030


	//----- nvinfo : EIATTR_PARAM_CBANK
	.align		4
        /*011c*/ 	.byte	0x04, 0x0a
        /*011e*/ 	.short	(.L_3611 - .L_3610)
	.align		4
.L_3610:
        /*0120*/ 	.word	index@(.nv.constant0._Z18kQuantizeBlockwiseIfLi2048ELi4ELi0ELi0EEvPfPT_S0_PhS0_ii)
        /*0124*/ 	.short	0x0210
        /*0126*/ 	.short	0x0030


	//----- nvinfo : EIATTR_SW_WAR
	.align		4
.L_3611:
        /*0128*/ 	.byte	0x04, 0x36
        /*012a*/ 	.short	(.L_3613 - .L_3612)
.L_3612:
        /*012c*/ 	.word	0x00000008
.L_3613:


//--------------------- .nv.info._Z18kQuantizeBlockwiseIfLi4096ELi4ELi1ELi0EEvPfPT_S0_PhS0_ii --------------------------
	.section	.nv.info._Z18kQuantizeBlockwiseIfLi4096ELi4ELi1ELi0EEvPfPT_S0_PhS0_ii,"",@"SHT_CUDA_INFO"
	.sectionflags	@""
	.align	4


	//----- nvinfo : EIATTR_CUDA_API_VERSION
	.align		4
        /*0000*/ 	.byte	0x04, 0x37
        /*0002*/ 	.short	(.L_3615 - .L_3614)
.L_3614:
        /*0004*/ 	.word	0x00000082


	//----- nvinfo : EIATTR_KPARAM_INFO
	.align		4
.L_3615:
        /*0008*/ 	.byte	0x04, 0x17
        /*000a*/ 	.short	(.L_3617 - .L_3616)
.L_3616:
        /*000c*/ 	.word	0x00000000
        /*0010*/ 	.short	0x0006
        /*0012*/ 	.short	0x002c
        /*0014*/ 	.byte	0x00, 0xf0, 0x11, 0x00


	//----- nvinfo : EIATTR_KPARAM_INFO
	.align		4
.L_3617:
        /*0018*/ 	.byte	0x04, 0x17
        /*001a*/ 	.short	(.L_3619 - .L_3618)
.L_3618:
        /*001c*/ 	.word	0x00000000
        /*0020*/ 	.short	0x0005
        /*0022*/ 	.short	0x0028
        /*0024*/ 	.byte	0x00, 0xf0, 0x11, 0x00


	//----- nvinfo : EIATTR_KPARAM_INFO
	.align		4
.L_3619:
        /*0028*/ 	.byte	0x04, 0x17
        /*002a*/ 	.short	(.L_3621 - .L_3620)
.L_3620:
        /*002c*/ 	.word	0x00000000
        /*0030*/ 	.short	0x0004
        /*0032*/ 	.short	0x0020
        /*0034*/ 	.byte	0x00, 0xf0, 0x21, 0x00


	//----- nvinfo : EIATTR_KPARAM_INFO
	.align		4
.L_3621:
        /*0038*/ 	.byte	0x04, 0x17
        /*003a*/ 	.short	(.L_3623 - .L_3622)
.L_3622:
        /*003c*/ 	.word	0x00000000
        /*0040*/ 	.short	0x0003
        /*0042*/ 	.short	0x0018
        /*0044*/ 	.byte	0x00, 0xf0, 0x21, 0x00


	//----- nvinfo : EIATTR_KPARAM_INFO
	.align		4
.L_3623:
        /*0048*/ 	.byte	0x04, 0x17
        /*004a*/ 	.short	(.L_3625 - .L_3624)
.L_3624:
        /*004c*/ 	.word	0x00000000
        /*0050*/ 	.short	0x0002
        /*0052*/ 	.short	0x0010
        /*0054*/ 	.byte	0x00, 0xf0, 0x21, 0x00


	//----- nvinfo : EIATTR_KPARAM_INFO
	.align		4
.L_3625:
        /*0058*/ 	.byte	0x04, 0x17
        /*005a*/ 	.short	(.L_3627 - .L_3626)
.L_3626:
        /*005c*/ 	.word	0x00000000
        /*0060*/ 	.short	0x0001
        /*0062*/ 	.short	0x0008
        /*0064*/ 	.byte	0x00, 0xf0, 0x21, 0x00


	//----- nvinfo : EIATTR_KPARAM_INFO
	.align		4
.L_3627:
        /*0068*/ 	.byte	0x04, 0x17
        /*006a*/ 	.short	(.L_3629 - .L_3628)
.L_3628:
        /*006c*/ 	.word	0x00000000
        /*0070*/ 	.short	0x0000
        /*0072*/ 	.short	0x0000
        /*0074*/ 	.byte	0x00, 0xf0, 0x21, 0x00


	//----- nvinfo : EIATTR_SPARSE_MMA_MASK
	.align		4
.L_3629:
        /*0078*/ 	.byte	0x03, 0x50
        /*007a*/ 	.short	0x0000


	//----- nvinfo : EIATTR_MAXREG_COUNT
	.align		4
        /*007c*/ 	.byte	0x03, 0x1b
        /*007e*/ 	.short	0x00ff


	//----- nvinfo : EIATTR_NUM_BARRIERS
	.align		4
        /*0080*/ 	.byte	0x02, 0x4c
        /*0082*/ 	.byte	0x01
	.zero		1


	//----- nvinfo : EIATTR_MERCURY_ISA_VERSION
	.align		4
        /*0084*/ 	.byte	0x03, 0x5f
        /*0086*/ 	.short	0x0101


	//----- nvinfo : EIATTR_UNUSED_LOAD_BYTE_OFFSET
	.align		4
        /*0088*/ 	.byte	0x04, 0x44
        /*008a*/ 	.short	(.L_3631 - .L_3630)


	//   ....[0]....
.L_3630:
        /*008c*/ 	.word	0x00000880
        /*0090*/ 	.word	0x0000fff0


	//   ....[1]....
        /*0094*/ 	.word	0x00001080
        /*0098*/ 	.word	0x0000fff0


	//----- nvinfo : EIATTR_COOP_GROUP_MASK_REGIDS
	.align		4
.L_3631:
        /*009c*/ 	.byte	0x04, 0x29
        /*009e*/ 	.short	(.L_3633 - .L_3632)


	//   ....[0]....
.L_3632:
        /*00a0*/ 	.word	0xffffffff


	//   ....[1]....
        /*00a4*/ 	.word	0xffffffff


	//   ....[2]....
        /*00a8*/ 	.word	0xffffffff


	//   ....[3]....
        /*00ac*/ 	.word	0xffffffff


	//   ....[4]....
        /*00b0*/ 	.word	0xffffffff


	//   ....[5]....
        /*00b4*/ 	.word	0xffffffff


	//   ....[6]....
        /*00b8*/ 	.word	0xffffffff


	//   ....[7]....
        /*00bc*/ 	.word	0xffffffff


	//   ....[8]....
        /*00c0*/ 	.word	0xffffffff


	//   ....[9]....
        /*00c4*/ 	.word	0xffffffff


	//   ....[10]....
        /*00c8*/ 	.word	0xffffffff


	//   ....[11]....
        /*00cc*/ 	.word	0xffffffff


	//   ....[12]....
        /*00d0*/ 	.word	0xffffffff


	//----- nvinfo : EIATTR_COOP_GROUP_INSTR_OFFSETS
	.align		4
.L_3633:
        /*00d4*/ 	.byte	0x04, 0x28
        /*00d6*/ 	.short	(.L_3635 - .L_3634)


	//   ....[0]....
.L_3634:
        /*00d8*/ 	.word	0x00000610


	//   ....[1]....
        /*00dc*/ 	.word	0x000006e0


	//   ....[2]....
        /*00e0*/ 	.word	0x00000720


	//   ....[3]....
        /*00e4*/ 	.word	0x00000770


	//   ....[4]....
        /*00e8*/ 	.word	0x000007c0


	//   ....[5]....
        /*00ec*/ 	.word	0x00000800


	//   ....[6]....
        /*00f0*/ 	.word	0x00000ef0


	//   ....[7]....
        /*00f4*/ 	.word	0x00000f40


	//   ....[8]....
        /*00f8*/ 	.word	0x00000f80


	//   ....[9]....
        /*00fc*/ 	.word	0x00000fc0


	//   ....[10]....
        /*0100*/ 	.word	0x00001000


	//   ....[11]....
        /*0104*/ 	.word	0x000017b0


	//   ....[12]....
        /*0108*/ 	.word	0x00002cc0


	//----- nvinfo : EIATTR_EXIT_INSTR_OFFSETS
	.align		4
.L_3635:
        /*010c*/ 	.byte	0x04, 0x1c
        /*010e*/ 	.short	(.L_3637 - .L_3636)


	//   ....[0]....
.L_3636:
        /*0110*/ 	.word	0x000001d0


	//   ....[1]....
        /*0114*/ 	.word	0x00002e60


	//----- nvinfo : EIATTR_CRS_STACK_SIZE
	.align		4
.L_3637:
        /*0118*/ 	.byte	0x04, 0x1e
        /*011a*/ 	.short	(.L_3639 - .L_3638)
.L_3638:
        /*011c*/ 	.word	0x00000000


	//----- nvinfo : EIATTR_CBANK_PARAM_SIZE
	.align		4
.L_3639:
        /*0120*/ 	.byte	0x03, 0x19
        /*0122*/ 	.short	0x0030


	//----- nvinfo : EIATTR_PARAM_CBANK
	.align		4
        /*0124*/ 	.byte	0x04, 0x0a
        /*0126*/ 	.short	(.L_3641 - .L_3640)
	.align		4
.L_3640:
        /*0128*/ 	.word	index@(.nv.constant0._Z18kQuantizeBlockwiseIfLi4096ELi4ELi1ELi0EEvPfPT_S0_PhS0_ii)
        /*012c*/ 	.short	0x0210
        /*012e*/ 	.short	0x0030


	//----- nvinfo : EIATTR_SW_WAR
	.align		4
.L_3641:
        /*0130*/ 	.byte	0x04, 0x36
        /*0132*/ 	.short	(.L_3643 - .L_3642)
.L_3642:
        /*0134*/ 	.word	0x00000008
.L_3643:


//--------------------- .nv.info._Z18kQuantizeBlockwiseIfLi4096ELi4ELi0ELi0EEvPfPT_S0_PhS0_ii --------------------------
	.section	.nv.info._Z18kQuantizeBlockwiseIfLi4096ELi4ELi0ELi0EEvPfPT_S0_PhS0_ii,"",@"SHT_CUDA_INFO"
	.sectionflags	@""
	.align	4


	//----- nvinfo : EIATTR_CUDA_API_VERSION
	.align		4
        /*0000*/ 	.byte	0x04, 0x37
        /*0002*/ 	.short	(.L_3645 - .L_3644)
.L_3644:
        /*0004*/ 	.word	0x00000082


	//----- nvinfo : EIATTR_KPARAM_INFO
	.align		4
.L_3645:
        /*0008*/ 	.byte	0x04, 0x17
        /*000a*/ 	.short	(.L_3647 - .L_3646)
.L_3646:
        /*000c*/ 	.word	0x00000000
        /*0010*/ 	.short	0x0006
        /*0012*/ 	.short	0x002c
        /*0014*/ 	.byte	0x00, 0xf0, 0x11, 0x00


	//----- nvinfo : EIATTR_KPARAM_INFO
	.align		4
.L_3647:
        /*0018*/ 	.byte	0x04, 0x17
        /*001a*/ 	.short	(.L_3649 - .L_3648)
.L_3648:
        /*001c*/ 	.word	0x00000000
        /*0020*/ 	.short	0x0005
        /*0022*/ 	.short	0x0028
        /*0024*/ 	.byte	0x00, 0xf0, 0x11, 0x00


	//----- nvinfo : EIATTR_KPARAM_INFO
	.align		4
.L_3649:
        /*0028*/ 	.byte	0x04, 0x17
        /*002a*/ 	.short	(.L_3651 - .L_3650)
.L_3650:
        /*002c*/ 	.word	0x00000000
        /*0030*/ 	.short	0x0004
        /*0032*/ 	.short	0x0020
        /*0034*/ 	.byte	0x00, 0xf0, 0x21, 0x00


	//----- nvinfo : EIATTR_KPARAM_INFO
	.align		4
.L_3651:
        /*0038*/ 	.byte	0x04, 0x17
        /*003a*/ 	.short	(.L_3653 - .L_3652)
.L_3652:
        /*003c*/ 	.word	0x00000000
        /*0040*/ 	.short	0x0003
        /*0042*/ 	.short	0x0018
        /*0044*/ 	.byte	0x00, 0xf0, 0x21, 0x00


	//----- nvinfo : EIATTR_KPARAM_INFO
	.align		4
.L_3653:
        /*0048*/ 	.byte	0x04, 0x17
        /*004a*/ 	.short	(.L_3655 - .L_3654)
.L_3654:
        /*004c*/ 	.word	0x00000000
        /*0050*/ 	.short	0x0002
        /*0052*/ 	.short	0x0010
        /*0054*/ 	.byte	0x00, 0xf0, 0x21, 0x00


	//----- nvinfo : EIATTR_KPARAM_INFO
	.align		4
.L_3655:
        /*0058*/ 	.byte	0x04, 0x17
        /*005a*/ 	.short	(.L_3657 - .L_3656)
.L_3656:
        /*005c*/ 	.word	0x00000000
        /*0060*/ 	.short	0x0001
        /*0062*/ 	.short	0x0008
        /*0064*/ 	.byte	0x00, 0xf0, 0x21, 0x00


	//----- nvinfo : EIATTR_KPARAM_INFO
	.align		4
.L_3657:
        /*0068*/ 	.byte	0x04, 0x17
        /*006a*/ 	.short	(.L_3659 - .L_3658)
.L_3658:
        /*006c*/ 	.word	0x00000000
        /*0070*/ 	.short	0x0000
        /*0072*/ 	.short	0x0000
        /*0074*/ 	.byte	0x00, 0xf0, 0x21, 0x00


	//----- nvinfo : EIATTR_SPARSE_MMA_MASK
	.align		4
.L_3659:
        /*0078*/ 	.byte	0x03, 0x50
        /*007a*/ 	.short	0x0000


	//----- nvinfo : EIATTR_MAXREG_COUNT
	.align		4
        /*007c*/ 	.byte	0x03, 0x1b
        /*007e*/ 	.short	0x00ff


	//----- nvinfo : EIATTR_NUM_BARRIERS
	.align		4
        /*0080*/ 	.byte	0x02, 0x4c
        /*0082*/ 	.byte	0x01
	.zero		1


	//----- nvinfo : EIATTR_MERCURY_ISA_VERSION
	.align		4
        /*0084*/ 	.byte	0x03, 0x5f
        /*0086*/ 	.short	0x0101


	//----- nvinfo : EIATTR_UNUSED_LOAD_BYTE_OFFSET
	.align		4
        /*0088*/ 	.byte	0x04, 0x44
        /*008a*/ 	.short	(.L_3661 - .L_3660)


	//   ....[0]....
.L_3660:
        /*008c*/ 	.word	0x000007d0
        /*0090*/ 	.word	0x0000fff0


	//   ....[1]....
        /*0094*/ 	.word	0x00000fd0
        /*0098*/ 	.word	0x0000fff0


	//----- nvinfo : EIATTR_COOP_GROUP_MASK_REGIDS
	.align		4
.L_3661:
        /*009c*/ 	.byte	0x04, 0x29
        /*009e*/ 	.short	(.L_3663 - .L_3662)


	//   ....[0]....
.L_3662:
        /*00a0*/ 	.word	0xffffffff


	//   ....[1]....
        /*00a4*/ 	.word	0xffffffff


	//   ....[2]....
        /*00a8*/ 	.word	0xffffffff


	//   ....[3]....
        /*00ac*/ 	.word	0xffffffff


	//   ....[4]....
        /*00b0*/ 	.word	0xffffffff


	//   ....[5]....
        /*00b4*/ 	.word	0xffffffff


	//   ....[6]....
        /*00b8*/ 	.word	0xffffffff


	//   ....[7]....
        /*00bc*/ 	.word	0xffffffff


	//   ....[8]....
        /*00c0*/ 	.word	0xffffffff


	//   ....[9]....
        /*00c4*/ 	.word	0xffffffff


	//   ....[10]....
        /*00c8*/ 	.word	0xffffffff


	//   ....[11]....
        /*00cc*/ 	.word	0xffffffff


	//----- nvinfo : EIATTR_COOP_GROUP_INSTR_OFFSETS
	.align		4
.L_3663:
        /*00d0*/ 	.byte	0x04, 0x28
        /*00d2*/ 	.short	(.L_3665 - .L_3664)


	//   ....[0]....
.L_3664:
        /*00d4*/ 	.word	0x00000560


	//   ....[1]....
        /*00d8*/ 	.word	0x00000630


	//   ....[2]....
        /*00dc*/ 	.word	0x00000670


	//   ....[3]....
        /*00e0*/ 	.word	0x000006c0


	//   ....[4]....
        /*00e4*/ 	.word	0x00000710


	//   ....[5]....
        /*00e8*/ 	.word	0x00000750


	//   ....[6]....
        /*00ec*/ 	.word	0x00000e40


	//   ....[7]....
        /*00f0*/ 	.word	0x00000e90


	//   ....[8]....
        /*00f4*/ 	.word	0x00000ed0


	//   ....[9]....
        /*00f8*/ 	.word	0x00000f10


	//   ....[10]....
        /*00fc*/ 	.word	0x00000f50


	//   ....[11]....
        /*0100*/ 	.word	0x00002a70


	//----- nvinfo : EIATTR_EXIT_INSTR_OFFSETS
	.align		4
.L_3665:
        /*0104*/ 	.byte	0x04, 0x1c
        /*0106*/ 	.short	(.L_3667 - .L_3666)


	//   ....[0]....
.L_3666:
        /*0108*/ 	.word	0x000001d0


	//   ....[1]....
        /*010c*/ 	.word	0x00002c00


	//----- nvinfo : EIATTR_CRS_STACK_SIZE
	.align		4
.L_3667:
        /*0110*/ 	.byte	0x04, 0x1e
        /*0112*/ 	.short	(.L_3669 - .L_3668)
.L_3668:
        /*0114*/ 	.word	0x00000000


	//----- nvinfo : EIATTR_CBANK_PARAM_SIZE
	.align		4
.L_3669:
        /*0118*/ 	.byte	0x03, 0x19
        /*011a*/ 	.short	0x0030


	//----- nvinfo : EIATTR_PARAM_CBANK
	.align		4
        /*011c*/ 	.byte	0x04, 0x0a
        /*011e*/ 	.short	(.L_3671 - .L_3670)
	.align		4
.L_3670:
        /*0120*/ 	.word	index@(.nv.constant0._Z18kQuantizeBlockwiseIfLi4096ELi4ELi0ELi0EEvPfPT_S0_PhS0_ii)
        /*0124*/ 	.short	0x0210
        /*0126*/ 	.short	0x0030


	//----- nvinfo : EIATTR_SW_WAR
	.align		4
.L_3671:
        /*0128*/ 	.byte	0x04, 0x36
        /*012a*/ 	.short	(.L_3673 - .L_3672)
.L_3672:
        /*012c*/ 	.word	0x00000008
.L_3673:


//--------------------- .nv.info._Z18kQuantizeBlockwiseI6__halfLi64ELi2ELi0ELi2EEvPfPT_S1_PhS1_ii --------------------------
	.section	.nv.info._Z18kQuantizeBlockwiseI6__halfLi64ELi2ELi0ELi2EEvPfPT_S1_PhS1_ii,"",@"SHT_CUDA_INFO"
	.sectionflags	@""
	.align	4


	//----- nvinfo : EIATTR_CUDA_API_VERSION
	.align		4
        /*0000*/ 	.byte	0x04, 0x37
        /*0002*/ 	.short	(.L_3675 - .L_3674)
.L_3674:
        /*0004*/ 	.word	0x00000082


	//----- nvinfo : EIATTR_KPARAM_INFO
	.align		4
.L_3675:
        /*0008*/ 	.byte	0x04, 0x17
        /*000a*/ 	.short	(.L_3677 - .L_3676)
.L_3676:
        /*000c*/ 	.word	0x00000000
        /*0010*/ 	.short	0x0006
        /*0012*/ 	.short	0x002c
        /*0014*/ 	.byte	0x00, 0xf0, 0x11, 0x00


	//----- nvinfo : EIATTR_KPARAM_INFO
	.align		4
.L_3677:
        /*0018*/ 	.byte	0x04, 0x17
        /*001a*/ 	.short	(.L_3679 - .L_3678)
.L_3678:
        /*001c*/ 	.word	0x00000000
        /*0020*/ 	.short	0x0005
        /*0022*/ 	.short	0x0028
        /*0024*/ 	.byte	0x00, 0xf0, 0x11, 0x00


	//----- nvinfo : EIATTR_KPARAM_INFO
	.align		4
.L_3679:
        /*0028*/ 	.byte	0x04, 0x17
        /*002a*/ 	.short	(.L_3681 - .L_3680)
.L_3680:
        /*002c*/ 	.word	0x00000000
        /*0030*/ 	.short	0x0004
        /*0032*/ 	.short	0x0020
        /*0034*/ 	.byte	0x00, 0xf0, 0x21, 0x00


	//----- nvinfo : EIATTR_KPARAM_INFO
	.align		4
.L_3681:
        /*0038*/ 	.byte	0x04, 0x17
        /*003a*/ 	.short	(.L_3683 - .L_3682)
.L_3682:
        /*003c*/ 	.word	0x00000000
        /*0040*/ 	.short	0x0003
        /*0042*/ 	.short	0x0018
        /*0044*/ 	.byte	0x00, 0xf0, 0x21, 0x00


	//----- nvinfo : EIATTR_KPARAM_INFO
	.align		4
.L_3683:
        /*0048*/ 	.byte	0x04, 0x17
        /*004a*/ 	.short	(.L_3685 - .L_3684)
.L_3684:
        /*004c*/ 	.word	0x00000000
        /*0050*/ 	.short	0x0002
        /*0052*/ 	.short	0x0010
        /*0054*/ 	.byte	0x00, 0xf0, 0x21, 0x00


	//----- nvinfo : EIATTR_KPARAM_INFO
	.align		4
.L_3685:
        /*0058*/ 	.byte	0x04, 0x17
        /*005a*/ 	.short	(.L_3687 - .L_3686)
.L_3686:
        /*005c*/ 	.word	0x00000000
        /*0060*/ 	.short	0x0001
        /*0062*/ 	.short	0x0008
        /*0064*/ 	.byte	0x00, 0xf0, 0x21, 0x00


	//----- nvinfo : EIATTR_KPARAM_INFO
	.align		4
.L_3687:
        /*0068*/ 	.byte	0x04, 0x17
        /*006a*/ 	.short	(.L_3689 - .L_3688)
.L_3688:
        /*006c*/ 	.word	0x00000000
        /*0070*/ 	.short	0x0000
        /*0072*/ 	.short	0x0000
        /*0074*/ 	.byte	0x00, 0xf0, 0x21, 0x00


	//----- nvinfo : EIATTR_SPARSE_MMA_MASK
	.align		4
.L_3689:
        /*0078*/ 	.byte	0x03, 0x50
        /*007a*/ 	.short	0x0000


	//----- nvinfo : EIATTR_MAXREG_COUNT
	.align		4
        /*007c*/ 	.byte	0x03, 0x1b
        /*007e*/ 	.short	0x00ff


	//----- nvinfo : EIATTR_NUM_BARRIERS
	.align		4
        /*0080*/ 	.byte	0x02, 0x4c
        /*0082*/ 	.byte	0x01
	.zero		1


	//----- nvinfo : EIATTR_MERCURY_ISA_VERSION
	.align		4
        /*0084*/ 	.byte	0x03, 0x5f
        /*0086*/ 	.short	0x0101


	//----- nvinfo : EIATTR_COOP_GROUP_MASK_REGIDS
	.align		4
        /*0088*/ 	.byte	0x04, 0x29
        /*008a*/ 	.short	(.L_3691 - .L_3690)


	//   ....[0]....
.L_3690:
        /*008c*/ 	.word	0xffffffff


	//   ....[1]....
        /*0090*/ 	.word	0xffffffff


	//   ....[2]....
        /*0094*/ 	.word	0xffffffff


	//   ....[3]....
        /*0098*/ 	.word	0xffffffff


	//   ....[4]....
        /*009c*/ 	.word	0xffffffff


	//   ....[5]....
        /*00a0*/ 	.word	0xffffffff


	//   ....[6]....
        /*00a4*/ 	.word	0xffffffff


	//   ....[7]....
        /*00a8*/ 	.word	0xffffffff


	//   ....[8]....
        /*00ac*/ 	.word	0xffffffff


	//   ....[9]....
        /*00b0*/ 	.word	0xffffffff


	//   ....[10]....
        /*00b4*/ 	.word	0xffffffff


	//   ....[11]....
        /*00b8*/ 	.word	0xffffffff


	//----- nvinfo : EIATTR_COOP_GROUP_INSTR_OFFSETS
	.align		4
.L_3691:
        /*00bc*/ 	.byte	0x04, 0x28
        /*00be*/ 	.short	(.L_3693 - .L_3692)


	//   ....[0]....
.L_3692:
        /*00c0*/ 	.word	0x000002b0


	//   ....[1]....
        /*00c4*/ 	.word	0x00000350


	//   ....[2]....
        /*00c8*/ 	.word	0x00000390


	//   ....[3]....
        /*00cc*/ 	.word	0x000003e0


	//   ....[4]....
        /*00d0*/ 	.word	0x00000430


	//   ....[5]....
        /*00d4*/ 	.word	0x00000480


	//   ....[6]....
        /*00d8*/ 	.word	0x000004f0


	//   ....[7]....
        /*00dc*/ 	.word	0x00000540


	//   ....[8]....
        /*00e0*/ 	.word	0x00000580


	//   ....[9]....
        /*00e4*/ 	.word	0x000005c0


	//   ....[10]....
        /*00e8*/ 	.word	0x00000600


	//   ....[11]....
        /*00ec*/ 	.word	0x00000d60


	//----- nvinfo : EIATTR_EXIT_INSTR_OFFSETS
	.align		4
.L_3693:
        /*00f0*/ 	.byte	0x04, 0x1c
        /*00f2*/ 	.short	(.L_3695 - .L_3694)


	//   ....[0]....
.L_3694:
        /*00f4*/ 	.word	0x00000080


	//   ....[1]....
        /*00f8*/ 	.word	0x00000ea0


	//----- nvinfo : EIATTR_CRS_STACK_SIZE
	.align		4
.L_3695:
        /*00fc*/ 	.byte	0x04, 0x1e
        /*00fe*/ 	.short	(.L_3697 - .L_3696)
.L_3696:
        /*0100*/ 	.word	0x00000000


	//----- nvinfo : EIATTR_CBANK_PARAM_SIZE
	.align		4
.L_3697:
        /*0104*/ 	.byte	0x03, 0x19
        /*0106*/ 	.short	0x0030


	//----- nvinfo : EIATTR_PARAM_CBANK
	.align		4
        /*0108*/ 	.byte	0x04, 0x0a
        /*010a*/ 	.short	(.L_3699 - .L_3698)
	.align		4
.L_3698:
        /*010c*/ 	.word	index@(.nv.constant0._Z18kQuantizeBlockwiseI6__halfLi64ELi2ELi0ELi2EEvPfPT_S1_PhS1_ii)
        /*0110*/ 	.short	0x0210
        /*0112*/ 	.short	0x0030


	//----- nvinfo : EIATTR_SW_WAR
	.align		4
.L_3699:
        /*0114*/ 	.byte	0x04, 0x36
        /*0116*/ 	.short	(.L_3701 - .L_3700)
.L_3700:
        /*0118*/ 	.word	0x00000008
.L_3701:


//--------------------- .nv.info._Z18kQuantizeBlockwiseI6__halfLi128ELi2ELi0ELi2EEvPfPT_S1_PhS1_ii --------------------------
	.section	.nv.info._Z18kQuantizeBlockwiseI6__halfLi128ELi2ELi0ELi2EEvPfPT_S1_PhS1_ii,"",@"SHT_CUDA_INFO"
	.sectionflags	@""
	.align	4


	//----- nvinfo : EIATTR_CUDA_API_VERSION
	.align		4
        /*0000*/ 	.byte	0x04, 0x37
        /*0002*/ 	.short	(.L_3703 - .L_3702)
.L_3702:
        /*0004*/ 	.word	0x00000082


	//----- nvinfo : EIATTR_KPARAM_INFO
	.align		4
.L_3703:
        /*0008*/ 	.byte	0x04, 0x17
        /*000a*/ 	.short	(.L_3705 - .L_3704)
.L_3704:
        /*000c*/ 	.word	0x00000000
        /*0010*/ 	.short	0x0006
        /*0012*/ 	.short	0x002c
        /*0014*/ 	.byte	0x00, 0xf0, 0x11, 0x00


	//----- nvinfo : EIATTR_KPARAM_INFO
	.align		4
.L_3705:
        /*0018*/ 	.byte	0x04, 0x17
        /*001a*/ 	.short	(.L_3707 - .L_3706)
.L_3706:
        /*001c*/ 	.word	0x00000000
        /*0020*/ 	.short	0x0005
        /*0022*/ 	.short	0x0028
        /*0024*/ 	.byte	0x00, 0xf0, 0x11, 0x00


	//----- nvinfo : EIATTR_KPARAM_INFO
	.align		4
.L_3707:
        /*0028*/ 	.byte	0x04, 0x17
        /*002a*/ 	.short	(.L_3709 - .L_3708)
.L_3708:
        /*002c*/ 	.word	0x00000000
        /*0030*/ 	.short	0x0004
        /*0032*/ 	.short	0x0020
        /*0034*/ 	.byte	0x00, 0xf0, 0x21, 0x00


	//----- nvinfo : EIATTR_KPARAM_INFO
	.align		4
.L_3709:
        /*0038*/ 	.byte	0x04, 0x17
        /*003a*/ 	.short	(.L_3711 - .L_3710)
.L_3710:
        /*003c*/ 	.word	0x00000000
        /*0040*/ 	.short	0x0003
        /*0042*/ 	.short	0x0018
        /*0044*/ 	.byte	0x00, 0xf0, 0x21, 0x00


	//----- nvinfo : EIATTR_KPARAM_INFO
	.align		4
.L_3711:
        /*0048*/ 	.byte	0x04, 0x17
        /*004a*/ 	.short	(.L_3713 - .L_3712)
.L_3712:
        /*004c*/ 	.word	0x00000000
        /*0050*/ 	.short	0x0002
        /*0052*/ 	.short	0x0010
        /*0054*/ 	.byte	0x00, 0xf0, 0x21, 0x00


	//----- nvinfo : EIATTR_KPARAM_INFO
	.align		4
.L_3713:
        /*0058*/ 	.byte	0x04, 0x17
        /*005a*/ 	.short	(.L_3715 - .L_3714)
.L_3714:
        /*005c*/ 	.word	0x00000000
        /*0060*/ 	.short	0x0001
        /*0062*/ 	.short	0x0008
        /*0064*/ 	.byte	0x00, 0xf0, 0x21, 0x00


	//----- nvinfo : EIATTR_KPARAM_INFO
	.align		4
.L_3715:
        /*0068*/ 	.byte	0x04, 0x17
        /*006a*/ 	.short	(.L_3717 - .L_3716)
.L_3716:
        /*006c*/ 	.word	0x00000000
        /*0070*/ 	.short	0x0000
        /*0072*/ 	.short	0x0000
        /*0074*/ 	.byte	0x00, 0xf0, 0x21, 0x00


	//----- nvinfo : EIATTR_SPARSE_MMA_MASK
	.align		4
.L_3717:
        /*0078*/ 	.byte	0x03, 0x50
        /*007a*/ 	.short	0x0000


	//----- nvinfo : EIATTR_MAXREG_COUNT
	.align		4
        /*007c*/ 	.byte	0x03, 0x1b
        /*007e*/ 	.short	0x00ff


	//----- nvinfo : EIATTR_NUM_BARRIERS
	.align		4
        /*0080*/ 	.byte	0x02, 0x4c
        /*0082*/ 	.byte	0x01
	.zero		1


	//----- nvinfo : EIATTR_MERCURY_ISA_VERSION
	.align		4
        /*0084*/ 	.byte	0x03, 0x5f
        /*0086*/ 	.short	0x0101


	//----- nvinfo : EIATTR_COOP_GROUP_MASK_REGIDS
	.align		4
        /*0088*/ 	.byte	0x04, 0x29
        /*008a*/ 	.short	(.L_3719 - .L_3718)


	//   ....[0]....
.L_3718:
        /*008c*/ 	.word	0xffffffff


	//   ....[1]....
        /*0090*/ 	.word	0xffffffff


	//   ....[2]....
        /*0094*/ 	.word	0xffffffff


	//   ....[3]....
        /*0098*/ 	.word	0xffffffff


	//   ....[4]....
        /*009c*/ 	.word	0xffffffff


	//   ....[5]....
        /*00a0*/ 	.word	0xffffffff


	//   ....[6]....
        /*00a4*/ 	.word	0xffffffff


	//   ....[7]....
        /*00a8*/ 	.word	0xffffffff


	//   ....[8]....
        /*00ac*/ 	.word	0xffffffff


	//   ....[9]....
        /*00b0*/ 	.word	0xffffffff


	//   ....[10]....
        /*00b4*/ 	.word	0xffffffff


	//   ....[11]....
        /*00b8*/ 	.word	0xffffffff


	//----- nvinfo : EIATTR_COOP_GROUP_INSTR_OFFSETS
	.align		4
.L_3719:
        /*00bc*/ 	.byte	0x04, 0x28
        /*00be*/ 	.short	(.L_3721 - .L_3720)


	//   ....[0]....
.L_3720:
        /*00c0*/ 	.word	0x000003a0


	//   ....[1]....
        /*00c4*/ 	.word	0x00000470


	//   ....[2]....
        /*00c8*/ 	.word	0x000004b0


	//   ....[3]....
        /*00cc*/ 	.word	0x00000500


	//   ....[4]....
        /*00d0*/ 	.word	0x00000550


	//   ....[5]....
        /*00d4*/ 	.word	0x00000590


	//   ....[6]....
        /*00d8*/ 	.word	0x00000660


	//   ....[7]....
        /*00dc*/ 	.word	0x000006c0


	//   ....[8]....
        /*00e0*/ 	.word	0x00000700


	//   ....[9]....
        /*00e4*/ 	.word	0x00000740


	//   ....[10]....
        /*00e8*/ 	.word	0x00000780


	//   ....[11]....
        /*00ec*/ 	.word	0x00000f40


	//----- nvinfo : EIATTR_EXIT_INSTR_OFFSETS
	.align		4
.L_3721:
        /*00f0*/ 	.byte	0x04, 0x1c
        /*00f2*/ 	.short	(.L_3723 - .L_3722)


	//   ....[0]....
.L_3722:
        /*00f4*/ 	.word	0x00000080


	//   ....[1]....
        /*00f8*/ 	.word	0x00001080


	//----- nvinfo : EIATTR_CRS_STACK_SIZE
	.align		4
.L_3723:
        /*00fc*/ 	.byte	0x04, 0x1e
        /*00fe*/ 	.short	(.L_3725 - .L_3724)
.L_3724:
        /*0100*/ 	.word	0x00000000


	//----- nvinfo : EIATTR_CBANK_PARAM_SIZE
	.align		4
.L_3725:
        /*0104*/ 	.byte	0x03, 0x19
        /*0106*/ 	.short	0x0030


	//----- nvinfo : EIATTR_PARAM_CBANK
	.align		4
        /*0108*/ 	.byte	0x04, 0x0a
        /*010a*/ 	.short	(.L_3727 - .L_3726)
	.align		4
.L_3726:
        /*010c*/ 	.word	index@(.nv.constant0._Z18kQuantizeBlockwiseI6__halfLi128ELi2ELi0ELi2EEvPfPT_S1_PhS1_ii)
        /*0110*/ 	.short	0x0210
        /*0112*/ 	.short	0x0030


	//----- nvinfo : EIATTR_SW_WAR
	.align		4
.L_3727:
        /*0114*/ 	.byte	0x04, 0x36
        /*0116*/ 	.short	(.L_3729 - .L_3728)
.L_3728:
        /*0118*/ 	.word	0x00000008
.L_3729:


//--------------------- .nv.info._Z18kQuantizeBlockwiseI6__halfLi256ELi2ELi0ELi2EEvPfPT_S1_PhS1_ii --------------------------
	.section	.nv.info._Z18kQuantizeBlockwiseI6__halfLi256ELi2ELi0ELi2EEvPfPT_S1_PhS1_ii,"",@"SHT_CUDA_INFO"
	.sectionflags	@""
	.align	4


	//----- nvinfo : EIATTR_CUDA_API_VERSION
	.align		4
        /*0000*/ 	.byte	0x04, 0x37
        /*0002*/ 	.short	(.L_3731 - .L_3730)
.L_3730:
        /*0004*/ 	.word	0x00000082


	//----- nvinfo : EIATTR_KPARAM_INFO
	.align		4
.L_3731:
        /*0008*/ 	.byte	0x04, 0x17
        /*000a*/ 	.short	(.L_3733 - .L_3732)
.L_3732:
        /*000c*/ 	.word	0x00000000
        /*0010*/ 	.short	0x0006
        /*0012*/ 	.short	0x002c
        /*0014*/ 	.byte	0x00, 0xf0, 0x11, 0x00


	//----- nvinfo : EIATTR_KPARAM_INFO
	.align		4
.L_3733:
        /*0018*/ 	.byte	0x04, 0x17
        /*001a*/ 	.short	(.L_3735 - .L_3734)
.L_3734:
        /*001c*/ 	.word	0x00000000
        /*0020*/ 	.short	0x0005
        /*0022*/ 	.short	0x0028
        /*0024*/ 	.byte	0x00, 0xf0, 0x11, 0x00


	//----- nvinfo : EIATTR_KPARAM_INFO
	.align		4
.L_3735:
        /*0028*/ 	.byte	0x04, 0x17
        /*002a*/ 	.short	(.L_3737 - .L_3736)
.L_3736:
        /*002c*/ 	.word	0x00000000
        /*0030*/ 	.short	0x0004
        /*0032*/ 	.short	0x0020
        /*0034*/ 	.byte	0x00, 0xf0, 0x21, 0x00


	//----- nvinfo : EIATTR_KPARAM_INFO
	.align		4
.L_3737:
        /*0038*/ 	.byte	0x04, 0x17
        /*003a*/ 	.short	(.L_3739 - .L_3738)
.L_3738:
        /*003c*/ 	.word	0x00000000
        /*0040*/ 	.short	0x0003
        /*0042*/ 	.short	0x0018
        /*0044*/ 	.byte	0x00, 0xf0, 0x21, 0x00


	//----- nvinfo : EIATTR_KPARAM_INFO
	.align		4
.L_3739:
        /*0048*/ 	.byte	0x04, 0x17
        /*004a*/ 	.short	(.L_3741 - .L_3740)
.L_3740:
        /*004c*/ 	.word	0x00000000
        /*0050*/ 	.short	0x0002
        /*0052*/ 	.short	0x0010
        /*0054*/ 	.byte	0x00, 0xf0, 0x21, 0x00


	//----- nvinfo : EIATTR_KPARAM_INFO
	.align		4
.L_3741:
        /*0058*/ 	.byte	0x04, 0x17
        /*005a*/ 	.short	(.L_3743 - .L_3742)
.L_3742:
        /*005c*/ 	.word	0x00000000
        /*0060*/ 	.short	0x0001
        /*0062*/ 	.short	0x0008
        /*0064*/ 	.byte	0x00, 0xf0, 0x21, 0x00


	//----- nvinfo : EIATTR_KPARAM_INFO
	.align		4
.L_3743:
        /*0068*/ 	.byte	0x04, 0x17
        /*006a*/ 	.short	(.L_3745 - .L_3744)
.L_3744:
        /*006c*/ 	.word	0x00000000
        /*0070*/ 	.short	0x0000
        /*0072*/ 	.short	0x0000
        /*0074*/ 	.byte	0x00, 0xf0, 0x21, 0x00


	//----- nvinfo : EIATTR_SPARSE_MMA_MASK
	.align		4
.L_3745:
        /*0078*/ 	.byte	0x03, 0x50
        /*007a*/ 	.short	0x0000


	//----- nvinfo : EIATTR_MAXREG_COUNT
	.align		4
        /*007c*/ 	.byte	0x03, 0x1b
        /*007e*/ 	.short	0x00ff


	//----- nvinfo : EIATTR_NUM_BARRIERS
	.align		4
        /*0080*/ 	.byte	0x02, 0x4c
        /*0082*/ 	.byte	0x01
	.zero		1


	//----- nvinfo : EIATTR_MERCURY_ISA_VERSION
	.align		4
        /*0084*/ 	.byte	0x03, 0x5f
        /*0086*/ 	.short	0x0101


	//----- nvinfo : EIATTR_COOP_GROUP_MASK_REGIDS
	.align		4
        /*0088*/ 	.byte	0x04, 0x29
        /*008a*/ 	.short	(.L_3747 - .L_3746)


	//   ....[0]....
.L_3746:
        /*008c*/ 	.word	0xffffffff


	//   ....[1]....
        /*0090*/ 	.word	0xffffffff


	//   ....[2]....
        /*0094*/ 	.word	0xffffffff


	//   ....[3]....
        /*0098*/ 	.word	0xffffffff


	//   ....[4]....
        /*009c*/ 	.word	0xffffffff


	//   ....[5]....
        /*00a0*/ 	.word	0xffffffff


	//   ....[6]....
        /*00a4*/ 	.word	0xffffffff


	//   ....[7]....
        /*00a8*/ 	.word	0xffffffff


	//   ....[8]....
        /*00ac*/ 	.word	0xffffffff


	//   ....[9]....
        /*00b0*/ 	.word	0xffffffff


	//   ....[10]....
        /*00b4*/ 	.word	0xffffffff


	//   ....[11]....
        /*00b8*/ 	.word	0xffffffff


	//----- nvinfo : EIATTR_COOP_GROUP_INSTR_OFFSETS
	.align		4
.L_3747:
        /*00bc*/ 	.byte	0x04, 0x28
        /*00be*/ 	.short	(.L_3749 - .L_3748)


	//   ....[0]....
.L_3748:
        /*00c0*/ 	.word	0x000003a0


	//   ....[1]....
        /*00c4*/ 	.word	0x00000470


	//   ....[2]....
        /*00c8*/ 	.word	0x000004b0


	//   ....[3]....
        /*00cc*/ 	.word	0x00000500


	//   ....[4]....
        /*00d0*/ 	.word	0x00000550


	//   ....[5]....
        /*00d4*/ 	.word	0x00000590


	//   ....[6]....
        /*00d8*/ 	.word	0x000006e0


	//   ....[7]....
        /*00dc*/ 	.word	0x00000740


	//   ....[8]....
        /*00e0*/ 	.word	0x00000780


	//   ....[9]....
        /*00e4*/ 	.word	0x000007c0


	//   ....[10]....
        /*00e8*/ 	.word	0x00000800


	//   ....[11]....
        /*00ec*/ 	.word	0x00001000


	//----- nvinfo : EIATTR_EXIT_INSTR_OFFSETS
	.align		4
.L_3749:
        /*00f0*/ 	.byte	0x04, 0x1c
        /*00f2*/ 	.short	(.L_3751 - .L_3750)


	//   ....[0]....
.L_3750:
        /*00f4*/ 	.word	0x00000080


	//   ....[1]....
        /*00f8*/ 	.word	0x00001140


	//----- nvinfo : EIATTR_CRS_STACK_SIZE
	.align		4
.L_3751:
        /*00fc*/ 	.byte	0x04, 0x1e
        /*00fe*/ 	.short	(.L_3753 - .L_3752)
.L_3752:
        /*0100*/ 	.word	0x00000000


	//----- nvinfo : EIATTR_CBANK_PARAM_SIZE
	.align		4
.L_3753:
        /*0104*/ 	.byte	0x03, 0x19
        /*0106*/ 	.short	0x0030


	//----- nvinfo : EIATTR_PARAM_CBANK
	.align		4
        /*0108*/ 	.byte	0x04, 0x0a
        /*010a*/ 	.short	(.L_3755 - .L_3754)
	.align		4
.L_3754:
        /*010c*/ 	.word	index@(.nv.constant0._Z18kQuantizeBlockwiseI6__halfLi256ELi2ELi0ELi2EEvPfPT_S1_PhS1_ii)
        /*0110*/ 	.short	0x0210
        /*0112*/ 	.short	0x0030


	//----- nvinfo : EIATTR_SW_WAR
	.align		4
.L_3755:
        /*0114*/ 	.byte	0x04, 0x36
        /*0116*/ 	.short	(.L_3757 - .L_3756)
.L_3756:
        /*0118*/ 	.word	0x00000008
.L_3757:


//--------------------- .nv.info._Z18kQuantizeBlockwiseI6__halfLi512ELi2ELi0ELi2EEvPfPT_S1_PhS1_ii --------------------------
	.section	.nv.info._Z18kQuantizeBlockwiseI6__halfLi512ELi2ELi0ELi2EEvPfPT_S1_PhS1_ii,"",@"SHT_CUDA_INFO"
	.sectionflags	@""
	.align	4


	//----- nvinfo : EIATTR_CUDA_API_VERSION
	.align		4
        /*0000*/ 	.byte	0x04, 0x37
        /*0002*/ 	.short	(.L_3759 - .L_3758)
.L_3758:
        /*0004*/ 	.word	0x00000082


	//----- nvinfo : EIATTR_KPARAM_INFO
	.align		4
.L_3759:
        /*0008*/ 	.byte	0x04, 0x17
        /*000a*/ 	.short	(.L_3761 - .L_3760)
.L_3760:
        /*000c*/ 	.word	0x00000000
        /*0010*/ 	.short	0x0006
        /*0012*/ 	.short	0x002c
        /*0014*/ 	.byte	0x00, 0xf0, 0x11, 0x00


	//----- nvinfo : EIATTR_KPARAM_INFO
	.align		4
.L_3761:
        /*0018*/ 	.byte	0x04, 0x17
        /*001a*/ 	.short	(.L_3763 - .L_3762)
.L_3762:
        /*001c*/ 	.word	0x00000000
        /*0020*/ 	.short	0x0005
        /*0022*/ 	.short	0x0028
        /*0024*/ 	.byte	0x00, 0xf0, 0x11, 0x00


	//----- nvinfo : EIATTR_KPARAM_INFO
	.align		4
.L_3763:
        /*0028*/ 	.byte	0x04, 0x17
        /*002a*/ 	.short	(.L_3765 - .L_3764)
.L_3764:
        /*002c*/ 	.word	0x00000000
        /*0030*/ 	.short	0x0004
        /*0032*/ 	.short	0x0020
        /*0034*/ 	.byte	0x00, 0xf0, 0x21, 0x00


	//----- nvinfo : EIATTR_KPARAM_INFO
	.align		4
.L_3765:
        /*0038*/ 	.byte	0x04, 0x17
        /*003a*/ 	.short	(.L_3767 - .L_3766)
.L_3766:
        /*003c*/ 	.word	0x00000000
        /*0040*/ 	.short	0x0003
        /*0042*/ 	.short	0x0018
        /*0044*/ 	.byte	0x00, 0xf0, 0x21, 0x00


	//----- nvinfo : EIATTR_KPARAM_INFO
	.align		4
.L_3767:
        /*0048*/ 	.byte	0x04, 0x17
        /*004a*/ 	.short	(.L_3769 - .L_3768)
.L_3768:
        /*004c*/ 	.word	0x00000000
        /*0050*/ 	.short	0x0002
        /*0052*/ 	.short	0x0010
        /*0054*/ 	.byte	0x00, 0xf0, 0x21, 0x00


	//----- nvinfo : EIATTR_KPARAM_INFO
	.align		4
.L_3769:
        /*0058*/ 	.byte	0x04, 0x17
        /*005a*/ 	.short	(.L_3771 - .L_3770)
.L_3770:
        /*005c*/ 	.word	0x00000000
        /*0060*/ 	.short	0x0001
        /*0062*/ 	.short	0x0008
        /*0064*/ 	.byte	0x00, 0xf0, 0x21, 0x00


	//----- nvinfo : EIATTR_KPARAM_INFO
	.align		4
.L_3771:
        /*0068*/ 	.byte	0x04, 0x17
        /*006a*/ 	.short	(.L_3773 - .L_3772)
.L_3772:
        /*006c*/ 	.word	0x00000000
        /*0070*/ 	.short	0x0000
        /*0072*/ 	.short	0x0000
        /*0074*/ 	.byte	0x00, 0xf0, 0x21, 0x00


	//----- nvinfo : EIATTR_SPARSE_MMA_MASK
	.align		4
.L_3773:
        /*0078*/ 	.byte	0x03, 0x50
        /*007a*/ 	.short	0x0000


	//----- nvinfo : EIATTR_MAXREG_COUNT
	.align		4
        /*007c*/ 	.byte	0x03, 0x1b
        /*007e*/ 	.short	0x00ff


	//----- nvinfo : EIATTR_NUM_BARRIERS
	.align		4
        /*0080*/ 	.byte	0x02, 0x4c
        /*0082*/ 	.byte	0x01
	.zero		1


	//----- nvinfo : EIATTR_MERCURY_ISA_VERSION
	.align		4
        /*0084*/ 	.byte	0x03, 0x5f
        /*0086*/ 	.short	0x0101


	//----- nvinfo : EIATTR_COOP_GROUP_MASK_REGIDS
	.align		4
        /*0088*/ 	.byte	0x04, 0x29
        /*008a*/ 	.short	(.L_3775 - .L_3774)


	//   ....[0]....
.L_3774:
        /*008c*/ 	.word	0xffffffff


	//   ....[1]....
        /*0090*/ 	.word	0xffffffff


	//   ....[2]....
        /*0094*/ 	.word	0xffffffff


	//   ....[3]....
        /*0098*/ 	.word	0xffffffff


	//   ....[4]....
        /*009c*/ 	.word	0xffffffff


	//   ....[5]....
        /*00a0*/ 	.word	0xffffffff


	//   ....[6]....
        /*00a4*/ 	.word	0xffffffff


	//   ....[7]....
        /*00a8*/ 	.word	0xffffffff


	//   ....[8]....
        /*00ac*/ 	.word	0xffffffff


	//   ....[9]....
        /*00b0*/ 	.word	0xffffffff


	//   ....[10]....
        /*00b4*/ 	.word	0xffffffff


	//   ....[11]....
        /*00b8*/ 	.word	0xffffffff


	//----- nvinfo : EIATTR_COOP_GROUP_INSTR_OFFSETS
	.align		4
.L_3775:
        /*00bc*/ 	.byte	0x04, 0x28
        /*00be*/ 	.short	(.L_3777 - .L_3776)


	//   ....[0]....
.L_3776:
        /*00c0*/ 	.word	0x000003a0


	//   ....[1]....
        /*00c4*/ 	.word	0x00000470


	//   ....[2]....
        /*00c8*/ 	.word	0x000004b0


	//   ....[3]....
        /*00cc*/ 	.word	0x00000500


	//   ....[4]....
        /*00d0*/ 	.word	0x00000550


	//   ....[5]....
        /*00d4*/ 	.word	0x00000590


	//   ....[6]....
        /*00d8*/ 	.word	0x000007b0


	//   ....[7]....
        /*00dc*/ 	.word	0x00000800


	//   ....[8]....
        /*00e0*/ 	.word	0x00000840


	//   ....[9]....
        /*00e4*/ 	.word	0x00000880


	//   ....[10]....
        /*00e8*/ 	.word	0x000008c0


	//   ....[11]....
        /*00ec*/ 	.word	0x00001170


	//----- nvinfo : EIATTR_EXIT_INSTR_OFFSETS
	.align		4
.L_3777:
        /*00f0*/ 	.byte	0x04, 0x1c
        /*00f2*/ 	.short	(.L_3779 - .L_3778)


	//   ....[0]....
.L_3778:
        /*00f4*/ 	.word	0x00000080


	//   ....[1]....
        /*00f8*/ 	.word	0x000012b0


	//----- nvinfo : EIATTR_CRS_STACK_SIZE
	.align		4
.L_3779:
        /*00fc*/ 	.byte	0x04, 0x1e
        /*00fe*/ 	.short	(.L_3781 - .L_3780)
.L_3780:
        /*0100*/ 	.word	0x00000000


	//----- nvinfo : EIATTR_CBANK_PARAM_SIZE
	.align		4
.L_3781:
        /*0104*/ 	.byte	0x03, 0x19
        /*0106*/ 	.short	0x0030


	//----- nvinfo : EIATTR_PARAM_CBANK
	.align		4
        /*0108*/ 	.byte	0x04, 0x0a
        /*010a*/ 	.short	(.L_3783 - .L_3782)
	.align		4
.L_3782:
        /*010c*/ 	.word	index@(.nv.constant0._Z18kQuantizeBlockwiseI6__halfLi512ELi2ELi0ELi2EEvPfPT_S1_PhS1_ii)
        /*0110*/ 	.short	0x0210
        /*0112*/ 	.short	0x0030


	//----- nvinfo : EIATTR_SW_WAR
	.align		4
.L_3783:
        /*0114*/ 	.byte	0x04, 0x36
        /*0116*/ 	.short	(.L_3785 - .L_3784)
.L_3784:
        /*0118*/ 	.word	0x00000008
.L_3785:


//--------------------- .nv.info._Z18kQuantizeBlockwiseI6__halfLi1024ELi4ELi0ELi2EEvPfPT_S1_PhS1_ii --------------------------
	.section	.nv.info._Z18kQuantizeBlockwiseI6__halfLi1024ELi4ELi0ELi2EEvPfPT_S1_PhS1_ii,"",@"SHT_CUDA_INFO"
	.sectionflags	@""
	.align	4


	//----- nvinfo : EIATTR_CUDA_API_VERSION
	.align		4
        /*0000*/ 	.byte	0x04, 0x37
        /*0002*/ 	.short	(.L_3787 - .L_3786)
.L_3786:
        /*0004*/ 	.word	0x00000082


	//----- nvinfo : EIATTR_KPARAM_INFO
	.align		4
.L_3787:
        /*0008*/ 	.byte	0x04, 0x17
        /*000a*/ 	.short	(.L_3789 - .L_3788)
.L_3788:
        /*000c*/ 	.word	0x00000000
        /*0010*/ 	.short	0x0006
        /*0012*/ 	.short	0x002c
        /*0014*/ 	.byte	0x00, 0xf0, 0x11, 0x00


	//----- nvinfo : EIATTR_KPARAM_INFO
	.align		4
.L_3789:
        /*0018*/ 	.byte	0x04, 0x17
        /*001a*/ 	.short	(.L_3791 - .L_3790)
.L_3790:
        /*001c*/ 	.word	0x00000000
        /*0020*/ 	.short	0x0005
        /*0022*/ 	.short	0x0028
        /*0024*/ 	.byte	0x00, 0xf0, 0x11, 0x00


	//----- nvinfo : EIATTR_KPARAM_INFO
	.align		4
.L_3791:
        /*0028*/ 	.byte	0x04, 0x17
        /*002a*/ 	.short	(.L_3793 - .L_3792)
.L_3792:
        /*002c*/ 	.word	0x00000000
        /*0030*/ 	.short	0x0004
        /*0032*/ 	.short	0x0020
        /*0034*/ 	.byte	0x00, 0xf0, 0x21, 0x00


	//----- nvinfo : EIATTR_KPARAM_INFO
	.align		4
.L_3793:
        /*0038*/ 	.byte	0x04, 0x17
        /*003a*/ 	.short	(.L_3795 - .L_3794)
.L_3794:
        /*003c*/ 	.word	0x00000000
        /*0040*/ 	.short	0x0003
        /*0042*/ 	.short	0x0018
        /*0044*/ 	.byte	0x00, 0xf0, 0x21, 0x00


	//----- nvinfo : EIATTR_KPARAM_INFO
	.align		4
.L_3795:
        /*0048*/ 	.byte	0x04, 0x17
        /*004a*/ 	.short	(.L_3797 - .L_3796)
.L_3796:
        /*004c*/ 	.word	0x00000000
        /*0050*/ 	.short	0x0002
        /*0052*/ 	.short	0x0010
        /*0054*/ 	.byte	0x00, 0xf0, 0x21, 0x00


	//----- nvinfo : EIATTR_KPARAM_INFO
	.align		4
.L_3797:
        /*0058*/ 	.byte	0x04, 0x17
        /*005a*/ 	.short	(.L_3799 - .L_3798)
.L_3798:
        /*005c*/ 	.word	0x00000000
        /*0060*/ 	.short	0x0001
        /*0062*/ 	.short	0x0008
        /*0064*/ 	.byte	0x00, 0xf0, 0x21, 0x00


	//----- nvinfo : EIATTR_KPARAM_INFO
	.align		4
.L_3799:
        /*0068*/ 	.byte	0x04, 0x17
        /*006a*/ 	.short	(.L_3801 - .L_3800)
.L_3800:
        /*006c*/ 	.word	0x00000000
        /*0070*/ 	.short	0x0000
        /*0072*/ 	.short	0x0000
        /*0074*/ 	.byte	0x00, 0xf0, 0x21, 0x00


	//----- nvinfo : EIATTR_SPARSE_MMA_MASK
	.align		4
.L_3801:
        /*0078*/ 	.byte	0x03, 0x50
        /*007a*/ 	.short	0x0000


	//----- nvinfo : EIATTR_MAXREG_COUNT
	.align		4
        /*007c*/ 	.byte	0x03, 0x1b
        /*007e*/ 	.short	0x00ff


	//----- nvinfo : EIATTR_NUM_BARRIERS
	.align		4
        /*0080*/ 	.byte	0x02, 0x4c
        /*0082*/ 	.byte	0x01
	.zero		1


	//----- nvinfo : EIATTR_MERCURY_ISA_VERSION
	.align		4
        /*0084*/ 	.byte	0x03, 0x5f
        /*0086*/ 	.short	0x0101


	//----- nvinfo : EIATTR_COOP_GROUP_MASK_REGIDS
	.align		4
        /*0088*/ 	.byte	0x04, 0x29
        /*008a*/ 	.short	(.L_3803 - .L_3802)


	//   ....[0]....
.L_3802:
        /*008c*/ 	.word	0xffffffff


	//   ....[1]....
        /*0090*/ 	.word	0xffffffff


	//   ....[2]....
        /*0094*/ 	.word	0xffffffff


	//   ....[3]....
        /*0098*/ 	.word	0xffffffff


	//   ....[4]....
        /*009c*/ 	.word	0xffffffff


	//   ....[5]....
        /*00a0*/ 	.word	0xffffffff


	//   ....[6]....
        /*00a4*/ 	.word	0xffffffff


	//   ....[7]....
        /*00a8*/ 	.word	0xffffffff


	//   ....[8]....
        /*00ac*/ 	.word	0xffffffff


	//   ....[9]....
        /*00b0*/ 	.word	0xffffffff


	//   ....[10]....
        /*00b4*/ 	.word	0xffffffff


	//   ....[11]....
        /*00b8*/ 	.word	0xffffffff


	//----- nvinfo : EIATTR_COOP_GROUP_INSTR_OFFSETS
	.align		4
.L_3803:
        /*00bc*/ 	.byte	0x04, 0x28
        /*00be*/ 	.short	(.L_3805 - .L_3804)


	//   ....[0]....
.L_3804:
        /*00c0*/ 	.word	0x00000460


	//   ....[1]....
        /*00c4*/ 	.word	0x00000570


	//   ....[2]....
        /*00c8*/ 	.word	0x000005b0


	//   ....[3]....
        /*00cc*/ 	.word	0x00000600


	//   ....[4]....
        /*00d0*/ 	.word	0x00000650


	//   ....[5]....
        /*00d4*/ 	.word	0x00000690


	//   ....[6]....
        /*00d8*/ 	.word	0x000008b0


	//   ....[7]....
        /*00dc*/ 	.word	0x00000900


	//   ....[8]....
        /*00e0*/ 	.word	0x00000940


	//   ....[9]....
        /*00e4*/ 	.word	0x00000980


	//   ....[10]....
        /*00e8*/ 	.word	0x000009c0


	//   ....[11]....
        /*00ec*/ 	.word	0x00001870


	//----- nvinfo : EIATTR_EXIT_INSTR_OFFSETS
	.align		4
.L_3805:
        /*00f0*/ 	.byte	0x04, 0x1c
        /*00f2*/ 	.short	(.L_3807 - .L_3806)


	//   ....[0]....
.L_3806:
        /*00f4*/ 	.word	0x00000080


	//   ....[1]....
        /*00f8*/ 	.word	0x000019a0


	//----- nvinfo : EIATTR_CRS_STACK_SIZE
	.align		4
.L_3807:
        /*00fc*/ 	.byte	0x04, 0x1e
        /*00fe*/ 	.short	(.L_3809 - .L_3808)
.L_3808:
        /*0100*/ 	.word	0x00000000


	//----- nvinfo : EIATTR_CBANK_PARAM_SIZE
	.align		4
.L_3809:
        /*0104*/ 	.byte	0x03, 0x19
        /*0106*/ 	.short	0x0030


	//----- nvinfo : EIATTR_PARAM_CBANK
	.align		4
        /*0108*/ 	.byte	0x04, 0x0a
        /*010a*/ 	.short	(.L_3811 - .L_3810)
	.align		4
.L_3810:
        /*010c*/ 	.word	index@(.nv.constant0._Z18kQuantizeBlockwiseI6__halfLi1024ELi4ELi0ELi2EEvPfPT_S1_PhS1_ii)
        /*0110*/ 	.short	0x0210
        /*0112*/ 	.short	0x0030


	//----- nvinfo : EIATTR_SW_WAR
	.align		4
.L_3811:
        /*0114*/ 	.byte	0x04, 0x36
        /*0116*/ 	.short	(.L_3813 - .L_3812)
.L_3812:
        /*0118*/ 	.word	0x00000008
.L_3813:


//--------------------- .nv.info._Z18kQuantizeBlockwiseI6__halfLi2048ELi4ELi0ELi2EEvPfPT_S1_PhS1_ii --------------------------
	.section	.nv.info._Z18kQuantizeBlockwiseI6__halfLi2048ELi4ELi0ELi2EEvPfPT_S1_PhS1_ii,"",@"SHT_CUDA_INFO"
	.sectionflags	@""
	.align	4


	//----- nvinfo : EIATTR_CUDA_API_VERSION
	.align		4
        /*0000*/ 	.byte	0x04, 0x37
        /*0002*/ 	.short	(.L_3815 - .L_3814)
.L_3814:
        /*0004*/ 	.word	0x00000082


	//----- nvinfo : EIATTR_KPARAM_INFO
	.align		4
.L_3815:
        /*0008*/ 	.byte	0x04, 0x17
        /*000a*/ 	.short	(.L_3817 - .L_3816)
.L_3816:
        /*000c*/ 	.word	0x00000000
        /*0010*/ 	.short	0x0006
        /*0012*/ 	.short	0x002c
        /*0014*/ 	.byte	0x00, 0xf0, 0x11, 0x00


	//----- nvinfo : EIATTR_KPARAM_INFO
	.align		4
.L_3817:
        /*0018*/ 	.byte	0x04, 0x17
        /*001a*/ 	.short	(.L_3819 - .L_3818)
.L_3818:
        /*001c*/ 	.word	0x00000000
        /*0020*/ 	.short	0x0005
        /*0022*/ 	.short	0x0028
        /*0024*/ 	.byte	0x00, 0xf0, 0x11, 0x00


	//----- nvinfo : EIATTR_KPARAM_INFO
	.align		4
.L_3819:
        /*0028*/ 	.byte	0x04, 0x17
        /*002a*/ 	.short	(.L_3821 - .L_3820)
.L_3820:
        /*002c*/ 	.word	0x00000000
        /*0030*/ 	.short	0x0004
        /*0032*/ 	.short	0x0020
        /*0034*/ 	.byte	0x00, 0xf0, 0x21, 0x00


	//----- nvinfo : EIATTR_KPARAM_INFO
	.align		4
.L_3821:
        /*0038*/ 	.byte	0x04, 0x17
        /*003a*/ 	.short	(.L_3823 - .L_3822)
.L_3822:
        /*003c*/ 	.word	0x00000000
        /*0040*/ 	.short	0x0003
        /*0042*/ 	.short	0x0018
        /*0044*/ 	.byte	0x00, 0xf0, 0x21, 0x00


	//----- nvinfo : EIATTR_KPARAM_INFO
	.align		4
.L_3823:
        /*0048*/ 	.byte	0x04, 0x17
        /*004a*/ 	.short	(.L_3825 - .L_3824)
.L_3824:
        /*004c*/ 	.word	0x00000000
        /*0050*/ 	.short	0x0002
        /*0052*/ 	.short	0x0010
        /*0054*/ 	.byte	0x00, 0xf0, 0x21, 0x00


	//----- nvinfo : EIATTR_KPARAM_INFO
	.align		4
.L_3825:
        /*0058*/ 	.byte	0x04, 0x17
        /*005a*/ 	.short	(.L_3827 - .L_3826)
.L_3826:
        /*005c*/ 	.word	0x00000000
        /*0060*/ 	.short	0x0001
        /*0062*/ 	.short	0x0008
        /*0064*/ 	.byte	0x00, 0xf0, 0x21, 0x00


	//----- nvinfo : EIATTR_KPARAM_INFO
	.align		4
.L_3827:
        /*0068*/ 	.byte	0x04, 0x17
        /*006a*/ 	.short	(.L_3829 - .L_3828)
.L_3828:
        /*006c*/ 	.word	0x00000000
        /*0070*/ 	.short	0x0000
        /*0072*/ 	.short	0x0000
        /*0074*/ 	.byte	0x00, 0xf0, 0x21, 0x00


	//----- nvinfo : EIATTR_SPARSE_MMA_MASK
	.align		4
.L_3829:
        /*0078*/ 	.byte	0x03, 0x50
        /*007a*/ 	.short	0x0000


	//----- nvinfo : EIATTR_MAXREG_COUNT
	.align		4
        /*007c*/ 	.byte	0x03, 0x1b
        /*007e*/ 	.short	0x00ff


	//----- nvinfo : EIATTR_NUM_BARRIERS
	.align		4
        /*0080*/ 	.byte	0x02, 0x4c
        /*0082*/ 	.byte	0x01
	.zero		1


	//----- nvinfo : EIATTR_MERCURY_ISA_VERSION
	.align		4
        /*0084*/ 	.byte	0x03, 0x5f
        /*0086*/ 	.short	0x0101


	//----- nvinfo : EIATTR_UNUSED_LOAD_BYTE_OFFSET
	.align		4
        /*0088*/ 	.byte	0x04, 0x44
        /*008a*/ 	.short	(.L_3831 - .L_3830)


	//   ....[0]....
.L_3830:
        /*008c*/ 	.word	0x00000710
        /*0090*/ 	.word	0x0000fff0


	//   ....[1]....
        /*0094*/ 	.word	0x00000bd0
        /*0098*/ 	.word	0x0000fff0


	//----- nvinfo : EIATTR_COOP_GROUP_MASK_REGIDS
	.align		4
.L_3831:
        /*009c*/ 	.byte	0x04, 0x29
        /*009e*/ 	.short	(.L_3833 - .L_3832)


	//   ....[0]....
.L_3832:
        /*00a0*/ 	.word	0xffffffff


	//   ....[1]....
        /*00a4*/ 	.word	0xffffffff


	//   ....[2]....
        /*00a8*/ 	.word	0xffffffff


	//   ....[3]....
        /*00ac*/ 	.word	0xffffffff


	//   ....[4]....
        /*00b0*/ 	.word	0xffffffff


	//   ....[5]....
        /*00b4*/ 	.word	0xffffffff


	//   ....[6]....
        /*00b8*/ 	.word	0xffffffff


	//   ....[7]....
        /*00bc*/ 	.word	0xffffffff


	//   ....[8]....
        /*00c0*/ 	.word	0xffffffff


	//   ....[9]....
        /*00c4*/ 	.word	0xffffffff


	//   ....[10]....
        /*00c8*/ 	.word	0xffffffff


	//   ....[11]....
        /*00cc*/ 	.word	0xffffffff


	//----- nvinfo : EIATTR_COOP_GROUP_INSTR_OFFSETS
	.align		4
.L_3833:
        /*00d0*/ 	.byte	0x04, 0x28
        /*00d2*/ 	.short	(.L_3835 - .L_3834)


	//   ....[0]....
.L_3834:
        /*00d4*/ 	.word	0x00000460


	//   ....[1]....
        /*00d8*/ 	.word	0x00000570


	//   ....[2]....
        /*00dc*/ 	.word	0x000005b0


	//   ....[3]....
        /*00e0*/ 	.word	0x00000600


	//   ....[4]....
        /*00e4*/ 	.word	0x00000650


	//   ....[5]....
        /*00e8*/ 	.word	0x00000690


	//   ....[6]....
        /*00ec*/ 	.word	0x00000a40


	//   ....[7]....
        /*00f0*/ 	.word	0x00000a90


	//   ....[8]....
        /*00f4*/ 	.word	0x00000ad0


	//   ....[9]....
        /*00f8*/ 	.word	0x00000b10


	//   ....[10]....
        /*00fc*/ 	.word	0x00000b50


	//   ....[11]....
        /*0100*/ 	.word	0x00001b00


	//----- nvinfo : EIATTR_EXIT_INSTR_OFFSETS
	.align		4
.L_3835:
        /*0104*/ 	.byte	0x04, 0x1c
        /*0106*/ 	.short	(.L_3837 - .L_3836)


	//   ....[0]....
.L_3836:
        /*0108*/ 	.word	0x00000080


	//   ....[1]....
        /*010c*/ 	.word	0x00001c40


	//----- nvinfo : EIATTR_CRS_STACK_SIZE
	.align		4
.L_3837:
        /*0110*/ 	.byte	0x04, 0x1e
        /*0112*/ 	.short	(.L_3839 - .L_3838)
.L_3838:
        /*0114*/ 	.word	0x00000000


	//----- nvinfo : EIATTR_CBANK_PARAM_SIZE
	.align		4
.L_3839:
        /*0118*/ 	.byte	0x03, 0x19
        /*011a*/ 	.short	0x0030


	//----- nvinfo : EIATTR_PARAM_CBANK
	.align		4
        /*011c*/ 	.byte	0x04, 0x0a
        /*011e*/ 	.short	(.L_3841 - .L_3840)
	.align		4
.L_3840:
        /*0120*/ 	.word	index@(.nv.constant0._Z18kQuantizeBlockwiseI6__halfLi2048ELi4ELi0ELi2EEvPfPT_S1_PhS1_ii)
        /*0124*/ 	.short	0x0210
        /*0126*/ 	.short	0x0030


	//----- nvinfo : EIATTR_SW_WAR
	.align		4
.L_3841:
        /*0128*/ 	.byte	0x04, 0x36
        /*012a*/ 	.short	(.L_3843 - .L_3842)
.L_3842:
        /*012c*/ 	.word	0x00000008
.L_3843:


//--------------------- .nv.info._Z18kQuantizeBlockwiseI6__halfLi4096ELi4ELi0ELi2EEvPfPT_S1_PhS1_ii --------------------------
	.section	.nv.info._Z18kQuantizeBlockwiseI6__halfLi4096ELi4ELi0ELi2EEvPfPT_S1_PhS1_ii,"",@"SHT_CUDA_INFO"
	.sectionflags	@""
	.align	4


	//----- nvinfo : EIATTR_CUDA_API_VERSION
	.align		4
        /*0000*/ 	.byte	0x04, 0x37
        /*0002*/ 	.short	(.L_3845 - .L_3844)
.L_3844:
        /*0004*/ 	.word	0x00000082


	//----- nvinfo : EIATTR_KPARAM_INFO
	.align		4
.L_3845:
        /*0008*/ 	.byte	0x04, 0x17
        /*000a*/ 	.short	(.L_3847 - .L_3846)
.L_3846:
        /*000c*/ 	.word	0x00000000
        /*0010*/ 	.short	0x0006
        /*0012*/ 	.short	0x002c
        /*0014*/ 	.byte	0x00, 0xf0, 0x11, 0x00


	//----- nvinfo : EIATTR_KPARAM_INFO
	.align		4
.L_3847:
        /*0018*/ 	.byte	0x04, 0x17
        /*001a*/ 	.short	(.L_3849 - .L_3848)
.L_3848:
        /*001c*/ 	.word	0x00000000
        /*0020*/ 	.short	0x0005
        /*0022*/ 	.short	0x0028
        /*0024*/ 	.byte	0x00, 0xf0, 0x11, 0x00


	//----- nvinfo : EIATTR_KPARAM_INFO
	.align		4
.L_3849:
        /*0028*/ 	.byte	0x04, 0x17
        /*002a*/ 	.short	(.L_3851 - .L_3850)
.L_3850:
        /*002c*/ 	.word	0x00000000
        /*0030*/ 	.short	0x0004
        /*0032*/ 	.short	0x0020
        /*0034*/ 	.byte	0x00, 0xf0, 0x21, 0x00


	//----- nvinfo : EIATTR_KPARAM_INFO
	.align		4
.L_3851:
        /*0038*/ 	.byte	0x04, 0x17
        /*003a*/ 	.short	(.L_3853 - .L_3852)
.L_3852:
        /*003c*/ 	.word	0x00000000
        /*0040*/ 	.short	0x0003
        /*0042*/ 	.short	0x0018
        /*0044*/ 	.byte	0x00, 0xf0, 0x21, 0x00


	//----- nvinfo : EIATTR_KPARAM_INFO
	.align		4
.L_3853:
        /*0048*/ 	.byte	0x04, 0x17
        /*004a*/ 	.short	(.L_3855 - .L_3854)
.L_3854:
        /*004c*/ 	.word	0x00000000
        /*0050*/ 	.short	0x0002
        /*0052*/ 	.short	0x0010
        /*0054*/ 	.byte	0x00, 0xf0, 0x21, 0x00


	//----- nvinfo : EIATTR_KPARAM_INFO
	.align		4
.L_3855:
        /*0058*/ 	.byte	0x04, 0x17
        /*005a*/ 	.short	(.L_3857 - .L_3856)
.L_3856:
        /*005c*/ 	.word	0x00000000
        /*0060*/ 	.short	0x0001
        /*0062*/ 	.short	0x0008
        /*0064*/ 	.byte	0x00, 0xf0, 0x21, 0x00


	//----- nvinfo : EIATTR_KPARAM_INFO
	.align		4
.L_3857:
        /*0068*/ 	.byte	0x04, 0x17
        /*006a*/ 	.short	(.L_3859 - .L_3858)
.L_3858:
        /*006c*/ 	.word	0x00000000
        /*0070*/ 	.short	0x0000
        /*0072*/ 	.short	0x0000
        /*0074*/ 	.byte	0x00, 0xf0, 0x21, 0x00


	//----- nvinfo : EIATTR_SPARSE_MMA_MASK
	.align		4
.L_3859:
        /*0078*/ 	.byte	0x03, 0x50
        /*007a*/ 	.short	0x0000


	//----- nvinfo : EIATTR_MAXREG_COUNT
	.align		4
        /*007c*/ 	.byte	0x03, 0x1b
        /*007e*/ 	.short	0x00ff


	//----- nvinfo : EIATTR_NUM_BARRIERS
	.align		4
        /*0080*/ 	.byte	0x02, 0x4c
        /*0082*/ 	.byte	0x01
	.zero		1


	//----- nvinfo : EIATTR_MERCURY_ISA_VERSION
	.align		4
        /*0084*/ 	.byte	0x03, 0x5f
        /*0086*/ 	.short	0x0101


	//----- nvinfo : EIATTR_UNUSED_LOAD_BYTE_OFFSET
	.align		4
        /*0088*/ 	.byte	0x04, 0x44
        /*008a*/ 	.short	(.L_3861 - .L_3860)


	//   ....[0]....
.L_3860:
        /*008c*/ 	.word	0x00000710
        /*0090*/ 	.word	0x0000fff0


	//   ....[1]....
        /*0094*/ 	.word	0x00000f10
        /*0098*/ 	.word	0x0000fff0


	//----- nvinfo : EIATTR_COOP_GROUP_MASK_REGIDS
	.align		4
.L_3861:
        /*009c*/ 	.byte	0x04, 0x29
        /*009e*/ 	.short	(.L_3863 - .L_3862)


	//   ....[0]....
.L_3862:
        /*00a0*/ 	.word	0xffffffff


	//   ....[1]....
        /*00a4*/ 	.word	0xffffffff


	//   ....[2]....
        /*00a8*/ 	.word	0xffffffff


	//   ....[3]....
        /*00ac*/ 	.word	0xffffffff


	//   ....[4]....
        /*00b0*/ 	.word	0xffffffff


	//   ....[5]....
        /*00b4*/ 	.word	0xffffffff


	//   ....[6]....
        /*00b8*/ 	.word	0xffffffff


	//   ....[7]....
        /*00bc*/ 	.word	0xffffffff


	//   ....[8]....
        /*00c0*/ 	.word	0xffffffff


	//   ....[9]....
        /*00c4*/ 	.word	0xffffffff


	//   ....[10]....
        /*00c8*/ 	.word	0xffffffff


	//   ....[11]....
        /*00cc*/ 	.word	0xffffffff


	//----- nvinfo : EIATTR_COOP_GROUP_INSTR_OFFSETS
	.align		4
.L_3863:
        /*00d0*/ 	.byte	0x04, 0x28
        /*00d2*/ 	.short	(.L_3865 - .L_3864)


	//   ....[0]....
.L_3864:
        /*00d4*/ 	.word	0x00000460


	//   ....[1]....
        /*00d8*/ 	.word	0x00000570


	//   ....[2]....
        /*00dc*/ 	.word	0x000005b0


	//   ....[3]....
        /*00e0*/ 	.word	0x00000600


	//   ....[4]....
        /*00e4*/ 	.word	0x00000650


	//   ....[5]....
        /*00e8*/ 	.word	0x00000690


	//   ....[6]....
        /*00ec*/ 	.word	0x00000d80


	//   ....[7]....
        /*00f0*/ 	.word	0x00000dd0


	//   ....[8]....
        /*00f4*/ 	.word	0x00000e10


	//   ....[9]....
        /*00f8*/ 	.word	0x00000e50


	//   ....[10]....
        /*00fc*/ 	.word	0x00000e90


	//   ....[11]....
        /*0100*/ 	.word	0x00002080


	//----- nvinfo : EIATTR_EXIT_INSTR_OFFSETS
	.align		4
.L_3865:
        /*0104*/ 	.byte	0x04, 0x1c
        /*0106*/ 	.short	(.L_3867 - .L_3866)


	//   ....[0]....
.L_3866:
        /*0108*/ 	.word	0x00000080


	//   ....[1]....
        /*010c*/ 	.word	0x000021c0


	//----- nvinfo : EIATTR_CRS_STACK_SIZE
	.align		4
.L_3867:
        /*0110*/ 	.byte	0x04, 0x1e
        /*0112*/ 	.short	(.L_3869 - .L_3868)
.L_3868:
        /*0114*/ 	.word	0x00000000


	//----- nvinfo : EIATTR_CBANK_PARAM_SIZE
	.align		4
.L_3869:
        /*0118*/ 	.byte	0x03, 0x19
        /*011a*/ 	.short	0x0030


	//----- nvinfo : EIATTR_PARAM_CBANK
	.align		4
        /*011c*/ 	.byte	0x04, 0x0a
        /*011e*/ 	.short	(.L_3871 - .L_3870)
	.align		4
.L_3870:
        /*0120*/ 	.word	index@(.nv.constant0._Z18kQuantizeBlockwiseI6__halfLi4096ELi4ELi0ELi2EEvPfPT_S1_PhS1_ii)
        /*0124*/ 	.short	0x0210
        /*0126*/ 	.short	0x0030


	//----- nvinfo : EIATTR_SW_WAR
	.align		4
.L_3871:
        /*0128*/ 	.byte	0x04, 0x36
        /*012a*/ 	.short	(.L_3873 - .L_3872)
.L_3872:
        /*012c*/ 	.word	0x00000008
.L_3873:


//--------------------- .nv.info._Z18kQuantizeBlockwiseI6__halfLi64ELi2ELi0ELi1EEvPfPT_S1_PhS1_ii --------------------------
	.section	.nv.info._Z18kQuantizeBlockwiseI6__halfLi64ELi2ELi0ELi1EEvPfPT_S1_PhS1_ii,"",@"SHT_CUDA_INFO"
	.sectionflags	@""
	.align	4


	//----- nvinfo : EIATTR_CUDA_API_VERSION
	.align		4
        /*0000*/ 	.byte	0x04, 0x37
        /*0002*/ 	.short	(.L_3875 - .L_3874)
.L_3874:
        /*0004*/ 	.word	0x00000082


	//----- nvinfo : EIATTR_KPARAM_INFO
	.align		4
.L_3875:
        /*0008*/ 	.byte	0x04, 0x17
        /*000a*/ 	.short	(.L_3877 - .L_3876)
.L_3876:
        /*000c*/ 	.word	0x00000000
        /*0010*/ 	.short	0x0006
        /*0012*/ 	.short	0x002c
        /*0014*/ 	.byte	0x00, 0xf0, 0x11, 0x00


	//----- nvinfo : EIATTR_KPARAM_INFO
	.align		4
.L_3877:
        /*0018*/ 	.byte	0x04, 0x17
        /*001a*/ 	.short	(.L_3879 - .L_3878)
.L_3878:
        /*001c*/ 	.word	0x00000000
        /*0020*/ 	.short	0x0005
        /*0022*/ 	.short	0x0028
        /*0024*/ 	.byte	0x00, 0xf0, 0x11, 0x00


	//----- nvinfo : EIATTR_KPARAM_INFO
	.align		4
.L_3879:
        /*0028*/ 	.byte	0x04, 0x17
        /*002a*/ 	.short	(.L_3881 - .L_3880)
.L_3880:
        /*002c*/ 	.word	0x00000000
        /*0030*/ 	.short	0x0004
        /*0032*/ 	.short	0x0020
        /*0034*/ 	.byte	0x00, 0xf0, 0x21, 0x00


	//----- nvinfo : EIATTR_KPARAM_INFO
	.align		4
.L_3881:
        /*0038*/ 	.byte	0x04, 0x17
        /*003a*/ 	.short	(.L_3883 - .L_3882)
.L_3882:
        /*003c*/ 	.word	0x00000000
        /*0040*/ 	.short	0x0003
        /*0042*/ 	.short	0x0018
        /*0044*/ 	.byte	0x00, 0xf0, 0x21, 0x00


	//----- nvinfo : EIATTR_KPARAM_INFO
	.align		4
.L_3883:
        /*0048*/ 	.byte	0x04, 0x17
        /*004a*/ 	.short	(.L_3885 - .L_3884)
.L_3884:
        /*004c*/ 	.word	0x00000000
        /*0050*/ 	.short	0x0002
        /*0052*/ 	.short	0x0010
        /*0054*/ 	.byte	0x00, 0xf0, 0x21, 0x00


	//----- nvinfo : EIATTR_KPARAM_INFO
	.align		4
.L_3885:
        /*0058*/ 	.byte	0x04, 0x17
        /*005a*/ 	.short	(.L_3887 - .L_3886)
.L_3886:
        /*005c*/ 	.word	0x00000000
        /*0060*/ 	.short	0x0001
        /*0062*/ 	.short	0x0008
        /*0064*/ 	.byte	0x00, 0xf0, 0x21, 0x00


	//----- nvinfo : EIATTR_KPARAM_INFO
	.align		4
.L_3887:
        /*0068*/ 	.byte	0x04, 0x17
        /*006a*/ 	.short	(.L_3889 - .L_3888)
.L_3888:
        /*006c*/ 	.word	0x00000000
        /*0070*/ 	.short	0x0000
        /*0072*/ 	.short	0x0000
        /*0074*/ 	.byte	0x00, 0xf0, 0x21, 0x00


	//----- nvinfo : EIATTR_SPARSE_MMA_MASK
	.align		4
.L_3889:
        /*0078*/ 	.byte	0x03, 0x50
        /*007a*/ 	.short	0x0000


	//----- nvinfo : EIATTR_MAXREG_COUNT
	.align		4
        /*007c*/ 	.byte	0x03, 0x1b
        /*007e*/ 	.short	0x00ff


	//----- nvinfo : EIATTR_NUM_BARRIERS
	.align		4
        /*0080*/ 	.byte	0x02, 0x4c
        /*0082*/ 	.byte	0x01
	.zero		1


	//----- nvinfo : EIATTR_MERCURY_ISA_VERSION
	.align		4
        /*0084*/ 	.byte	0x03, 0x5f
        /*0086*/ 	.short	0x0101


	//----- nvinfo : EIATTR_COOP_GROUP_MASK_REGIDS
	.align		4
        /*0088*/ 	.byte	0x04, 0x29
        /*008a*/ 	.short	(.L_3891 - .L_3890)


	//   ....[0]....
.L_3890:
        /*008c*/ 	.word	0xffffffff


	//   ....[1]....
        /*0090*/ 	.word	0xffffffff


	//   ....[2]....
        /*0094*/ 	.word	0xffffffff


	//   ....[3]....
        /*0098*/ 	.word	0xffffffff


	//   ....[4]....
        /*009c*/ 	.word	0xffffffff


	//   ....[5]....
        /*00a0*/ 	.word	0xffffffff


	//   ....[6]....
        /*00a4*/ 	.word	0xffffffff


	//   ....[7]....
        /*00a8*/ 	.word	0xffffffff


	//   ....[8]....
        /*00ac*/ 	.word	0xffffffff


	//   ....[9]....
        /*00b0*/ 	.word	0xffffffff


	//   ....[10]....
        /*00b4*/ 	.word	0xffffffff


	//   ....[11]....
        /*00b8*/ 	.word	0xffffffff


	//----- nvinfo : EIATTR_COOP_GROUP_INSTR_OFFSETS
	.align		4
.L_3891:
        /*00bc*/ 	.byte	0x04, 0x28
        /*00be*/ 	.short	(.L_3893 - .L_3892)


	//   ....[0]....
.L_3892:
        /*00c0*/ 	.word	0x000002b0


	//   ....[1]....
        /*00c4*/ 	.word	0x00000360


	//   ....[2]....
        /*00c8*/ 	.word	0x000003a0


	//   ....[3]....
        /*00cc*/ 	.word	0x000003f0


	//   ....[4]....
        /*00d0*/ 	.word	0x00000440


	//   ....[5]....
        /*00d4*/ 	.word	0x00000480


	//   ....[6]....
        /*00d8*/ 	.word	0x000004f0


	//   ....[7]....
        /*00dc*/ 	.word	0x00000540


	//   ....[8]....
        /*00e0*/ 	.word	0x00000580


	//   ....[9]....
        /*00e4*/ 	.word	0x000005c0


	//   ....[10]....
        /*00e8*/ 	.word	0x00000600


	//   ....[11]....
        /*00ec*/ 	.word	0x00000b40


	//----- nvinfo : EIATTR_EXIT_INSTR_OFFSETS
	.align		4
.L_3893:
        /*00f0*/ 	.byte	0x04, 0x1c
        /*00f2*/ 	.short	(.L_3895 - .L_3894)


	//   ....[0]....
.L_3894:
        /*00f4*/ 	.word	0x00000080


	//   ....[1]....
        /*00f8*/ 	.word	0x00000c80


	//----- nvinfo : EIATTR_CRS_STACK_SIZE
	.align		4
.L_3895:
        /*00fc*/ 	.byte	0x04, 0x1e
        /*00fe*/ 	.short	(.L_3897 - .L_3896)
.L_3896:
        /*0100*/ 	.word	0x00000000


	//----- nvinfo : EIATTR_CBANK_PARAM_SIZE
	.align		4
.L_3897:
        /*0104*/ 	.byte	0x03, 0x19
        /*0106*/ 	.short	0x0030


	//----- nvinfo : EIATTR_PARAM_CBANK
	.align		4
        /*0108*/ 	.byte	0x04, 0x0a
        /*010a*/ 	.short	(.L_3899 - .L_3898)
	.align		4
.L_3898:
        /*010c*/ 	.word	index@(.nv.constant0._Z18kQuantizeBlockwiseI6__halfLi64ELi2ELi0ELi1EEvPfPT_S1_PhS1_ii)
        /*0110*/ 	.short	0x0210
        /*0112*/ 	.short	0x0030


	//----- nvinfo : EIATTR_SW_WAR
	.align		4
.L_3899:
        /*0114*/ 	.byte	0x04, 0x36
        /*0116*/ 	.short	(.L_3901 - .L_3900)
.L_3900:
        /*0118*/ 	.word	0x00000008
.L_3901:


//--------------------- .nv.info._Z18kQuantizeBlockwiseI6__halfLi128ELi2ELi0ELi1EEvPfPT_S1_PhS1_ii --------------------------
	.section	.nv.info._Z18kQuantizeBlockwiseI6__halfLi128ELi2ELi0ELi1EEvPfPT_S1_PhS1_ii,"",@"SHT_CUDA_INFO"
	.sectionflags	@""
	.align	4


	//----- nvinfo : EIATTR_CUDA_API_VERSION
	.align		4
        /*0000*/ 	.byte	0x04, 0x37
        /*0002*/ 	.short	(.L_3903 - .L_3902)
.L_3902:
        /*0004*/ 	.word	0x00000082


	//----- nvinfo : EIATTR_KPARAM_INFO
	.align		4
.L_3903:
        /*0008*/ 	.byte	0x04, 0x17
        /*000a*/ 	.short	(.L_3905 - .L_3904)
.L_3904:
        /*000c*/ 	.word	0x00000000
        /*0010*/ 	.short	0x0006
        /*0012*/ 	.short	0x002c
        /*0014*/ 	.byte	0x00, 0xf0, 0x11, 0x00


	//----- nvinfo : EIATTR_KPARAM_INFO
	.align		4
.L_3905:
        /*0018*/ 	.byte	0x04, 0x17
        /*001a*/ 	.short	(.L_3907 - .L_3906)
.L_3906:
        /*001c*/ 	.word	0x00000000
        /*0020*/ 	.short	0x0005
        /*0022*/ 	.short	0x0028
        /*0024*/ 	.byte	0x00, 0xf0, 0x11, 0x00


	//----- nvinfo : EIATTR_KPARAM_INFO
	.align		4
.L_3907:
        /*0028*/ 	.byte	0x04, 0x17
        /*002a*/ 	.short	(.L_3909 - .L_3908)
.L_3908:
        /*002c*/ 	.word	0x00000000
        /*0030*/ 	.short	0x0004
        /*0032*/ 	.short	0x0020
        /*0034*/ 	.byte	0x00, 0xf0, 0x21, 0x00


	//----- nvinfo : EIATTR_KPARAM_INFO
	.align		4
.L_3909:
        /*0038*/ 	.byte	0x04, 0x17
        /*003a*/ 	.short	(.L_3911 - .L_3910)
.L_3910:
        /*003c*/ 	.word	0x00000000
        /*0040*/ 	.short	0x0003
        /*0042*/ 	.short	0x0018
        /*0044*/ 	.byte	0x00, 0xf0, 0x21, 0x00


	//----- nvinfo : EIATTR_KPARAM_INFO
	.align		4
.L_3911:
        /*0048*/ 	.byte	0x04, 0x17
        /*004a*/ 	.short	(.L_3913 - .L_3912)
.L_3912:
        /*004c*/ 	.word	0x00000000
        /*0050*/ 	.short	0x0002
        /*0052*/ 	.short	0x0010
        /*0054*/ 	.byte	0x00, 0xf0, 0x21, 0x00


	//----- nvinfo : EIATTR_KPARAM_INFO
	.align		4
.L_3913:
        /*0058*/ 	.byte	0x04, 0x17
        /*005a*/ 	.short	(.L_3915 - .L_3914)
.L_3914:
        /*005c*/ 	.word	0x00000000
        /*0060*/ 	.short	0x0001
        /*0062*/ 	.short	0x0008
        /*0064*/ 	.byte	0x00, 0xf0, 0x21, 0x00


	//----- nvinfo : EIATTR_KPARAM_INFO
	.align		4
.L_3915:
        /*0068*/ 	.byte	0x04, 0x17
        /*006a*/ 	.short	(.L_3917 - .L_3916)
.L_3916:
        /*006c*/ 	.word	0x00000000
        /*0070*/ 	.short	0x0000
        /*0072*/ 	.short	0x0000
        /*0074*/ 	.byte	0x00, 0xf0, 0x21, 0x00


	//----- nvinfo : EIATTR_SPARSE_MMA_MASK
	.align		4
.L_3917:
        /*0078*/ 	.byte	0x03, 0x50
        /*007a*/ 	.short	0x0000


	//----- nvinfo : EIATTR_MAXREG_COUNT
	.align		4
        /*007c*/ 	.byte	0x03, 0x1b
        /*007e*/ 	.short	0x00ff


	//----- nvinfo : EIATTR_NUM_BARRIERS
	.align		4
        /*0080*/ 	.byte	0x02, 0x4c
        /*0082*/ 	.byte	0x01
	.zero		1


	//----- nvinfo : EIATTR_MERCURY_ISA_VERSION
	.align		4
        /*0084*/ 	.byte	0x03, 0x5f
        /*0086*/ 	.short	0x0101


	//----- nvinfo : EIATTR_COOP_GROUP_MASK_REGIDS
	.align		4
        /*0088*/ 	.byte	0x04, 0x29
        /*008a*/ 	.short	(.L_3919 - .L_3918)


	//   ....[0]....
.L_3918:
        /*008c*/ 	.word	0xffffffff


	//   ....[1]....
        /*0090*/ 	.word	0xffffffff


	//   ....[2]....
        /*0094*/ 	.word	0xffffffff


	//   ....[3]....
        /*0098*/ 	.word	0xffffffff


	//   ....[4]....
        /*009c*/ 	.word	0xffffffff


	//   ....[5]....
        /*00a0*/ 	.word	0xffffffff


	//   ....[6]....
        /*00a4*/ 	.word	0xffffffff


	//   ....[7]....
        /*00a8*/ 	.word	0xffffffff


	//   ....[8]....
        /*00ac*/ 	.word	0xffffffff


	//   ....[9]....
        /*00b0*/ 	.word	0xffffffff


	//   ....[10]....
        /*00b4*/ 	.word	0xffffffff


	//   ....[11]....
        /*00b8*/ 	.word	0xffffffff


	//----- nvinfo : EIATTR_COOP_GROUP_INSTR_OFFSETS
	.align		4
.L_3919:
        /*00bc*/ 	.byte	0x04, 0x28
        /*00be*/ 	.short	(.L_3921 - .L_3920)


	//   ....[0]....
.L_3920:
        /*00c0*/ 	.word	0x000003a0


	//   ....[1]....
        /*00c4*/ 	.word	0x00000470


	//   ....[2]....
        /*00c8*/ 	.word	0x000004b0


	//   ....[3]....
        /*00cc*/ 	.word	0x00000500


	//   ....[4]....
        /*00d0*/ 	.word	0x00000540


	//   ....[5]....
        /*00d4*/ 	.word	0x00000590


	//   ....[6]....
        /*00d8*/ 	.word	0x00000660


	//   ....[7]....
        /*00dc*/ 	.word	0x000006c0


	//   ....[8]....
        /*00e0*/ 	.word	0x00000700


	//   ....[9]....
        /*00e4*/ 	.word	0x00000740


	//   ....[10]....
        /*00e8*/ 	.word	0x00000780


	//   ....[11]....
        /*00ec*/ 	.word	0x00000d20


	//----- nvinfo : EIATTR_EXIT_INSTR_OFFSETS
	.align		4
.L_3921:
        /*00f0*/ 	.byte	0x04, 0x1c
        /*00f2*/ 	.short	(.L_3923 - .L_3922)


	//   ....[0]....
.L_3922:
        /*00f4*/ 	.word	0x00000080


	//   ....[1]....
        /*00f8*/ 	.word	0x00000e60


	//----- nvinfo : EIATTR_CRS_STACK_SIZE
	.align		4
.L_3923:
        /*00fc*/ 	.byte	0x04, 0x1e
        /*00fe*/ 	.short	(.L_3925 - .L_3924)
.L_3924:
        /*0100*/ 	.word	0x00000000


	//----- nvinfo : EIATTR_CBANK_PARAM_SIZE
	.align		4
.L_3925:
        /*0104*/ 	.byte	0x03, 0x19
        /*0106*/ 	.short	0x0030


	//----- nvinfo : EIATTR_PARAM_CBANK
	.align		4
        /*0108*/ 	.byte	0x04, 0x0a
        /*010a*/ 	.short	(.L_3927 - .L_3926)
	.align		4
.L_3926:
        /*010c*/ 	.word	index@(.nv.constant0._Z18kQuantizeBlockwiseI6__halfLi128ELi2ELi0ELi1EEvPfPT_S1_PhS1_ii)
        /*0110*/ 	.short	0x0210
        /*0112*/ 	.short	0x0030


	//----- nvinfo : EIATTR_SW_WAR
	.align		4
.L_3927:
        /*0114*/ 	.byte	0x04, 0x36
        /*0116*/ 	.short	(.L_3929 - .L_3928)
.L_3928:
        /*0118*/ 	.word	0x00000008
.L_3929:


//--------------------- .nv.info._Z18kQuantizeBlockwiseI6__halfLi256ELi2ELi0ELi1EEvPfPT_S1_PhS1_ii --------------------------
	.section	.nv.info._Z18kQuantizeBlockwiseI6__halfLi256ELi2ELi0ELi1EEvPfPT_S1_PhS1_ii,"",@"SHT_CUDA_INFO"
	.sectionflags	@""
	.align	4


	//----- nvinfo : EIATTR_CUDA_API_VERSION
	.align		4
        /*0000*/ 	.byte	0x04, 0x37
        /*0002*/ 	.short	(.L_3931 - .L_3930)
.L_3930:
        /*0004*/ 	.word	0x00000082


	//----- nvinfo : EIATTR_KPARAM_INFO
	.align		4
.L_3931:
        /*0008*/ 	.byte	0x04, 0x17
        /*000a*/ 	.short	(.L_3933 - .L_3932)
.L_3932:
        /*000c*/ 	.word	0x00000000
        /*0010*/ 	.short	0x0006
        /*0012*/ 	.short	0x002c
        /*0014*/ 	.byte	0x00, 0xf0, 0x11, 0x00


	//----- nvinfo : EIATTR_KPARAM_INFO
	.align		4
.L_3933:
        /*0018*/ 	.byte	0x04, 0x17
        /*001a*/ 	.short	(.L_3935 - .L_3934)
.L_3934:
        /*001c*/ 	.word	0x00000000
        /*0020*/ 	.short	0x0005
        /*0022*/ 	.short	0x0028
        /*0024*/ 	.byte	0x00, 0xf0, 0x11, 0x00


	//----- nvinfo : EIATTR_KPARAM_INFO
	.align		4
.L_3935:
        /*0028*/ 	.byte	0x04, 0x17
        /*002a*/ 	.short	(.L_3937 - .L_3936)
.L_3936:
        /*002c*/ 	.word	0x00000000
        /*0030*/ 	.short	0x0004
        /*0032*/ 	.short	0x0020
        /*0034*/ 	.byte	0x00, 0xf0, 0x21, 0x00


	//----- nvinfo : EIATTR_KPARAM_INFO
	.align		4
.L_3937:
        /*0038*/ 	.byte	0x04, 0x17
        /*003a*/ 	.short	(.L_3939 - .L_3938)
.L_3938:
        /*003c*/ 	.word	0x00000000
        /*0040*/ 	.short	0x0003
        /*0042*/ 	.short	0x0018
        /*0044*/ 	.byte	0x00, 0xf0, 0x21, 0x00


	//----- nvinfo : EIATTR_KPARAM_INFO
	.align		4
.L_3939:
        /*0048*/ 	.byte	0x04, 0x17
        /*004a*/ 	.short	(.L_3941 - .L_3940)
.L_3940:
        /*004c*/ 	.word	0x00000000
        /*0050*/ 	.short	0x0002
        /*0052*/ 	.short	0x0010
        /*0054*/ 	.byte	0x00, 0xf0, 0x21, 0x00


	//----- nvinfo : EIATTR_KPARAM_INFO
	.align		4
.L_3941:
        /*0058*/ 	.byte	0x04, 0x17
        /*005a*/ 	.short	(.L_3943 - .L_3942)
.L_3942:
        /*005c*/ 	.word	0x00000000
        /*0060*/ 	.short	0x0001
        /*0062*/ 	.short	0x0008
        /*0064*/ 	.byte	0x00, 0xf0, 0x21, 0x00


	//----- nvinfo : EIATTR_KPARAM_INFO
	.align		4
.L_3943:
        /*0068*/ 	.byte	0x04, 0x17
        /*006a*/ 	.short	(.L_3945 - .L_3944)
.L_3944:
        /*006c*/ 	.word	0x00000000
        /*0070*/ 	.short	0x0000
        /*0072*/ 	.short	0x0000
        /*0074*/ 	.byte	0x00, 0xf0, 0x21, 0x00


	//----- nvinfo : EIATTR_SPARSE_MMA_MASK
	.align		4
.L_3945:
        /*0078*/ 	.byte	0x03, 0x50
        /*007a*/ 	.short	0x0000


	//----- nvinfo : EIATTR_MAXREG_COUNT
	.align		4
        /*007c*/ 	.byte	0x03, 0x1b
        /*007e*/ 	.short	0x00ff


	//----- nvinfo : EIATTR_NUM_BARRIERS
	.align		4
        /*0080*/ 	.byte	0x02, 0x4c
        /*0082*/ 	.byte	0x01
	.zero		1


	//----- nvinfo : EIATTR_MERCURY_ISA_VERSION
	.align		4
        /*0084*/ 	.byte	0x03, 0x5f
        /*0086*/ 	.short	0x0101


	//----- nvinfo : EIATTR_COOP_GROUP_MASK_REGIDS
	.align		4
        /*0088*/ 	.byte	0x04, 0x29
        /*008a*/ 	.short	(.L_3947 - .L_3946)


	//   ....[0]....
.L_3946:
        /*008c*/ 	.word	0xffffffff


	//   ....[1]....
        /*0090*/ 	.word	0xffffffff


	//   ....[2]....
        /*0094*/ 	.word	0xffffffff


	//   ....[3]....
        /*0098*/ 	.word	0xffffffff


	//   ....[4]....
        /*009c*/ 	.word	0xffffffff


	//   ....[5]....
        /*00a0*/ 	.word	0xffffffff


	//   ....[6]....
        /*00a4*/ 	.word	0xffffffff


	//   ....[7]....
        /*00a8*/ 	.word	0xffffffff


	//   ....[8]....
        /*00ac*/ 	.word	0xffffffff


	//   ....[9]....
        /*00b0*/ 	.word	0xffffffff


	//   ....[10]....
        /*00b4*/ 	.word	0xffffffff


	//   ....[11]....
        /*00b8*/ 	.word	0xffffffff


	//----- nvinfo : EIATTR_COOP_GROUP_INSTR_OFFSETS
	.align		4
.L_3947:
        /*00bc*/ 	.byte	0x04, 0x28
        /*00be*/ 	.short	(.L_3949 - .L_3948)


	//   ....[0]....
.L_3948:
        /*00c0*/ 	.word	0x000003a0


	//   ....[1]....
        /*00c4*/ 	.word	0x00000470


	//   ....[2]....
        /*00c8*/ 	.word	0x000004b0


	//   ....[3]....
        /*00cc*/ 	.word	0x00000500


	//   ....[4]....
        /*00d0*/ 	.word	0x00000550


	//   ....[5]....
        /*00d4*/ 	.word	0x00000590


	//   ....[6]....
        /*00d8*/ 	.word	0x000006e0


	//   ....[7]....
        /*00dc*/ 	.word	0x00000740


	//   ....[8]....
        /*00e0*/ 	.word	0x00000780


	//   ....[9]....
        /*00e4*/ 	.word	0x000007c0


	//   ....[10]....
        /*00e8*/ 	.word	0x00000800


	//   ....[11]....
        /*00ec*/ 	.word	0x00000de0


	//----- nvinfo : EIATTR_EXIT_INSTR_OFFSETS
	.align		4
.L_3949:
        /*00f0*/ 	.byte	0x04, 0x1c
        /*00f2*/ 	.short	(.L_3951 - .L_3950)


	//   ....[0]....
.L_3950:
        /*00f4*/ 	.word	0x00000080


	//   ....[1]....
        /*00f8*/ 	.word	0x00000f20


	//----- nvinfo : EIATTR_CRS_STACK_SIZE
	.align		4
.L_3951:
        /*00fc*/ 	.byte	0x04, 0x1e
        /*00fe*/ 	.short	(.L_3953 - .L_3952)
.L_3952:
        /*0100*/ 	.word	0x00000000


	//----- nvinfo : EIATTR_CBANK_PARAM_SIZE
	.align		4
.L_3953:
        /*0104*/ 	.byte	0x03, 0x19
        /*0106*/ 	.short	0x0030


	//----- nvinfo : EIATTR_PARAM_CBANK
	.align		4
        /*0108*/ 	.byte	0x04, 0x0a
        /*010a*/ 	.short	(.L_3955 - .L_3954)
	.align		4
.L_3954:
        /*010c*/ 	.word	index@(.nv.constant0._Z18kQuantizeBlockwiseI6__halfLi256ELi2ELi0ELi1EEvPfPT_S1_PhS1_ii)
        /*0110*/ 	.short	0x0210
        /*0112*/ 	.short	0x0030


	//----- nvinfo : EIATTR_SW_WAR
	.align		4
.L_3955:
        /*0114*/ 	.byte	0x04, 0x36
        /*0116*/ 	.short	(.L_3957 - .L_3956)
.L_3956:
        /*0118*/ 	.word	0x00000008
.L_3957:


//--------------------- .nv.info._Z18kQuantizeBlockwiseI6__halfLi512ELi2ELi0ELi1EEvPfPT_S1_PhS1_ii --------------------------
	.section	.nv.info._Z18kQuantizeBlockwiseI6__halfLi512ELi2ELi0ELi1EEvPfPT_S1_PhS1_ii,"",@"SHT_CUDA_INFO"
	.sectionflags	@""
	.align	4


	//----- nvinfo : EIATTR_CUDA_API_VERSION
	.align		4
        /*0000*/ 	.byte	0x04, 0x37
        /*0002*/ 	.short	(.L_3959 - .L_3958)
.L_3958:
        /*0004*/ 	.word	0x00000082


	//----- nvinfo : EIATTR_KPARAM_INFO
	.align		4
.L_3959:
        /*0008*/ 	.byte	0x04, 0x17
        /*000a*/ 	.short	(.L_3961 - .L_3960)
.L_3960:
        /*000c*/ 	.word	0x00000000
        /*0010*/ 	.short	0x0006
        /*0012*/ 	.short	0x002c
        /*0014*/ 	.byte	0x00, 0xf0, 0x11, 0x00


	//----- nvinfo : EIATTR_KPARAM_INFO
	.align		4
.L_3961:
        /*0018*/ 	.byte	0x04, 0x17
        /*001a*/ 	.short	(.L_3963 - .L_3962)
.L_3962:
        /*001c*/ 	.word	0x00000000
        /*0020*/ 	.short	0x0005
        /*0022*/ 	.short	0x0028
        /*0024*/ 	.byte	0x00, 0xf0, 0x11, 0x00


	//----- nvinfo : EIATTR_KPARAM_INFO
	.align		4
.L_3963:
        /*0028*/ 	.byte	0x04, 0x17
        /*002a*/ 	.short	(.L_3965 - .L_3964)
.L_3964:
        /*002c*/ 	.word	0x00000000
        /*0030*/ 	.short	0x0004
        /*0032*/ 	.short	0x0020
        /*0034*/ 	.byte	0x00, 0xf0, 0x21, 0x00


	//----- nvinfo : EIATTR_KPARAM_INFO
	.align		4
.L_3965:
        /*0038*/ 	.byte	0x04, 0x17
        /*003a*/ 	.short	(.L_3967 - .L_3966)
.L_3966:
        /*003c*/ 	.word	0x00000000
        /*0040*/ 	.short	0x0003
        /*0042*/ 	.short	0x0018
        /*0044*/ 	.byte	0x00, 0xf0, 0x21, 0x00


	//----- nvinfo : EIATTR_KPARAM_INFO
	.align		4
.L_3967:
        /*0048*/ 	.byte	0x04, 0x17
        /*004a*/ 	.short	(.L_3969 - .L_3968)
.L_3968:
        /*004c*/ 	.word	0x00000000
        /*0050*/ 	.short	0x0002
        /*0052*/ 	.short	0x0010
        /*0054*/ 	.byte	0x00, 0xf0, 0x21, 0x00


	//----- nvinfo : EIATTR_KPARAM_INFO
	.align		4
.L_3969:
        /*0058*/ 	.byte	0x04, 0x17
        /*005a*/ 	.short	(.L_3971 - .L_3970)
.L_3970:
        /*005c*/ 	.word	0x00000000
        /*0060*/ 	.short	0x0001
        /*0062*/ 	.short	0x0008
        /*0064*/ 	.byte	0x00, 0xf0, 0x21, 0x00


	//----- nvinfo : EIATTR_KPARAM_INFO
	.align		4
.L_3971:
        /*0068*/ 	.byte	0x04, 0x17
        /*006a*/ 	.short	(.L_3973 - .L_3972)
.L_3972:
        /*006c*/ 	.word	0x00000000
        /*0070*/ 	.short	0x0000
        /*0072*/ 	.short	0x0000
        /*0074*/ 	.byte	0x00, 0xf0, 0x21, 0x00


	//----- nvinfo : EIATTR_SPARSE_MMA_MASK
	.align		4
.L_3973:
        /*0078*/ 	.byte	0x03, 0x50
        /*007a*/ 	.short	0x0000


	//----- nvinfo : EIATTR_MAXREG_COUNT
	.align		4
        /*007c*/ 	.byte	0x03, 0x1b
        /*007e*/ 	.short	0x00ff


	//----- nvinfo : EIATTR_NUM_BARRIERS
	.align		4
        /*0080*/ 	.byte	0x02, 0x4c
        /*0082*/ 	.byte	0x01
	.zero		1


	//----- nvinfo : EIATTR_MERCURY_ISA_VERSION
	.align		4
        /*0084*/ 	.byte	0x03, 0x5f
        /*0086*/ 	.short	0x0101


	//----- nvinfo : EIATTR_COOP_GROUP_MASK_REGIDS
	.align		4
        /*0088*/ 	.byte	0x04, 0x29
        /*008a*/ 	.short	(.L_3975 - .L_3974)


	//   ....[0]....
.L_3974:
        /*008c*/ 	.word	0xffffffff


	//   ....[1]....
        /*0090*/ 	.word	0xffffffff


	//   ....[2]....
        /*0094*/ 	.word	0xffffffff


	//   ....[3]....
        /*0098*/ 	.word	0xffffffff


	//   ....[4]....
        /*009c*/ 	.word	0xffffffff


	//   ....[5]....
        /*00a0*/ 	.word	0xffffffff


	//   ....[6]....
        /*00a4*/ 	.word	0xffffffff


	//   ....[7]....
        /*00a8*/ 	.word	0xffffffff


	//   ....[8]....
        /*00ac*/ 	.word	0xffffffff


	//   ....[9]....
        /*00b0*/ 	.word	0xffffffff


	//   ....[10]....
        /*00b4*/ 	.word	0xffffffff


	//   ....[11]....
        /*00b8*/ 	.word	0xffffffff


	//----- nvinfo : EIATTR_COOP_GROUP_INSTR_OFFSETS
	.align		4
.L_3975:
        /*00bc*/ 	.byte	0x04, 0x28
        /*00be*/ 	.short	(.L_3977 - .L_3976)


	//   ....[0]....
.L_3976:
        /*00c0*/ 	.word	0x000003a0


	//   ....[1]....
        /*00c4*/ 	.word	0x00000470


	//   ....[2]....
        /*00c8*/ 	.word	0x000004b0


	//   ....[3]....
        /*00cc*/ 	.word	0x00000500


	//   ....[4]....
        /*00d0*/ 	.word	0x00000550


	//   ....[5]....
        /*00d4*/ 	.word	0x00000590


	//   ....[6]....
        /*00d8*/ 	.word	0x000007b0


	//   ....[7]....
        /*00dc*/ 	.word	0x00000800


	//   ....[8]....
        /*00e0*/ 	.word	0x00000840


	//   ....[9]....
        /*00e4*/ 	.word	0x00000880


	//   ....[10]....
        /*00e8*/ 	.word	0x000008c0


	//   ....[11]....
        /*00ec*/ 	.word	0x00000f50


	//----- nvinfo : EIATTR_EXIT_INSTR_OFFSETS
	.align		4
.L_3977:
        /*00f0*/ 	.byte	0x04, 0x1c
        /*00f2*/ 	.short	(.L_3979 - .L_3978)


	//   ....[0]....
.L_3978:
        /*00f4*/ 	.word	0x00000080


	//   ....[1]....
        /*00f8*/ 	.word	0x00001090


	//----- nvinfo : EIATTR_CRS_STACK_SIZE
	.align		4
.L_3979:
        /*00fc*/ 	.byte	0x04, 0x1e
        /*00fe*/ 	.short	(.L_3981 - .L_3980)
.L_3980:
        /*0100*/ 	.word	0x00000000


	//----- nvinfo : EIATTR_CBANK_PARAM_SIZE
	.align		4
.L_3981:
        /*0104*/ 	.byte	0x03, 0x19
        /*0106*/ 	.short	0x0030


	//----- nvinfo : EIATTR_PARAM_CBANK
	.align		4
        /*0108*/ 	.byte	0x04, 0x0a
        /*010a*/ 	.short	(.L_3983 - .L_3982)
	.align		4
.L_3982:
        /*010c*/ 	.word	index@(.nv.constant0._Z18kQuantizeBlockwiseI6__halfLi512ELi2ELi0ELi1EEvPfPT_S1_PhS1_ii)
        /*0110*/ 	.short	0x0210
        /*0112*/ 	.short	0x0030


	//----- nvinfo : EIATTR_SW_WAR
	.align		4
.L_3983:
        /*0114*/ 	.byte	0x04, 0x36
        /*0116*/ 	.short	(.L_3985 - .L_3984)
.L_3984:
        /*0118*/ 	.word	0x00000008
.L_3985:


//--------------------- .nv.info._Z18kQuantizeBlockwiseI6__halfLi1024ELi4ELi0ELi1EEvPfPT_S1_PhS1_ii --------------------------
	.section	.nv.info._Z18kQuantizeBlockwiseI6__halfLi1024ELi4ELi0ELi1EEvPfPT_S1_PhS1_ii,"",@"SHT_CUDA_INFO"
	.sectionflags	@""
	.align	4


	//----- nvinfo : EIATTR_CUDA_API_VERSION
	.align		4
        /*0000*/ 	.byte	0x04, 0x37
        /*0002*/ 	.short	(.L_3987 - .L_3986)
.L_3986:
        /*0004*/ 	.word	0x00000082


	//----- nvinfo : EIATTR_KPARAM_INFO
	.align		4
.L_3987:
        /*0008*/ 	.byte	0x04, 0x17
        /*000a*/ 	.short	(.L_3989 - .L_3988)
.L_3988:
        /*000c*/ 	.word	0x00000000
        /*0010*/ 	.short	0x0006
        /*0012*/ 	.short	0x002c
        /*0014*/ 	.byte	0x00, 0xf0, 0x11, 0x00


	//----- nvinfo : EIATTR_KPARAM_INFO
	.align		4
.L_3989:
        /*0018*/ 	.byte	0x04, 0x17
        /*001a*/ 	.short	(.L_3991 - .L_3990)
.L_3990:
        /*001c*/ 	.word	0x00000000
        /*0020*/ 	.short	0x0005
        /*0022*/ 	.short	0x0028
        /*0024*/ 	.byte	0x00, 0xf0, 0x11, 0x00


	//----- nvinfo : EIATTR_KPARAM_INFO
	.align		4
.L_3991:
        /*0028*/ 	.byte	0x04, 0x17
        /*002a*/ 	.short	(.L_3993 - .L_3992)
.L_3992:
        /*002c*/ 	.word	0x00000000
        /*0030*/ 	.short	0x0004
        /*0032*/ 	.short	0x0020
        /*0034*/ 	.byte	0x00, 0xf0, 0x21, 0x00


	//----- nvinfo : EIATTR_KPARAM_INFO
	.align		4
.L_3993:
        /*0038*/ 	.byte	0x04, 0x17
        /*003a*/ 	.short	(.L_3995 - .L_3994)
.L_3994:
        /*003c*/ 	.word	0x00000000
        /*0040*/ 	.short	0x0003
        /*0042*/ 	.short	0x0018
        /*0044*/ 	.byte	0x00, 0xf0, 0x21, 0x00


	//----- nvinfo : EIATTR_KPARAM_INFO
	.align		4
.L_3995:
        /*0048*/ 	.byte	0x04, 0x17
        /*004a*/ 	.short	(.L_3997 - .L_3996)
.L_3996:
        /*004c*/ 	.word	0x00000000
        /*0050*/ 	.short	0x0002
        /*0052*/ 	.short	0x0010
        /*0054*/ 	.byte	0x00, 0xf0, 0x21, 0x00


	//----- nvinfo : EIATTR_KPARAM_INFO
	.align		4
.L_3997:
        /*0058*/ 	.byte	0x04, 0x17
        /*005a*/ 	.short	(.L_3999 - .L_3998)
.L_3998:
        /*005c*/ 	.word	0x00000000
        /*0060*/ 	.short	0x0001
        /*0062*/ 	.short	0x0008
        /*0064*/ 	.byte	0x00, 0xf0, 0x21, 0x00


	//----- nvinfo : EIATTR_KPARAM_INFO
	.align		4
.L_3999:
        /*0068*/ 	.byte	0x04, 0x17
        /*006a*/ 	.short	(.L_4001 - .L_4000)
.L_4000:
        /*006c*/ 	.word	0x00000000
        /*0070*/ 	.short	0x0000
        /*0072*/ 	.short	0x0000
        /*0074*/ 	.byte	0x00, 0xf0, 0x21, 0x00


	//----- nvinfo : EIATTR_SPARSE_MMA_MASK
	.align		4
.L_4001:
        /*0078*/ 	.byte	0x03, 0x50
        /*007a*/ 	.short	0x0000


	//----- nvinfo : EIATTR_MAXREG_COUNT
	.align		4
        /*007c*/ 	.byte	0x03, 0x1b
        /*007e*/ 	.short	0x00ff


	//----- nvinfo : EIATTR_NUM_BARRIERS
	.align		4
        /*0080*/ 	.byte	0x02, 0x4c
        /*0082*/ 	.byte	0x01
	.zero		1


	//----- nvinfo : EIATTR_MERCURY_ISA_VERSION
	.align		4
        /*0084*/ 	.byte	0x03, 0x5f
        /*0086*/ 	.short	0x0101


	//----- nvinfo : EIATTR_COOP_GROUP_MASK_REGIDS
	.align		4
        /*0088*/ 	.byte	0x04, 0x29
        /*008a*/ 	.short	(.L_4003 - .L_4002)


	//   ....[0]....
.L_4002:
        /*008c*/ 	.word	0xffffffff


	//   ....[1]....
        /*0090*/ 	.word	0xffffffff


	//   ....[2]....
        /*0094*/ 	.word	0xffffffff


	//   ....[3]....
        /*0098*/ 	.word	0xffffffff


	//   ....[4]....
        /*009c*/ 	.word	0xffffffff


	//   ....[5]....
        /*00a0*/ 	.word	0xffffffff


	//   ....[6]....
        /*00a4*/ 	.word	0xffffffff


	//   ....[7]....
        /*00a8*/ 	.word	0xffffffff


	//   ....[8]....
        /*00ac*/ 	.word	0xffffffff


	//   ....[9]....
        /*00b0*/ 	.word	0xffffffff


	//   ....[10]....
        /*00b4*/ 	.word	0xffffffff


	//   ....[11]....
        /*00b8*/ 	.word	0xffffffff


	//----- nvinfo : EIATTR_COOP_GROUP_INSTR_OFFSETS
	.align		4
.L_4003:
        /*00bc*/ 	.byte	0x04, 0x28
        /*00be*/ 	.short	(.L_4005 - .L_4004)


	//   ....[0]....
.L_4004:
        /*00c0*/ 	.word	0x00000460


	//   ....[1]....
        /*00c4*/ 	.word	0x00000570


	//   ....[2]....
        /*00c8*/ 	.word	0x000005b0


	//   ....[3]....
        /*00cc*/ 	.word	0x00000600


	//   ....[4]....
        /*00d0*/ 	.word	0x00000650


	//   ....[5]....
        /*00d4*/ 	.word	0x00000690


	//   ....[6]....
        /*00d8*/ 	.word	0x000008b0


	//   ....[7]....
        /*00dc*/ 	.word	0x00000900


	//   ....[8]....
        /*00e0*/ 	.word	0x00000940


	//   ....[9]....
        /*00e4*/ 	.word	0x00000980


	//   ....[10]....
        /*00e8*/ 	.word	0x000009c0


	//   ....[11]....
        /*00ec*/ 	.word	0x00001420


	//----- nvinfo : EIATTR_EXIT_INSTR_OFFSETS
	.align		4
.L_4005:
        /*00f0*/ 	.byte	0x04, 0x1c
        /*00f2*/ 	.short	(.L_4007 - .L_4006)


	//   ....[0]....
.L_4006:
        /*00f4*/ 	.word	0x00000080


	//   ....[1]....
        /*00f8*/ 	.word	0x00001560


	//----- nvinfo : EIATTR_CRS_STACK_SIZE
	.align		4
.L_4007:
        /*00fc*/ 	.byte	0x04, 0x1e
        /*00fe*/ 	.short	(.L_4009 - .L_4008)
.L_4008:
        /*0100*/ 	.word	0x00000000


	//----- nvinfo : EIATTR_CBANK_PARAM_SIZE
	.align		4
.L_4009:
        /*0104*/ 	.byte	0x03, 0x19
        /*0106*/ 	.short	0x0030


	//----- nvinfo : EIATTR_PARAM_CBANK
	.align		4
        /*0108*/ 	.byte	0x04, 0x0a
        /*010a*/ 	.short	(.L_4011 - .L_4010)
	.align		4
.L_4010:
        /*010c*/ 	.word	index@(.nv.constant0._Z18kQuantizeBlockwiseI6__halfLi1024ELi4ELi0ELi1EEvPfPT_S1_PhS1_ii)
        /*0110*/ 	.short	0x0210
        /*0112*/ 	.short	0x0030


	//----- nvinfo : EIATTR_SW_WAR
	.align		4
.L_4011:
        /*0114*/ 	.byte	0x04, 0x36
        /*0116*/ 	.short	(.L_4013 - .L_4012)
.L_4012:
        /*0118*/ 	.word	0x00000008
.L_4013:


//--------------------- .nv.info._Z18kQuantizeBlockwiseI6__halfLi2048ELi4ELi0ELi1EEvPfPT_S1_PhS1_ii --------------------------
	.section	.nv.info._Z18kQuantizeBlockwiseI6__halfLi2048ELi4ELi0ELi1EEvPfPT_S1_PhS1_ii,"",@"SHT_CUDA_INFO"
	.sectionflags	@""
	.align	4


	//----- nvinfo : EIATTR_CUDA_API_VERSION
	.align		4
        /*0000*/ 	.byte	0x04, 0x37
        /*0002*/ 	.short	(.L_4015 - .L_4014)
.L_4014:
        /*0004*/ 	.word	0x00000082


	//----- nvinfo : EIATTR_KPARAM_INFO
	.align		4
.L_4015:
        /*0008*/ 	.byte	0x04, 0x17
        /*000a*/ 	.short	(.L_4017 - .L_4016)
.L_4016:
        /*000c*/ 	.word	0x00000000
        /*0010*/ 	.short	0x0006
        /*0012*/ 	.short	0x002c
        /*0014*/ 	.byte	0x00, 0xf0, 0x11, 0x00


	//----- nvinfo : EIATTR_KPARAM_INFO
	.align		4
.L_4017:
        /*0018*/ 	.byte	0x04, 0x17
        /*001a*/ 	.short	(.L_4019 - .L_4018)
.L_4018:
        /*001c*/ 	.word	0x00000000
        /*0020*/ 	.short	0x0005
        /*0022*/ 	.short	0x0028
        /*0024*/ 	.byte	0x00, 0xf0, 0x11, 0x00


	//----- nvinfo : EIATTR_KPARAM_INFO
	.align		4
.L_4019:
        /*0028*/ 	.byte	0x04, 0x17
        /*002a*/ 	.short	(.L_4021 - .L_4020)
.L_4020:
        /*002c*/ 	.word	0x00000000
        /*0030*/ 	.short	0x0004
        /*0032*/ 	.short	0x0020
        /*0034*/ 	.byte	0x00, 0xf0, 0x21, 0x00


	//----- nvinfo : EIATTR_KPARAM_INFO
	.align		4
.L_4021:
        /*0038*/ 	.byte	0x04, 0x17
        /*003a*/ 	.short	(.L_4023 - .L_4022)
.L_4022:
        /*003c*/ 	.word	0x00000000
        /*0040*/ 	.short	0x0003
        /*0042*/ 	.short	0x0018
        /*0044*/ 	.byte	0x00, 0xf0, 0x21, 0x00


	//----- nvinfo : EIATTR_KPARAM_INFO
	.align		4
.L_4023:
        /*0048*/ 	.byte	0x04, 0x17
        /*004a*/ 	.short	(.L_4025 - .L_4024)
.L_4024:
        /*004c*/ 	.word	0x00000000
        /*0050*/ 	.short	0x0002
        /*0052*/ 	.short	0x0010
        /*0054*/ 	.byte	0x00, 0xf0, 0x21, 0x00


	//----- nvinfo : EIATTR_KPARAM_INFO
	.align		4
.L_4025:
        /*0058*/ 	.byte	0x04, 0x17
        /*005a*/ 	.short	(.L_4027 - .L_4026)
.L_4026:
        /*005c*/ 	.word	0x00000000
        /*0060*/ 	.short	0x0001
        /*0062*/ 	.short	0x0008
        /*0064*/ 	.byte	0x00, 0xf0, 0x21, 0x00


	//----- nvinfo : EIATTR_KPARAM_INFO
	.align		4
.L_4027:
        /*0068*/ 	.byte	0x04, 0x17
        /*006a*/ 	.short	(.L_4029 - .L_4028)
.L_4028:
        /*006c*/ 	.word	0x00000000
        /*0070*/ 	.short	0x0000
        /*0072*/ 	.short	0x0000
        /*0074*/ 	.byte	0x00, 0xf0, 0x21, 0x00


	//----- nvinfo : EIATTR_SPARSE_MMA_MASK
	.align		4
.L_4029:
        /*0078*/ 	.byte	0x03, 0x50
        /*007a*/ 	.short	0x0000


	//----- nvinfo : EIATTR_MAXREG_COUNT
	.align		4
        /*007c*/ 	.byte	0x03, 0x1b
        /*007e*/ 	.short	0x00ff


	//----- nvinfo : EIATTR_NUM_BARRIERS
	.align		4
        /*0080*/ 	.byte	0x02, 0x4c
        /*0082*/ 	.byte	0x01
	.zero		1


	//----- nvinfo : EIATTR_MERCURY_ISA_VERSION
	.align		4
        /*0084*/ 	.byte	0x03, 0x5f
        /*0086*/ 	.short	0x0101


	//----- nvinfo : EIATTR_UNUSED_LOAD_BYTE_OFFSET
	.align		4
        /*0088*/ 	.byte	0x04, 0x44
        /*008a*/ 	.short	(.L_4031 - .L_4030)


	//   ....[0]....
.L_4030:
        /*008c*/ 	.word	0x00000710
        /*0090*/ 	.word	0x0000fff0


	//   ....[1]....
        /*0094*/ 	.word	0x00000bd0
        /*0098*/ 	.word	0x0000fff0


	//----- nvinfo : EIATTR_COOP_GROUP_MASK_REGIDS
	.align		4
.L_4031:
        /*009c*/ 	.byte	0x04, 0x29
        /*009e*/ 	.short	(.L_4033 - .L_4032)


	//   ....[0]....
.L_4032:
        /*00a0*/ 	.word	0xffffffff


	//   ....[1]....
        /*00a4*/ 	.word	0xffffffff


	//   ....[2]....
        /*00a8*/ 	.word	0xffffffff


	//   ....[3]....
        /*00ac*/ 	.word	0xffffffff


	//   ....[4]....
        /*00b0*/ 	.word	0xffffffff


	//   ....[5]....
        /*00b4*/ 	.word	0xffffffff


	//   ....[6]....
        /*00b8*/ 	.word	0xffffffff


	//   ....[7]....
        /*00bc*/ 	.word	0xffffffff


	//   ....[8]....
        /*00c0*/ 	.word	0xffffffff


	//   ....[9]....
        /*00c4*/ 	.word	0xffffffff


	//   ....[10]....
        /*00c8*/ 	.word	0xffffffff


	//   ....[11]....
        /*00cc*/ 	.word	0xffffffff


	//----- nvinfo : EIATTR_COOP_GROUP_INSTR_OFFSETS
	.align		4
.L_4033:
        /*00d0*/ 	.byte	0x04, 0x28
        /*00d2*/ 	.short	(.L_4035 - .L_4034)


	//   ....[0]....
.L_4034:
        /*00d4*/ 	.word	0x00000460


	//   ....[1]....
        /*00d8*/ 	.word	0x00000570


	//   ....[2]....
        /*00dc*/ 	.word	0x000005b0


	//   ....[3]....
        /*00e0*/ 	.word	0x00000600


	//   ....[4]....
        /*00e4*/ 	.word	0x00000650


	//   ....[5]....
        /*00e8*/ 	.word	0x00000690


	//   ....[6]....
        /*00ec*/ 	.word	0x00000a40


	//   ....[7]....
        /*00f0*/ 	.word	0x00000a90


	//   ....[8]....
        /*00f4*/ 	.word	0x00000ad0


	//   ....[9]....
        /*00f8*/ 	.word	0x00000b10


	//   ....[10]....
        /*00fc*/ 	.word	0x00000b50


	//   ....[11]....
        /*0100*/ 	.word	0x000016c0


	//----- nvinfo : EIATTR_EXIT_INSTR_OFFSETS
	.align		4
.L_4035:
        /*0104*/ 	.byte	0x04, 0x1c
        /*0106*/ 	.short	(.L_4037 - .L_4036)


	//   ....[0]....
.L_4036:
        /*0108*/ 	.word	0x00000080


	//   ....[1]....
        /*010c*/ 	.word	0x00001800


	//----- nvinfo : EIATTR_CRS_STACK_SIZE
	.align		4
.L_4037:
        /*0110*/ 	.byte	0x04, 0x1e
        /*0112*/ 	.short	(.L_4039 - .L_4038)
.L_4038:
        /*0114*/ 	.word	0x00000000


	//----- nvinfo : EIATTR_CBANK_PARAM_SIZE
	.align		4
.L_4039:
        /*0118*/ 	.byte	0x03, 0x19
        /*011a*/ 	.short	0x0030


	//----- nvinfo : EIATTR_PARAM_CBANK
	.align		4
        /*011c*/ 	.byte	0x04, 0x0a
        /*011e*/ 	.short	(.L_4041 - .L_4040)
	.align		4
.L_4040:
        /*0120*/ 	.word	index@(.nv.constant0._Z18kQuantizeBlockwiseI6__halfLi2048ELi4ELi0ELi1EEvPfPT_S1_PhS1_ii)
        /*0124*/ 	.short	0x0210
        /*0126*/ 	.short	0x0030


	//----- nvinfo : EIATTR_SW_WAR
	.align		4
.L_4041:
        /*0128*/ 	.byte	0x04, 0x36
        /*012a*/ 	.short	(.L_4043 - .L_4042)
.L_4042:
        /*012c*/ 	.word	0x00000008
.L_4043:


//--------------------- .nv.info._Z18kQuantizeBlockwiseI6__halfLi4096ELi4ELi0ELi1EEvPfPT_S1_PhS1_ii --------------------------
	.section	.nv.info._Z18kQuantizeBlockwiseI6__halfLi4096ELi4ELi0ELi1EEvPfPT_S1_PhS1_ii,"",@"SHT_CUDA_INFO"
	.sectionflags	@""
	.align	4


	//----- nvinfo : EIATTR_CUDA_API_VERSION
	.align		4
        /*0000*/ 	.byte	0x04, 0x37
        /*0002*/ 	.short	(.L_4045 - .L_4044)
.L_4044:
        /*0004*/ 	.word	0x00000082


	//----- nvinfo : EIATTR_KPARAM_INFO
	.align		4
.L_4045:
        /*0008*/ 	.byte	0x04, 0x17
        /*000a*/ 	.short	(.L_4047 - .L_4046)
.L_4046:
        /*000c*/ 	.word	0x00000000
        /*0010*/ 	.short	0x0006
        /*0012*/ 	.short	0x002c
        /*0014*/ 	.byte	0x00, 0xf0, 0x11, 0x00


	//----- nvinfo : EIATTR_KPARAM_INFO
	.align		4
.L_4047:
        /*0018*/ 	.byte	0x04, 0x17
        /*001a*/ 	.short	(.L_4049 - .L_4048)
.L_4048:
        /*001c*/ 	.word	0x00000000
        /*0020*/ 	.short	0x0005
        /*0022*/ 	.short	0x0028
        /*0024*/ 	.byte	0x00, 0xf0, 0x11, 0x00


	//----- nvinfo : EIATTR_KPARAM_INFO
	.align		4
.L_4049:
        /*0028*/ 	.byte	0x04, 0x17
        /*002a*/ 	.short	(.L_4051 - .L_4050)
.L_4050:
        /*002c*/ 	.word	0x00000000
        /*0030*/ 	.short	0x0004
        /*0032*/ 	.short	0x0020
        /*0034*/ 	.byte	0x00, 0xf0, 0x21, 0x00


	//----- nvinfo : EIATTR_KPARAM_INFO
	.align		4
.L_4051:
        /*0038*/ 	.byte	0x04, 0x17
        /*003a*/ 	.short	(.L_4053 - .L_4052)
.L_4052:
        /*003c*/ 	.word	0x00000000
        /*0040*/ 	.short	0x0003
        /*0042*/ 	.short	0x0018
        /*0044*/ 	.byte	0x00, 0xf0, 0x21, 0x00


	//----- nvinfo : EIATTR_KPARAM_INFO
	.align		4
.L_4053:
        /*0048*/ 	.byte	0x04, 0x17
        /*004a*/ 	.short	(.L_4055 - .L_4054)
.L_4054:
        /*004c*/ 	.word	0x00000000
        /*0050*/ 	.short	0x0002
        /*0052*/ 	.short	0x0010
        /*0054*/ 	.byte	0x00, 0xf0, 0x21, 0x00


	//----- nvinfo : EIATTR_KPARAM_INFO
	.align		4
.L_4055:
        /*0058*/ 	.byte	0x04, 0x17
        /*005a*/ 	.short	(.L_4057 - .L_4056)
.L_4056:
        /*005c*/ 	.word	0x00000000
        /*0060*/ 	.short	0x0001
        /*0062*/ 	.short	0x0008
        /*0064*/ 	.byte	0x00, 0xf0, 0x21, 0x00


	//----- nvinfo : EIATTR_KPARAM_INFO
	.align		4
.L_4057:
        /*0068*/ 	.byte	0x04, 0x17
        /*006a*/ 	.short	(.L_4059 - .L_4058)
.L_4058:
        /*006c*/ 	.word	0x00000000
        /*0070*/ 	.short	0x0000
        /*0072*/ 	.short	0x0000
        /*0074*/ 	.byte	0x00, 0xf0, 0x21, 0x00


	//----- nvinfo : EIATTR_SPARSE_MMA_MASK
	.align		4
.L_4059:
        /*0078*/ 	.byte	0x03, 0x50
        /*007a*/ 	.short	0x0000


	//----- nvinfo : EIATTR_MAXREG_COUNT
	.align		4
        /*007c*/ 	.byte	0x03, 0x1b
        /*007e*/ 	.short	0x00ff


	//----- nvinfo : EIATTR_NUM_BARRIERS
	.align		4
        /*0080*/ 	.byte	0x02, 0x4c
        /*0082*/ 	.byte	0x01
	.zero		1


	//----- nvinfo : EIATTR_MERCURY_ISA_VERSION
	.align		4
        /*0084*/ 	.byte	0x03, 0x5f
        /*0086*/ 	.short	0x0101


	//----- nvinfo : EIATTR_UNUSED_LOAD_BYTE_OFFSET
	.align		4
        /*0088*/ 	.byte	0x04, 0x44
        /*008a*/ 	.short	(.L_4061 - .L_4060)


	//   ....[0]....
.L_4060:
        /*008c*/ 	.word	0x00000710
        /*0090*/ 	.word	0x0000fff0


	//   ....[1]....
        /*0094*/ 	.word	0x00000f10
        /*0098*/ 	.word	0x0000fff0


	//----- nvinfo : EIATTR_COOP_GROUP_MASK_REGIDS
	.align		4
.L_4061:
        /*009c*/ 	.byte	0x04, 0x29
        /*009e*/ 	.short	(.L_4063 - .L_4062)


	//   ....[0]....
.L_4062:
        /*00a0*/ 	.word	0xffffffff


	//   ....[1]....
        /*00a4*/ 	.word	0xffffffff


	//   ....[2]....
        /*00a8*/ 	.word	0xffffffff


	//   ....[3]....
        /*00ac*/ 	.word	0xffffffff


	//   ....[4]....
        /*00b0*/ 	.word	0xffffffff


	//   ....[5]....
        /*00b4*/ 	.word	0xffffffff


	//   ....[6]....
        /*00b8*/ 	.word	0xffffffff


	//   ....[7]....
        /*00bc*/ 	.word	0xffffffff


	//   ....[8]....
        /*00c0*/ 	.word	0xffffffff


	//   ....[9]....
        /*00c4*/ 	.word	0xffffffff


	//   ....[10]....
        /*00c8*/ 	.word	0xffffffff


	//   ....[11]....
        /*00cc*/ 	.word	0xffffffff


	//----- nvinfo : EIATTR_COOP_GROUP_INSTR_OFFSETS
	.align		4
.L_4063:
        /*00d0*/ 	.byte	0x04, 0x28
        /*00d2*/ 	.short	(.L_4065 - .L_4064)


	//   ....[0]....
.L_4064:
        /*00d4*/ 	.word	0x00000460


	//   ....[1]....
        /*00d8*/ 	.word	0x00000570


	//   ....[2]....
        /*00dc*/ 	.word	0x000005b0


	//   ....[3]....
        /*00e0*/ 	.word	0x00000600


	//   ....[4]....
        /*00e4*/ 	.word	0x00000650


	//   ....[5]....
        /*00e8*/ 	.word	0x00000690


	//   ....[6]....
        /*00ec*/ 	.word	0x00000d80


	//   ....[7]....
        /*00f0*/ 	.word	0x00000dd0


	//   ....[8]....
        /*00f4*/ 	.word	0x00000e10


	//   ....[9]....
        /*00f8*/ 	.word	0x00000e50


	//   ....[10]....
        /*00fc*/ 	.word	0x00000e90


	//   ....[11]....
        /*0100*/ 	.word	0x00001c40


	//----- nvinfo : EIATTR_EXIT_INSTR_OFFSETS
	.align		4
.L_4065:
        /*0104*/ 	.byte	0x04, 0x1c
        /*0106*/ 	.short	(.L_4067 - .L_4066)


	//   ....[0]....
.L_4066:
        /*0108*/ 	.word	0x00000080


	//   ....[1]....
        /*010c*/ 	.word	0x00001d80


	//----- nvinfo : EIATTR_CRS_STACK_SIZE
	.align		4
.L_4067:
        /*0110*/ 	.byte	0x04, 0x1e
        /*0112*/ 	.short	(.L_4069 - .L_4068)
.L_4068:
        /*0114*/ 	.word	0x00000000


	//----- nvinfo : EIATTR_CBANK_PARAM_SIZE
	.align		4
.L_4069:
        /*0118*/ 	.byte	0x03, 0x19
        /*011a*/ 	.short	0x0030


	//----- nvinfo : EIATTR_PARAM_CBANK
	.align		4
        /*011c*/ 	.byte	0x04, 0x0a
        /*011e*/ 	.short	(.L_4071 - .L_4070)
	.align		4
.L_4070:
        /*0120*/ 	.word	index@(.nv.constant0._Z18kQuantizeBlockwiseI6__halfLi4096ELi4ELi0ELi1EEvPfPT_S1_PhS1_ii)
        /*0124*/ 	.short	0x0210
        /*0126*/ 	.short	0x0030


	//----- nvinfo : EIATTR_SW_WAR
	.align		4
.L_4071:
        /*0128*/ 	.byte	0x04, 0x36
        /*012a*/ 	.short	(.L_4073 - .L_4072)
.L_4072:
        /*012c*/ 	.word	0x00000008
.L_4073:


//--------------------- .nv.info._Z18kQuantizeBlockwiseI6__halfLi64ELi2ELi0ELi0EEvPfPT_S1_PhS1_ii --------------------------
	.section	.nv.info._Z18kQuantizeBlockwiseI6__halfLi64ELi2ELi0ELi0EEvPfPT_S1_PhS1_ii,"",@"SHT_CUDA_INFO"
	.sectionflags	@""
	.align	4


	//----- nvinfo : EIATTR_CUDA_API_VERSION
	.align		4
        /*0000*/ 	.byte	0x04, 0x37
        /*0002*/ 	.short	(.L_4075 - .L_4074)
.L_4074:
        /*0004*/ 	.word	0x00000082


	//----- nvinfo : EIATTR_KPARAM_INFO
	.align		4
.L_4075:
        /*0008*/ 	.byte	0x04, 0x17
        /*000a*/ 	.short	(.L_4077 - .L_4076)
.L_4076:
        /*000c*/ 	.word	0x00000000
        /*0010*/ 	.short	0x0006
        /*0012*/ 	.short	0x002c
        /*0014*/ 	.byte	0x00, 0xf0, 0x11, 0x00


	//----- nvinfo : EIATTR_KPARAM_INFO
	.align		4
.L_4077:
        /*0018*/ 	.byte	0x04, 0x17
        /*001a*/ 	.short	(.L_4079 - .L_4078)
.L_4078:
        /*001c*/ 	.word	0x00000000
        /*0020*/ 	.short	0x0005
        /*0022*/ 	.short	0x0028
        /*0024*/ 	.byte	0x00, 0xf0, 0x11, 0x00


	//----- nvinfo : EIATTR_KPARAM_INFO
	.align		4
.L_4079:
        /*0028*/ 	.byte	0x04, 0x17
        /*002a*/ 	.short	(.L_4081 - .L_4080)
.L_4080:
        /*002c*/ 	.word	0x00000000
        /*0030*/ 	.short	0x0004
        /*0032*/ 	.short	0x0020
        /*0034*/ 	.byte	0x00, 0xf0, 0x21, 0x00


	//----- nvinfo : EIATTR_KPARAM_INFO
	.align		4
.L_4081:
        /*0038*/ 	.byte	0x04, 0x17
        /*003a*/ 	.short	(.L_4083 - .L_4082)
.L_4082:
        /*003c*/ 	.word	0x00000000
        /*0040*/ 	.short	0x0003
        /*0042*/ 	.short	0x0018
        /*0044*/ 	.byte	0x00, 0xf0, 0x21, 0x00


	//----- nvinfo : EIATTR_KPARAM_INFO
	.align		4
.L_4083:
        /*0048*/ 	.byte	0x04, 0x17
        /*004a*/ 	.short	(.L_4085 - .L_4084)
.L_4084:
        /*004c*/ 	.word	0x00000000
        /*0050*/ 	.short	0x0002
        /*0052*/ 	.short	0x0010
        /*0054*/ 	.byte	0x00, 0xf0, 0x21, 0x00


	//----- nvinfo : EIATTR_KPARAM_INFO
	.align		4
.L_4085:
        /*0058*/ 	.byte	0x04, 0x17
        /*005a*/ 	.short	(.L_4087 - .L_4086)
.L_4086:
        /*005c*/ 	.word	0x00000000
        /*0060*/ 	.short	0x0001
        /*0062*/ 	.short	0x0008
        /*0064*/ 	.byte	0x00, 0xf0, 0x21, 0x00


	//----- nvinfo : EIATTR_KPARAM_INFO
	.align		4
.L_4087:
        /*0068*/ 	.byte	0x04, 0x17
        /*006a*/ 	.short	(.L_4089 - .L_4088)
.L_4088:
        /*006c*/ 	.word	0x00000000
        /*0070*/ 	.short	0x0000
        /*0072*/ 	.short	0x0000
        /*0074*/ 	.byte	0x00, 0xf0, 0x21, 0x00


	//----- nvinfo : EIATTR_SPARSE_MMA_MASK
	.align		4
.L_4089:
        /*0078*/ 	.byte	0x03, 0x50
        /*007a*/ 	.short	0x0000


	//----- nvinfo : EIATTR_MAXREG_COUNT
	.align		4
        /*007c*/ 	.byte	0x03, 0x1b
        /*007e*/ 	.short	0x00ff


	//----- nvinfo : EIATTR_NUM_BARRIERS
	.align		4
        /*0080*/ 	.byte	0x02, 0x4c
        /*0082*/ 	.byte	0x01
	.zero		1


	//----- nvinfo : EIATTR_MERCURY_ISA_VERSION
	.align		4
        /*0084*/ 	.byte	0x03, 0x5f
        /*0086*/ 	.short	0x0101


	//----- nvinfo : EIATTR_COOP_GROUP_MASK_REGIDS
	.align		4
        /*0088*/ 	.byte	0x04, 0x29
        /*008a*/ 	.short	(.L_4091 - .L_4090)


	//   ....[0]....
.L_4090:
        /*008c*/ 	.word	0xffffffff


	//   ....[1]....
        /*0090*/ 	.word	0xffffffff


	//   ....[2]....
        /*0094*/ 	.word	0xffffffff


	//   ....[3]....
        /*0098*/ 	.word	0xffffffff


	//   ....[4]....
        /*009c*/ 	.word	0xffffffff


	//   ....[5]....
        /*00a0*/ 	.word	0xffffffff


	//   ....[6]....
        /*00a4*/ 	.word	0xffffffff


	//   ....[7]....
        /*00a8*/ 	.word	0xffffffff


	//   ....[8]....
        /*00ac*/ 	.word	0xffffffff


	//   ....[9]....
        /*00b0*/ 	.word	0xffffffff


	//   ....[10]....
        /*00b4*/ 	.word	0xffffffff


	//   ....[11]....
        /*00b8*/ 	.word	0xffffffff


	//----- nvinfo : EIATTR_COOP_GROUP_INSTR_OFFSETS
	.align		4
.L_4091:
        /*00bc*/ 	.byte	0x04, 0x28
        /*00be*/ 	.short	(.L_4093 - .L_4092)


	//   ....[0]....
.L_4092:
        /*00c0*/ 	.word	0x000003b0


	//   ....[1]....
        /*00c4*/ 	.word	0x00000450


	//   ....[2]....
        /*00c8*/ 	.word	0x00000490


	//   ....[3]....
        /*00cc*/ 	.word	0x000004e0


	//   ....[4]....
        /*00d0*/ 	.word	0x00000530


	//   ....[5]....
        /*00d4*/ 	.word	0x00000580


	//   ....[6]....
        /*00d8*/ 	.word	0x000005f0


	//   ....[7]....
        /*00dc*/ 	.word	0x00000640


	//   ....[8]....
        /*00e0*/ 	.word	0x00000680


	//   ....[9]....
        /*00e4*/ 	.word	0x000006c0


	//   ....[10]....
        /*00e8*/ 	.word	0x00000700


	//   ....[11]....
        /*00ec*/ 	.word	0x00001350


	//----- nvinfo : EIATTR_EXIT_INSTR_OFFSETS
	.align		4
.L_4093:
        /*00f0*/ 	.byte	0x04, 0x1c
        /*00f2*/ 	.short	(.L_4095 - .L_4094)


	//   ....[0]....
.L_4094:
        /*00f4*/ 	.word	0x000001c0


	//   ....[1]....
        /*00f8*/ 	.word	0x00001460


	//----- nvinfo : EIATTR_CRS_STACK_SIZE
	.align		4
.L_4095:
        /*00fc*/ 	.byte	0x04, 0x1e
        /*00fe*/ 	.short	(.L_4097 - .L_4096)
.L_4096:
        /*0100*/ 	.word	0x00000000


	//----- nvinfo : EIATTR_CBANK_PARAM_SIZE
	.align		4
.L_4097:
        /*0104*/ 	.byte	0x03, 0x19
        /*0106*/ 	.short	0x0030


	//----- nvinfo : EIATTR_PARAM_CBANK
	.align		4
        /*0108*/ 	.byte	0x04, 0x0a
        /*010a*/ 	.short	(.L_4099 - .L_4098)
	.align		4
.L_4098:
        /*010c*/ 	.word	index@(.nv.constant0._Z18kQuantizeBlockwiseI6__halfLi64ELi2ELi0ELi0EEvPfPT_S1_PhS1_ii)
        /*0110*/ 	.short	0x0210
        /*0112*/ 	.short	0x0030


	//----- nvinfo : EIATTR_SW_WAR
	.align		4
.L_4099:
        /*0114*/ 	.byte	0x04, 0x36
        /*0116*/ 	.short	(.L_4101 - .L_4100)
.L_4100:
        /*0118*/ 	.word	0x00000008
.L_4101:


//--------------------- .nv.info._Z18kQuantizeBlockwiseI6__halfLi128ELi2ELi0ELi0EEvPfPT_S1_PhS1_ii --------------------------
	.section	.nv.info._Z18kQuantizeBlockwiseI6__halfLi128ELi2ELi0ELi0EEvPfPT_S1_PhS1_ii,"",@"SHT_CUDA_INFO"
	.sectionflags	@""
	.align	4


	//----- nvinfo : EIATTR_CUDA_API_VERSION
	.align		4
        /*0000*/ 	.byte	0x04, 0x37
        /*0002*/ 	.short	(.L_4103 - .L_4102)
.L_4102:
        /*0004*/ 	.word	0x00000082


	//----- nvinfo : EIATTR_KPARAM_INFO
	.align		4
.L_4103:
        /*0008*/ 	.byte	0x04, 0x17
        /*000a*/ 	.short	(.L_4105 - .L_4104)
.L_4104:
        /*000c*/ 	.word	0x00000000
        /*0010*/ 	.short	0x0006
        /*0012*/ 	.short	0x002c
        /*0014*/ 	.byte	0x00, 0xf0, 0x11, 0x00


	//----- nvinfo : EIATTR_KPARAM_INFO
	.align		4
.L_4105:
        /*0018*/ 	.byte	0x04, 0x17
        /*001a*/ 	.short	(.L_4107 - .L_4106)
.L_4106:
        /*001c*/ 	.word	0x00000000
        /*0020*/ 	.short	0x0005
        /*0022*/ 	.short	0x0028
        /*0024*/ 	.byte	0x00, 0xf0, 0x11, 0x00


	//----- nvinfo : EIATTR_KPARAM_INFO
	.align		4
.L_4107:
        /*0028*/ 	.byte	0x04, 0x17
        /*002a*/ 	.short	(.L_4109 - .L_4108)
.L_4108:
        /*002c*/ 	.word	0x00000000
        /*0030*/ 	.short	0x0004
        /*0032*/ 	.short	0x0020
        /*0034*/ 	.byte	0x00, 0xf0, 0x21, 0x00


	//----- nvinfo : EIATTR_KPARAM_INFO
	.align		4
.L_4109:
        /*0038*/ 	.byte	0x04, 0x17
        /*003a*/ 	.short	(.L_4111 - .L_4110)
.L_4110:
        /*003c*/ 	.word	0x00000000
        /*0040*/ 	.short	0x0003
        /*0042*/ 	.short	0x0018
        /*0044*/ 	.byte	0x00, 0xf0, 0x21, 0x00


	//----- nvinfo : EIATTR_KPARAM_INFO
	.align		4
.L_4111:
        /*0048*/ 	.byte	0x04, 0x17
        /*004a*/ 	.short	(.L_4113 - .L_4112)
.L_4112:
        /*004c*/ 	.word	0x00000000
        /*0050*/ 	.short	0x0002
        /*0052*/ 	.short	0x0010
        /*0054*/ 	.byte	0x00, 0xf0, 0x21, 0x00


	//----- nvinfo : EIATTR_KPARAM_INFO
	.align		4
.L_4113:
        /*0058*/ 	.byte	0x04, 0x17
        /*005a*/ 	.short	(.L_4115 - .L_4114)
.L_4114:
        /*005c*/ 	.word	0x00000000
        /*0060*/ 	.short	0x0001
        /*0062*/ 	.short	0x0008
        /*0064*/ 	.byte	0x00, 0xf0, 0x21, 0x00


	//----- nvinfo : EIATTR_KPARAM_INFO
	.align		4
.L_4115:
        /*0068*/ 	.byte	0x04, 0x17
        /*006a*/ 	.short	(.L_4117 - .L_4116)
.L_4116:
        /*006c*/ 	.word	0x00000000
        /*0070*/ 	.short	0x0000
        /*0072*/ 	.short	0x0000
        /*0074*/ 	.byte	0x00, 0xf0, 0x21, 0x00


	//----- nvinfo : EIATTR_SPARSE_MMA_MASK
	.align		4
.L_4117:
        /*0078*/ 	.byte	0x03, 0x50
        /*007a*/ 	.short	0x0000


	//----- nvinfo : EIATTR_MAXREG_COUNT
	.align		4
        /*007c*/ 	.byte	0x03, 0x1b
        /*007e*/ 	.short	0x00ff


	//----- nvinfo : EIATTR_NUM_BARRIERS
	.align		4
        /*0080*/ 	.byte	0x02, 0x4c
        /*0082*/ 	.byte	0x01
	.zero		1


	//----- nvinfo : EIATTR_MERCURY_ISA_VERSION
	.align		4
        /*0084*/ 	.byte	0x03, 0x5f
        /*0086*/ 	.short	0x0101


	//----- nvinfo : EIATTR_COOP_GROUP_MASK_REGIDS
	.align		4
        /*0088*/ 	.byte	0x04, 0x29
        /*008a*/ 	.short	(.L_4119 - .L_4118)


	//   ....[0]....
.L_4118:
        /*008c*/ 	.word	0xffffffff


	//   ....[1]....
        /*0090*/ 	.word	0xffffffff


	//   ....[2]....
        /*0094*/ 	.word	0xffffffff


	//   ....[3]....
        /*0098*/ 	.word	0xffffffff


	//   ....[4]....
        /*009c*/ 	.word	0xffffffff


	//   ....[5]....
        /*00a0*/ 	.word	0xffffffff


	//   ....[6]....
        /*00a4*/ 	.word	0xffffffff


	//   ....[7]....
        /*00a8*/ 	.word	0xffffffff


	//   ....[8]....
        /*00ac*/ 	.word	0xffffffff


	//   ....[9]....
        /*00b0*/ 	.word	0xffffffff


	//   ....[10]....
        /*00b4*/ 	.word	0xffffffff


	//   ....[11]....
        /*00b8*/ 	.word	0xffffffff


	//----- nvinfo : EIATTR_COOP_GROUP_INSTR_OFFSETS
	.align		4
.L_4119:
        /*00bc*/ 	.byte	0x04, 0x28
        /*00be*/ 	.short	(.L_4121 - .L_4120)


	//   ....[0]....
.L_4120:
        /*00c0*/ 	.word	0x00000490


	//   ....[1]....
        /*00c4*/ 	.word	0x00000560


	//   ....[2]....
        /*00c8*/ 	.word	0x000005a0


	//   ....[3]....
        /*00cc*/ 	.word	0x000005f0


	//   ....[4]....
        /*00d0*/ 	.word	0x00000640


	//   ....[5]....
        /*00d4*/ 	.word	0x00000680


	//   ....[6]....
        /*00d8*/ 	.word	0x00000750


	//   ....[7]....
        /*00dc*/ 	.word	0x000007b0


	//   ....[8]....
        /*00e0*/ 	.word	0x000007f0


	//   ....[9]....
        /*00e4*/ 	.word	0x00000830


	//   ....[10]....
        /*00e8*/ 	.word	0x00000870


	//   ....[11]....
        /*00ec*/ 	.word	0x00001500


	//----- nvinfo : EIATTR_EXIT_INSTR_OFFSETS
	.align		4
.L_4121:
        /*00f0*/ 	.byte	0x04, 0x1c
        /*00f2*/ 	.short	(.L_4123 - .L_4122)


	//   ....[0]....
.L_4122:
        /*00f4*/ 	.word	0x000001c0


	//   ....[1]....
        /*00f8*/ 	.word	0x000015f0


	//----- nvinfo : EIATTR_CRS_STACK_SIZE
	.align		4
.L_4123:
        /*00fc*/ 	.byte	0x04, 0x1e
        /*00fe*/ 	.short	(.L_4125 - .L_4124)
.L_4124:
        /*0100*/ 	.word	0x00000000


	//----- nvinfo : EIATTR_CBANK_PARAM_SIZE
	.align		4
.L_4125:
        /*0104*/ 	.byte	0x03, 0x19
        /*0106*/ 	.short	0x0030


	//----- nvinfo : EIATTR_PARAM_CBANK
	.align		4
        /*0108*/ 	.byte	0x04, 0x0a
        /*010a*/ 	.short	(.L_4127 - .L_4126)
	.align		4
.L_4126:
        /*010c*/ 	.word	index@(.nv.constant0._Z18kQuantizeBlockwiseI6__halfLi128ELi2ELi0ELi0EEvPfPT_S1_PhS1_ii)
        /*0110*/ 	.short	0x0210
        /*0112*/ 	.short	0x0030


	//----- nvinfo : EIATTR_SW_WAR
	.align		4
.L_4127:
        /*0114*/ 	.byte	0x04, 0x36
        /*0116*/ 	.short	(.L_4129 - .L_4128)
.L_4128:
        /*0118*/ 	.word	0x00000008
.L_4129:


//--------------------- .nv.info._Z18kQuantizeBlockwiseI6__halfLi256ELi2ELi0ELi0EEvPfPT_S1_PhS1_ii --------------------------
	.section	.nv.info._Z18kQuantizeBlockwiseI6__halfLi256ELi2ELi0ELi0EEvPfPT_S1_PhS1_ii,"",@"SHT_CUDA_INFO"
	.sectionflags	@""
	.align	4


	//----- nvinfo : EIATTR_CUDA_API_VERSION
	.align		4
        /*0000*/ 	.byte	0x04, 0x37
        /*0002*/ 	.short	(.L_4131 - .L_4130)
.L_4130:
        /*0004*/ 	.word	0x00000082


	//----- nvinfo : EIATTR_KPARAM_INFO
	.align		4
.L_4131:
        /*0008*/ 	.byte	0x04, 0x17
        /*000a*/ 	.short	(.L_4133 - .L_4132)
.L_4132:
        /*000c*/ 	.word	0x00000000
        /*0010*/ 	.short	0x0006
        /*0012*/ 	.short	0x002c
        /*0014*/ 	.byte	0x00, 0xf0, 0x11, 0x00


	//----- nvinfo : EIATTR_KPARAM_INFO
	.align		4
.L_4133:
        /*0018*/ 	.byte	0x04, 0x17
        /*001a*/ 	.short	(.L_4135 - .L_4134)
.L_4134:
        /*001c*/ 	.word	0x00000000
        /*0020*/ 	.short	0x0005
        /*0022*/ 	.short	0x0028
        /*0024*/ 	.byte	0x00, 0xf0, 0x11, 0x00


	//----- nvinfo : EIATTR_KPARAM_INFO
	.align		4
.L_4135:
        /*0028*/ 	.byte	0x04, 0x17
        /*002a*/ 	.short	(.L_4137 - .L_4136)
.L_4136:
        /*002c*/ 	.word	0x00000000
        /*0030*/ 	.short	0x0004
        /*0032*/ 	.short	0x0020
        /*0034*/ 	.byte	0x00, 0xf0, 0x21, 0x00


	//----- nvinfo : EIATTR_KPARAM_INFO
	.align		4
.L_4137:
        /*0038*/ 	.byte	0x04, 0x17
        /*003a*/ 	.short	(.L_4139 - .L_4138)
.L_4138:
        /*003c*/ 	.word	0x00000000
        /*0040*/ 	.short	0x0003
        /*0042*/ 	.short	0x0018
        /*0044*/ 	.byte	0x00, 0xf0, 0x21, 0x00


	//----- nvinfo : EIATTR_KPARAM_INFO
	.align		4
.L_4139:
        /*0048*/ 	.byte	0x04, 0x17
        /*004a*/ 	.short	(.L_4141 - .L_4140)
.L_4140:
        /*004c*/ 	.word	0x00000000
        /*0050*/ 	.short	0x0002
        /*0052*/ 	.short	0x0010
        /*0054*/ 	.byte	0x00, 0xf0, 0x21, 0x00


	//----- nvinfo : EIATTR_KPARAM_INFO
	.align		4
.L_4141:
        /*0058*/ 	.byte	0x04, 0x17
        /*005a*/ 	.short	(.L_4143 - .L_4142)
.L_4142:
        /*005c*/ 	.word	0x00000000
        /*0060*/ 	.short	0x0001
        /*0062*/ 	.short	0x0008
        /*0064*/ 	.byte	0x00, 0xf0, 0x21, 0x00


	//----- nvinfo : EIATTR_KPARAM_INFO
	.align		4
.L_4143:
        /*0068*/ 	.byte	0x04, 0x17
        /*006a*/ 	.short	(.L_4145 - .L_4144)
.L_4144:
        /*006c*/ 	.word	0x00000000
        /*0070*/ 	.short	0x0000
        /*0072*/ 	.short	0x0000
        /*0074*/ 	.byte	0x00, 0xf0, 0x21, 0x00


	//----- nvinfo : EIATTR_SPARSE_MMA_MASK
	.align		4
.L_4145:
        /*0078*/ 	.byte	0x03, 0x50
        /*007a*/ 	.short	0x0000


	//----- nvinfo : EIATTR_MAXREG_COUNT
	.align		4
        /*007c*/ 	.byte	0x03, 0x1b
        /*007e*/ 	.short	0x00ff


	//----- nvinfo : EIATTR_NUM_BARRIERS
	.align		4
        /*0080*/ 	.byte	0x02, 0x4c
        /*0082*/ 	.byte	0x01
	.zero		1


	//----- nvinfo : EIATTR_MERCURY_ISA_VERSION
	.align		4
        /*0084*/ 	.byte	0x03, 0x5f
        /*0086*/ 	.short	0x0101


	//----- nvinfo : EIATTR_COOP_GROUP_MASK_REGIDS
	.align		4
        /*0088*/ 	.byte	0x04, 0x29
        /*008a*/ 	.short	(.L_4147 - .L_4146)


	//   ....[0]....
.L_4146:
        /*008c*/ 	.word	0xffffffff


	//   ....[1]....
        /*0090*/ 	.word	0xffffffff


	//   ....[2]....
        /*0094*/ 	.word	0xffffffff


	//   ....[3]....
        /*0098*/ 	.word	0xffffffff


	//   ....[4]....
        /*009c*/ 	.word	0xffffffff


	//   ....[5]....
        /*00a0*/ 	.word	0xffffffff


	//   ....[6]....
        /*00a4*/ 	.word	0xffffffff


	//   ....[7]....
        /*00a8*/ 	.word	0xffffffff


	//   ....[8]....
        /*00ac*/ 	.word	0xffffffff


	//   ....[9]....
        /*00b0*/ 	.word	0xffffffff


	//   ....[10]....
        /*00b4*/ 	.word	0xffffffff


	//   ....[11]....
        /*00b8*/ 	.word	0xffffffff


	//----- nvinfo : EIATTR_COOP_GROUP_INSTR_OFFSETS
	.align		4
.L_4147:
        /*00bc*/ 	.byte	0x04, 0x28
        /*00be*/ 	.short	(.L_4149 - .L_4148)


	//   ....[0]....
.L_4148:
        /*00c0*/ 	.word	0x00000490


	//   ....[1]....
        /*00c4*/ 	.word	0x00000560


	//   ....[2]....
        /*00c8*/ 	.word	0x000005a0


	//   ....[3]....
        /*00cc*/ 	.word	0x000005f0


	//   ....[4]....
        /*00d0*/ 	.word	0x00000640


	//   ....[5]....
        /*00d4*/ 	.word	0x00000680


	//   ....[6]....
        /*00d8*/ 	.word	0x000007d0


	//   ....[7]....
        /*00dc*/ 	.word	0x00000830


	//   ....[8]....
        /*00e0*/ 	.word	0x00000870


	//   ....[9]....
        /*00e4*/ 	.word	0x000008b0


	//   ....[10]....
        /*00e8*/ 	.word	0x000008f0


	//   ....[11]....
        /*00ec*/ 	.word	0x000015c0


	//----- nvinfo : EIATTR_EXIT_INSTR_OFFSETS
	.align		4
.L_4149:
        /*00f0*/ 	.byte	0x04, 0x1c
        /*00f2*/ 	.short	(.L_4151 - .L_4150)


	//   ....[0]....
.L_4150:
        /*00f4*/ 	.word	0x000001c0


	//   ....[1]....
        /*00f8*/ 	.word	0x000016b0


	//----- nvinfo : EIATTR_CRS_STACK_SIZE
	.align		4
.L_4151:
        /*00fc*/ 	.byte	0x04, 0x1e
        /*00fe*/ 	.short	(.L_4153 - .L_4152)
.L_4152:
        /*0100*/ 	.word	0x00000000


	//----- nvinfo : EIATTR_CBANK_PARAM_SIZE
	.align		4
.L_4153:
        /*0104*/ 	.byte	0x03, 0x19
        /*0106*/ 	.short	0x0030


	//----- nvinfo : EIATTR_PARAM_CBANK
	.align		4
        /*0108*/ 	.byte	0x04, 0x0a
        /*010a*/ 	.short	(.L_4155 - .L_4154)
	.align		4
.L_4154:
        /*010c*/ 	.word	index@(.nv.constant0._Z18kQuantizeBlockwiseI6__halfLi256ELi2ELi0ELi0EEvPfPT_S1_PhS1_ii)
        /*0110*/ 	.short	0x0210
        /*0112*/ 	.short	0x0030


	//----- nvinfo : EIATTR_SW_WAR
	.align		4
.L_4155:
        /*0114*/ 	.byte	0x04, 0x36
        /*0116*/ 	.short	(.L_4157 - .L_4156)
.L_4156:
        /*0118*/ 	.word	0x00000008
.L_4157:


//--------------------- .nv.info._Z18kQuantizeBlockwiseI6__halfLi512ELi2ELi0ELi0EEvPfPT_S1_PhS1_ii --------------------------
	.section	.nv.info._Z18kQuantizeBlockwiseI6__halfLi512ELi2ELi0ELi0EEvPfPT_S1_PhS1_ii,"",@"SHT_CUDA_INFO"
	.sectionflags	@""
	.align	4


	//----- nvinfo : EIATTR_CUDA_API_VERSION
	.align		4
        /*0000*/ 	.byte	0x04, 0x37
        /*0002*/ 	.short	(.L_4159 - .L_4158)
.L_4158:
        /*0004*/ 	.word	0x00000082


	//----- nvinfo : EIATTR_KPARAM_INFO
	.align		4
.L_4159:
        /*0008*/ 	.byte	0x04, 0x17
        /*000a*/ 	.short	(.L_4161 - .L_4160)
.L_4160:
        /*000c*/ 	.word	0x00000000
        /*0010*/ 	.short	0x0006
        /*0012*/ 	.short	0x002c
        /*0014*/ 	.byte	0x00, 0xf0, 0x11, 0x00


	//----- nvinfo : EIATTR_KPARAM_INFO
	.align		4
.L_4161:
        /*0018*/ 	.byte	0x04, 0x17
        /*001a*/ 	.short	(.L_4163 - .L_4162)
.L_4162:
        /*001c*/ 	.word	0x00000000
        /*0020*/ 	.short	0x0005
        /*0022*/ 	.short	0x0028
        /*0024*/ 	.byte	0x00, 0xf0, 0x11, 0x00


	//----- nvinfo : EIATTR_KPARAM_INFO
	.align		4
.L_4163:
        /*0028*/ 	.byte	0x04, 0x17
        /*002a*/ 	.short	(.L_4165 - .L_4164)
.L_4164:
        /*002c*/ 	.word	0x00000000
        /*0030*/ 	.short	0x0004
        /*0032*/ 	.short	0x0020
        /*0034*/ 	.byte	0x00, 0xf0, 0x21, 0x00


	//----- nvinfo : EIATTR_KPARAM_INFO
	.align		4
.L_4165:
        /*0038*/ 	.byte	0x04, 0x17
        /*003a*/ 	.short	(.L_4167 - .L_4166)
.L_4166:
        /*003c*/ 	.word	0x00000000
        /*0040*/ 	.short	0x0003
        /*0042*/ 	.short	0x0018
        /*0044*/ 	.byte	0x00, 0xf0, 0x21, 0x00


	//----- nvinfo : EIATTR_KPARAM_INFO
	.align		4
.L_4167:
        /*0048*/ 	.byte	0x04, 0x17
        /*004a*/ 	.short	(.L_4169 - .L_4168)
.L_4168:
        /*004c*/ 	.word	0x00000000
        /*0050*/ 	.short	0x0002
        /*0052*/ 	.short	0x0010
        /*0054*/ 	.byte	0x00, 0xf0, 0x21, 0x00


	//----- nvinfo : EIATTR_KPARAM_INFO
	.align		4
.L_4169:
        /*0058*/ 	.byte	0x04, 0x17
        /*005a*/ 	.short	(.L_4171 - .L_4170)
.L_4170:
        /*005c*/ 	.word	0x00000000
        /*0060*/ 	.short	0x0001
        /*0062*/ 	.short	0x0008
        /*0064*/ 	.byte	0x00, 0xf0, 0x21, 0x00


	//----- nvinfo : EIATTR_KPARAM_INFO
	.align		4
.L_4171:
        /*0068*/ 	.byte	0x04, 0x17
        /*006a*/ 	.short	(.L_4173 - .L_4172)
.L_4172:
        /*006c*/ 	.word	0x00000000
        /*0070*/ 	.short	0x0000
        /*0072*/ 	.short	0x0000
        /*0074*/ 	.byte	0x00, 0xf0, 0x21, 0x00


	//----- nvinfo : EIATTR_SPARSE_MMA_MASK
	.align		4
.L_4173:
        /*0078*/ 	.byte	0x03, 0x50
        /*007a*/ 	.short	0x0000


	//----- nvinfo : EIATTR_MAXREG_COUNT
	.align		4
        /*007c*/ 	.byte	0x03, 0x1b
        /*007e*/ 	.short	0x00ff


	//----- nvinfo : EIATTR_NUM_BARRIERS
	.align		4
        /*0080*/ 	.byte	0x02, 0x4c
        /*0082*/ 	.byte	0x01
	.zero		1


	//----- nvinfo : EIATTR_MERCURY_ISA_VERSION
	.align		4
        /*0084*/ 	.byte	0x03, 0x5f
        /*0086*/ 	.short	0x0101


	//----- nvinfo : EIATTR_COOP_GROUP_MASK_REGIDS
	.align		4
        /*0088*/ 	.byte	0x04, 0x29
        /*008a*/ 	.short	(.L_4175 - .L_4174)


	//   ....[0]....
.L_4174:
        /*008c*/ 	.word	0xffffffff


	//   ....[1]....
        /*0090*/ 	.word	0xffffffff


	//   ....[2]....
        /*0094*/ 	.word	0xffffffff


	//   ....[3]....
        /*0098*/ 	.word	0xffffffff


	//   ....[4]....
        /*009c*/ 	.word	0xffffffff


	//   ....[5]....
        /*00a0*/ 	.word	0xffffffff


	//   ....[6]....
        /*00a4*/ 	.word	0xffffffff


	//   ....[7]....
        /*00a8*/ 	.word	0xffffffff


	//   ....[8]....
        /*00ac*/ 	.word	0xffffffff


	//   ....[9]....
        /*00b0*/ 	.word	0xffffffff


	//   ....[10]....
        /*00b4*/ 	.word	0xffffffff


	//   ....[11]....
        /*00b8*/ 	.word	0xffffffff


	//----- nvinfo : EIATTR_COOP_GROUP_INSTR_OFFSETS
	.align		4
.L_4175:
        /*00bc*/ 	.byte	0x04, 0x28
        /*00be*/ 	.short	(.L_4177 - .L_4176)


	//   ....[0]....
.L_4176:
        /*00c0*/ 	.word	0x00000490


	//   ....[1]....
        /*00c4*/ 	.word	0x00000560


	//   ....[2]....
        /*00c8*/ 	.word	0x000005a0


	//   ....[3]....
        /*00cc*/ 	.word	0x000005f0


	//   ....[4]....
        /*00d0*/ 	.word	0x00000640


	//   ....[5]....
        /*00d4*/ 	.word	0x00000680


	//   ....[6]....
        /*00d8*/ 	.word	0x000008a0


	//   ....[7]....
        /*00dc*/ 	.word	0x000008f0


	//   ....[8]....
        /*00e0*/ 	.word	0x00000930


	//   ....[9]....
        /*00e4*/ 	.word	0x00000970


	//   ....[10]....
        /*00e8*/ 	.word	0x000009b0


	//   ....[11]....
        /*00ec*/ 	.word	0x00001700


	//----- nvinfo : EIATTR_EXIT_INSTR_OFFSETS
	.align		4
.L_4177:
        /*00f0*/ 	.byte	0x04, 0x1c
        /*00f2*/ 	.short	(.L_4179 - .L_4178)


	//   ....[0]....
.L_4178:
        /*00f4*/ 	.word	0x000001c0


	//   ....[1]....
        /*00f8*/ 	.word	0x00001810


	//----- nvinfo : EIATTR_CRS_STACK_SIZE
	.align		4
.L_4179:
        /*00fc*/ 	.byte	0x04, 0x1e
        /*00fe*/ 	.short	(.L_4181 - .L_4180)
.L_4180:
        /*0100*/ 	.word	0x00000000


	//----- nvinfo : EIATTR_CBANK_PARAM_SIZE
	.align		4
.L_4181:
        /*0104*/ 	.byte	0x03, 0x19
        /*0106*/ 	.short	0x0030


	//----- nvinfo : EIATTR_PARAM_CBANK
	.align		4
        /*0108*/ 	.byte	0x04, 0x0a
        /*010a*/ 	.short	(.L_4183 - .L_4182)
	.align		4
.L_4182:
        /*010c*/ 	.word	index@(.nv.constant0._Z18kQuantizeBlockwiseI6__halfLi512ELi2ELi0ELi0EEvPfPT_S1_PhS1_ii)
        /*0110*/ 	.short	0x0210
        /*0112*/ 	.short	0x0030


	//----- nvinfo : EIATTR_SW_WAR
	.align		4
.L_4183:
        /*0114*/ 	.byte	0x04, 0x36
        /*0116*/ 	.short	(.L_4185 - .L_4184)
.L_4184:
        /*0118*/ 	.word	0x00000008
.L_4185:


//--------------------- .nv.info._Z18kQuantizeBlockwiseI6__halfLi1024ELi4ELi0ELi0EEvPfPT_S1_PhS1_ii --------------------------
	.section	.nv.info._Z18kQuantizeBlockwiseI6__halfLi1024ELi4ELi0ELi0EEvPfPT_S1_PhS1_ii,"",@"SHT_CUDA_INFO"
	.sectionflags	@""
	.align	4


	//----- nvinfo : EIATTR_CUDA_API_VERSION
	.align		4
        /*0000*/ 	.byte	0x04, 0x37
        /*0002*/ 	.short	(.L_4187 - .L_4186)
.L_4186:
        /*0004*/ 	.word	0x00000082


	//----- nvinfo : EIATTR_KPARAM_INFO
	.align		4
.L_4187:
        /*0008*/ 	.byte	0x04, 0x17
        /*000a*/ 	.short	(.L_4189 - .L_4188)
.L_4188:
        /*000c*/ 	.word	0x00000000
        /*0010*/ 	.short	0x0006
        /*0012*/ 	.short	0x002c
        /*0014*/ 	.byte	0x00, 0xf0, 0x11, 0x00


	//----- nvinfo : EIATTR_KPARAM_INFO
	.align		4
.L_4189:
        /*0018*/ 	.byte	0x04, 0x17
        /*001a*/ 	.short	(.L_4191 - .L_4190)
.L_4190:
        /*001c*/ 	.word	0x00000000
        /*0020*/ 	.short	0x0005
        /*0022*/ 	.short	0x0028
        /*0024*/ 	.byte	0x00, 0xf0, 0x11, 0x00


	//----- nvinfo : EIATTR_KPARAM_INFO
	.align		4
.L_4191:
        /*0028*/ 	.byte	0x04, 0x17
        /*002a*/ 	.short	(.L_4193 - .L_4192)
.L_4192:
        /*002c*/ 	.word	0x00000000
        /*0030*/ 	.short	0x0004
        /*0032*/ 	.short	0x0020
        /*0034*/ 	.byte	0x00, 0xf0, 0x21, 0x00


	//----- nvinfo : EIATTR_KPARAM_INFO
	.align		4
.L_4193:
        /*0038*/ 	.byte	0x04, 0x17
        /*003a*/ 	.short	(.L_4195 - .L_4194)
.L_4194:
        /*003c*/ 	.word	0x00000000
        /*0040*/ 	.short	0x0003
        /*0042*/ 	.short	0x0018
        /*0044*/ 	.byte	0x00, 0xf0, 0x21, 0x00


	//----- nvinfo : EIATTR_KPARAM_INFO
	.align		4
.L_4195:
        /*0048*/ 	.byte	0x04, 0x17
        /*004a*/ 	.short	(.L_4197 - .L_4196)
.L_4196:
        /*004c*/ 	.word	0x00000000
        /*0050*/ 	.short	0x0002
        /*0052*/ 	.short	0x0010
        /*0054*/ 	.byte	0x00, 0xf0, 0x21, 0x00


	//----- nvinfo : EIATTR_KPARAM_INFO
	.align		4
.L_4197:
        /*0058*/ 	.byte	0x04, 0x17
        /*005a*/ 	.short	(.L_4199 - .L_4198)
.L_4198:
        /*005c*/ 	.word	0x00000000
        /*0060*/ 	.short	0x0001
        /*0062*/ 	.short	0x0008
        /*0064*/ 	.byte	0x00, 0xf0, 0x21, 0x00


	//----- nvinfo : EIATTR_KPARAM_INFO
	.align		4
.L_4199:
        /*0068*/ 	.byte	0x04, 0x17
        /*006a*/ 	.short	(.L_4201 - .L_4200)
.L_4200:
        /*006c*/ 	.word	0x00000000
        /*0070*/ 	.short	0x0000
        /*0072*/ 	.short	0x0000
        /*0074*/ 	.byte	0x00, 0xf0, 0x21, 0x00


	//----- nvinfo : EIATTR_SPARSE_MMA_MASK
	.align		4
.L_4201:
        /*0078*/ 	.byte	0x03, 0x50
        /*007a*/ 	.short	0x0000


	//----- nvinfo : EIATTR_MAXREG_COUNT
	.align		4
        /*007c*/ 	.byte	0x03, 0x1b
        /*007e*/ 	.short	0x00ff


	//----- nvinfo : EIATTR_NUM_BARRIERS
	.align		4
        /*0080*/ 	.byte	0x02, 0x4c
        /*0082*/ 	.byte	0x01
	.zero		1


	//----- nvinfo : EIATTR_MERCURY_ISA_VERSION
	.align		4
        /*0084*/ 	.byte	0x03, 0x5f
        /*0086*/ 	.short	0x0101


	//----- nvinfo : EIATTR_COOP_GROUP_MASK_REGIDS
	.align		4
        /*0088*/ 	.byte	0x04, 0x29
        /*008a*/ 	.short	(.L_4203 - .L_4202)


	//   ....[0]....
.L_4202:
        /*008c*/ 	.word	0xffffffff


	//   ....[1]....
        /*0090*/ 	.word	0xffffffff


	//   ....[2]....
        /*0094*/ 	.word	0xffffffff


	//   ....[3]....
        /*0098*/ 	.word	0xffffffff


	//   ....[4]....
        /*009c*/ 	.word	0xffffffff


	//   ....[5]....
        /*00a0*/ 	.word	0xffffffff


	//   ....[6]....
        /*00a4*/ 	.word	0xffffffff


	//   ....[7]....
        /*00a8*/ 	.word	0xffffffff


	//   ....[8]....
        /*00ac*/ 	.word	0xffffffff


	//   ....[9]....
        /*00b0*/ 	.word	0xffffffff


	//   ....[10]....
        /*00b4*/ 	.word	0xffffffff


	//   ....[11]....
        /*00b8*/ 	.word	0xffffffff


	//----- nvinfo : EIATTR_COOP_GROUP_INSTR_OFFSETS
	.align		4
.L_4203:
        /*00bc*/ 	.byte	0x04, 0x28
        /*00be*/ 	.short	(.L_4205 - .L_4204)


	//   ....[0]....
.L_4204:
        /*00c0*/ 	.word	0x000005a0


	//   ....[1]....
        /*00c4*/ 	.word	0x000006b0


	//   ....[2]....
        /*00c8*/ 	.word	0x000006f0


	//   ....[3]....
        /*00cc*/ 	.word	0x00000740


	//   ....[4]....
        /*00d0*/ 	.word	0x00000790


	//   ....[5]....
        /*00d4*/ 	.word	0x000007d0


	//   ....[6]....
        /*00d8*/ 	.word	0x00000a30


	//   ....[7]....
        /*00dc*/ 	.word	0x00000a80


	//   ....[8]....
        /*00e0*/ 	.word	0x00000ac0


	//   ....[9]....
        /*00e4*/ 	.word	0x00000b00


	//   ....[10]....
        /*00e8*/ 	.word	0x00000b40


	//   ....[11]....
        /*00ec*/ 	.word	0x00002310


	//----- nvinfo : EIATTR_EXIT_INSTR_OFFSETS
	.align		4
.L_4205:
        /*00f0*/ 	.byte	0x04, 0x1c
        /*00f2*/ 	.short	(.L_4207 - .L_4206)


	//   ....[0]....
.L_4206:
        /*00f4*/ 	.word	0x000001d0


	//   ....[1]....
        /*00f8*/ 	.word	0x000024b0


	//----- nvinfo : EIATTR_CRS_STACK_SIZE
	.align		4
.L_4207:
        /*00fc*/ 	.byte	0x04, 0x1e
        /*00fe*/ 	.short	(.L_4209 - .L_4208)
.L_4208:
        /*0100*/ 	.word	0x00000000


	//----- nvinfo : EIATTR_CBANK_PARAM_SIZE
	.align		4
.L_4209:
        /*0104*/ 	.byte	0x03, 0x19
        /*0106*/ 	.short	0x0030


	//----- nvinfo : EIATTR_PARAM_CBANK
	.align		4
        /*0108*/ 	.byte	0x04, 0x0a
        /*010a*/ 	.short	(.L_4211 - .L_4210)
	.align		4
.L_4210:
        /*010c*/ 	.word	index@(.nv.constant0._Z18kQuantizeBlockwiseI6__halfLi1024ELi4ELi0ELi0EEvPfPT_S1_PhS1_ii)
        /*0110*/ 	.short	0x0210
        /*0112*/ 	.short	0x0030


	//----- nvinfo : EIATTR_SW_WAR
	.align		4
.L_4211:
        /*0114*/ 	.byte	0x04, 0x36
        /*0116*/ 	.short	(.L_4213 - .L_4212)
.L_4212:
        /*0118*/ 	.word	0x00000008
.L_4213:


//--------------------- .nv.info._Z18kQuantizeBlockwiseI6__halfLi2048ELi4ELi0ELi0EEvPfPT_S1_PhS1_ii --------------------------
	.section	.nv.info._Z18kQuantizeBlockwiseI6__halfLi2048ELi4ELi0ELi0EEvPfPT_S1_PhS1_ii,"",@"SHT_CUDA_INFO"
	.sectionflags	@""
	.align	4


	//----- nvinfo : EIATTR_CUDA_API_VERSION
	.align		4
        /*0000*/ 	.byte	0x04, 0x37
        /*0002*/ 	.short	(.L_4215 - .L_4214)
.L_4214:
        /*0004*/ 	.word	0x00000082


	//----- nvinfo : EIATTR_KPARAM_INFO
	.align		4
.L_4215:
        /*0008*/ 	.byte	0x04, 0x17
        /*000a*/ 	.short	(.L_4217 - .L_4216)
.L_4216:
        /*000c*/ 	.word	0x00000000
        /*0010*/ 	.short	0x0006
        /*0012*/ 	.short	0x002c
        /*0014*/ 	.byte	0x00, 0xf0, 0x11, 0x00


	//----- nvinfo : EIATTR_KPARAM_INFO
	.align		4
.L_4217:
        /*0018*/ 	.byte	0x04, 0x17
        /*001a*/ 	.short	(.L_4219 - .L_4218)
.L_4218:
        /*001c*/ 	.word	0x00000000
        /*0020*/ 	.short	0x0005
        /*0022*/ 	.short	0x0028
        /*0024*/ 	.byte	0x00, 0xf0, 0x11, 0x00


	//----- nvinfo : EIATTR_KPARAM_INFO
	.align		4
.L_4219:
        /*0028*/ 	.byte	0x04, 0x17
        /*002a*/ 	.short	(.L_4221 - .L_4220)
.L_4220:
        /*002c*/ 	.word	0x00000000
        /*0030*/ 	.short	0x0004
        /*0032*/ 	.short	0x0020
        /*0034*/ 	.byte	0x00, 0xf0, 0x21, 0x00


	//----- nvinfo : EIATTR_KPARAM_INFO
	.align		4
.L_4221:
        /*0038*/ 	.byte	0x04, 0x17
        /*003a*/ 	.short	(.L_4223 - .L_4222)
.L_4222:
        /*003c*/ 	.word	0x00000000
        /*0040*/ 	.short	0x0003
        /*0042*/ 	.short	0x0018
        /*0044*/ 	.byte	0x00, 0xf0, 0x21, 0x00


	//----- nvinfo : EIATTR_KPARAM_INFO
	.align		4
.L_4223:
        /*0048*/ 	.byte	0x04, 0x17
        /*004a*/ 	.short	(.L_4225 - .L_4224)
.L_4224:
        /*004c*/ 	.word	0x00000000
        /*0050*/ 	.short	0x0002
        /*0052*/ 	.short	0x0010
        /*0054*/ 	.byte	0x00, 0xf0, 0x21, 0x00


	//----- nvinfo : EIATTR_KPARAM_INFO
	.align		4
.L_4225:
        /*0058*/ 	.byte	0x04, 0x17
        /*005a*/ 	.short	(.L_4227 - .L_4226)
.L_4226:
        /*005c*/ 	.word	0x00000000
        /*0060*/ 	.short	0x0001
        /*0062*/ 	.short	0x0008
        /*0064*/ 	.byte	0x00, 0xf0, 0x21, 0x00


	//----- nvinfo : EIATTR_KPARAM_INFO
	.align		4
.L_4227:
        /*0068*/ 	.byte	0x04, 0x17
        /*006a*/ 	.short	(.L_4229 - .L_4228)
.L_4228:
        /*006c*/ 	.word	0x00000000
        /*0070*/ 	.short	0x0000
        /*0072*/ 	.short	0x0000
        /*0074*/ 	.byte	0x00, 0xf0, 0x21, 0x00


	//----- nvinfo : EIATTR_SPARSE_MMA_MASK
	.align		4
.L_4229:
        /*0078*/ 	.byte	0x03, 0x50
        /*007a*/ 	.short	0x0000


	//----- nvinfo : EIATTR_MAXREG_COUNT
	.align		4
        /*007c*/ 	.byte	0x03, 0x1b
        /*007e*/ 	.short	0x00ff


	//----- nvinfo : EIATTR_NUM_BARRIERS
	.align		4
        /*0080*/ 	.byte	0x02, 0x4c
        /*0082*/ 	.byte	0x01
	.zero		1


	//----- nvinfo : EIATTR_MERCURY_ISA_VERSION
	.align		4
        /*0084*/ 	.byte	0x03, 0x5f
        /*0086*/ 	.short	0x0101


	//----- nvinfo : EIATTR_UNUSED_LOAD_BYTE_OFFSET
	.align		4
        /*0088*/ 	.byte	0x04, 0x44
        /*008a*/ 	.short	(.L_4231 - .L_4230)


	//   ....[0]....
.L_4230:
        /*008c*/ 	.word	0x00000830
        /*0090*/ 	.word	0x0000fff0


	//   ....[1]....
        /*0094*/ 	.word	0x00000cf0
        /*0098*/ 	.word	0x0000fff0


	//----- nvinfo : EIATTR_COOP_GROUP_MASK_REGIDS
	.align		4
.L_4231:
        /*009c*/ 	.byte	0x04, 0x29
        /*009e*/ 	.short	(.L_4233 - .L_4232)


	//   ....[0]....
.L_4232:
        /*00a0*/ 	.word	0xffffffff


	//   ....[1]....
        /*00a4*/ 	.word	0xffffffff


	//   ....[2]....
        /*00a8*/ 	.word	0xffffffff


	//   ....[3]....
        /*00ac*/ 	.word	0xffffffff


	//   ....[4]....
        /*00b0*/ 	.word	0xffffffff


	//   ....[5]....
        /*00b4*/ 	.word	0xffffffff


	//   ....[6]....
        /*00b8*/ 	.word	0xffffffff


	//   ....[7]....
        /*00bc*/ 	.word	0xffffffff


	//   ....[8]....
        /*00c0*/ 	.word	0xffffffff


	//   ....[9]....
        /*00c4*/ 	.word	0xffffffff


	//   ....[10]....
        /*00c8*/ 	.word	0xffffffff


	//   ....[11]....
        /*00cc*/ 	.word	0xffffffff


	//----- nvinfo : EIATTR_COOP_GROUP_INSTR_OFFSETS
	.align		4
.L_4233:
        /*00d0*/ 	.byte	0x04, 0x28
        /*00d2*/ 	.short	(.L_4235 - .L_4234)


	//   ....[0]....
.L_4234:
        /*00d4*/ 	.word	0x00000580


	//   ....[1]....
        /*00d8*/ 	.word	0x00000690


	//   ....[2]....
        /*00dc*/ 	.word	0x000006d0


	//   ....[3]....
        /*00e0*/ 	.word	0x00000720


	//   ....[4]....
        /*00e4*/ 	.word	0x00000770


	//   ....[5]....
        /*00e8*/ 	.word	0x000007b0


	//   ....[6]....
        /*00ec*/ 	.word	0x00000b60


	//   ....[7]....
        /*00f0*/ 	.word	0x00000bb0


	//   ....[8]....
        /*00f4*/ 	.word	0x00000bf0


	//   ....[9]....
        /*00f8*/ 	.word	0x00000c30


	//   ....[10]....
        /*00fc*/ 	.word	0x00000c70


	//   ....[11]....
        /*0100*/ 	.word	0x00002550


	//----- nvinfo : EIATTR_EXIT_INSTR_OFFSETS
	.align		4
.L_4235:
        /*0104*/ 	.byte	0x04, 0x1c
        /*0106*/ 	.short	(.L_4237 - .L_4236)


	//   ....[0]....
.L_4236:
        /*0108*/ 	.word	0x000001d0


	//   ....[1]....
        /*010c*/ 	.word	0x000026e0


	//----- nvinfo : EIATTR_CRS_STACK_SIZE
	.align		4
.L_4237:
        /*0110*/ 	.byte	0x04, 0x1e
        /*0112*/ 	.short	(.L_4239 - .L_4238)
.L_4238:
        /*0114*/ 	.word	0x00000000


	//----- nvinfo : EIATTR_CBANK_PARAM_SIZE
	.align		4
.L_4239:
        /*0118*/ 	.byte	0x03, 0x19
        /*011a*/ 	.short	0x0030


	//----- nvinfo : EIATTR_PARAM_CBANK
	.align		4
        /*011c*/ 	.byte	0x04, 0x0a
        /*011e*/ 	.short	(.L_4241 - .L_4240)
	.align		4
.L_4240:
        /*0120*/ 	.word	index@(.nv.constant0._Z18kQuantizeBlockwiseI6__halfLi2048ELi4ELi0ELi0EEvPfPT_S1_PhS1_ii)
        /*0124*/ 	.short	0x0210
        /*0126*/ 	.short	0x0030


	//----- nvinfo : EIATTR_SW_WAR
	.align		4
.L_4241:
        /*0128*/ 	.byte	0x04, 0x36
        /*012a*/ 	.short	(.L_4243 - .L_4242)
.L_4242:
        /*012c*/ 	.word	0x00000008
.L_4243:


//--------------------- .nv.info._Z18kQuantizeBlockwiseI6__halfLi4096ELi4ELi1ELi0EEvPfPT_S1_PhS1_ii --------------------------
	.section	.nv.info._Z18kQuantizeBlockwiseI6__halfLi4096ELi4ELi1ELi0EEvPfPT_S1_PhS1_ii,"",@"SHT_CUDA_INFO"
	.sectionflags	@""
	.align	4


	//----- nvinfo : EIATTR_CUDA_API_VERSION
	.align		4
        /*0000*/ 	.byte	0x04, 0x37
        /*0002*/ 	.short	(.L_4245 - .L_4244)
.L_4244:
        /*0004*/ 	.word	0x00000082


	//----- nvinfo : EIATTR_KPARAM_INFO
	.align		4
.L_4245:
        /*0008*/ 	.byte	0x04, 0x17
        /*000a*/ 	.short	(.L_4247 - .L_4246)
.L_4246:
        /*000c*/ 	.word	0x00000000
        /*0010*/ 	.short	0x0006
        /*0012*/ 	.short	0x002c
        /*0014*/ 	.byte	0x00, 0xf0, 0x11, 0x00


	//----- nvinfo : EIATTR_KPARAM_INFO
	.align		4
.L_4247:
        /*0018*/ 	.byte	0x04, 0x17
        /*001a*/ 	.short	(.L_4249 - .L_4248)
.L_4248:
        /*001c*/ 	.word	0x00000000
        /*0020*/ 	.short	0x0005
        /*0022*/ 	.short	0x0028
        /*0024*/ 	.byte	0x00, 0xf0, 0x11, 0x00


	//----- nvinfo : EIATTR_KPARAM_INFO
	.align		4
.L_4249:
        /*0028*/ 	.byte	0x04, 0x17
        /*002a*/ 	.short	(.L_4251 - .L_4250)
.L_4250:
        /*002c*/ 	.word	0x00000000
        /*0030*/ 	.short	0x0004
        /*0032*/ 	.short	0x0020
        /*0034*/ 	.byte	0x00, 0xf0, 0x21, 0x00


	//----- nvinfo : EIATTR_KPARAM_INFO
	.align		4
.L_4251:
        /*0038*/ 	.byte	0x04, 0x17
        /*003a*/ 	.short	(.L_4253 - .L_4252)
.L_4252:
        /*003c*/ 	.word	0x00000000
        /*0040*/ 	.short	0x0003
        /*0042*/ 	.short	0x0018
        /*0044*/ 	.byte	0x00, 0xf0, 0x21, 0x00


	//----- nvinfo : EIATTR_KPARAM_INFO
	.align		4
.L_4253:
        /*0048*/ 	.byte	0x04, 0x17
        /*004a*/ 	.short	(.L_4255 - .L_4254)
.L_4254:
        /*004c*/ 	.word	0x00000000
        /*0050*/ 	.short	0x0002
        /*0052*/ 	.short	0x0010
        /*0054*/ 	.byte	0x00, 0xf0, 0x21, 0x00


	//----- nvinfo : EIATTR_KPARAM_INFO
	.align		4
.L_4255:
        /*0058*/ 	.byte	0x04, 0x17
        /*005a*/ 	.short	(.L_4257 - .L_4256)
.L_4256:
        /*005c*/ 	.word	0x00000000
        /*0060*/ 	.short	0x0001
        /*0062*/ 	.short	0x0008
        /*0064*/ 	.byte	0x00, 0xf0, 0x21, 0x00


	//----- nvinfo : EIATTR_KPARAM_INFO
	.align		4
.L_4257:
        /*0068*/ 	.byte	0x04, 0x17
        /*006a*/ 	.short	(.L_4259 - .L_4258)
.L_4258:
        /*006c*/ 	.word	0x00000000
        /*0070*/ 	.short	0x0000
        /*0072*/ 	.short	0x0000
        /*0074*/ 	.byte	0x00, 0xf0, 0x21, 0x00


	//----- nvinfo : EIATTR_SPARSE_MMA_MASK
	.align		4
.L_4259:
        /*0078*/ 	.byte	0x03, 0x50
        /*007a*/ 	.short	0x0000


	//----- nvinfo : EIATTR_MAXREG_COUNT
	.align		4
        /*007c*/ 	.byte	0x03, 0x1b
        /*007e*/ 	.short	0x00ff


	//----- nvinfo : EIATTR_NUM_BARRIERS
	.align		4
        /*0080*/ 	.byte	0x02, 0x4c
        /*0082*/ 	.byte	0x01
	.zero		1


	//----- nvinfo : EIATTR_MERCURY_ISA_VERSION
	.align		4
        /*0084*/ 	.byte	0x03, 0x5f
        /*0086*/ 	.short	0x0101


	//----- nvinfo : EIATTR_UNUSED_LOAD_BYTE_OFFSET
	.align		4
        /*0088*/ 	.byte	0x04, 0x44
        /*008a*/ 	.short	(.L_4261 - .L_4260)


	//   ....[0]....
.L_4260:
        /*008c*/ 	.word	0x000008e0
        /*0090*/ 	.word	0x0000fff0


	//   ....[1]....
        /*0094*/ 	.word	0x000010e0
        /*0098*/ 	.word	0x0000fff0


	//----- nvinfo : EIATTR_COOP_GROUP_MASK_REGIDS
	.align		4
.L_4261:
        /*009c*/ 	.byte	0x04, 0x29
        /*009e*/ 	.short	(.L_4263 - .L_4262)


	//   ....[0]....
.L_4262:
        /*00a0*/ 	.word	0xffffffff


	//   ....[1]....
        /*00a4*/ 	.word	0xffffffff


	//   ....[2]....
        /*00a8*/ 	.word	0xffffffff


	//   ....[3]....
        /*00ac*/ 	.word	0xffffffff


	//   ....[4]....
        /*00b0*/ 	.word	0xffffffff


	//   ....[5]....
        /*00b4*/ 	.word	0xffffffff


	//   ....[6]....
        /*00b8*/ 	.word	0xffffffff


	//   ....[7]....
        /*00bc*/ 	.word	0xffffffff


	//   ....[8]....
        /*00c0*/ 	.word	0xffffffff


	//   ....[9]....
        /*00c4*/ 	.word	0xffffffff


	//   ....[10]....
        /*00c8*/ 	.word	0xffffffff


	//   ....[11]....
        /*00cc*/ 	.word	0xffffffff


	//   ....[12]....
        /*00d0*/ 	.word	0xffffffff


	//----- nvinfo : EIATTR_COOP_GROUP_INSTR_OFFSETS
	.align		4
.L_4263:
        /*00d4*/ 	.byte	0x04, 0x28
        /*00d6*/ 	.short	(.L_4265 - .L_4264)


	//   ....[0]....
.L_4264:
        /*00d8*/ 	.word	0x00000630


	//   ....[1]....
        /*00dc*/ 	.word	0x00000740


	//   ....[2]....
        /*00e0*/ 	.word	0x00000780


	//   ....[3]....
        /*00e4*/ 	.word	0x000007d0


	//   ....[4]....
        /*00e8*/ 	.word	0x00000820


	//   ....[5]....
        /*00ec*/ 	.word	0x00000860


	//   ....[6]....
        /*00f0*/ 	.word	0x00000f50


	//   ....[7]....
        /*00f4*/ 	.word	0x00000fa0


	//   ....[8]....
        /*00f8*/ 	.word	0x00000fe0


	//   ....[9]....
        /*00fc*/ 	.word	0x00001020


	//   ....[10]....
        /*0100*/ 	.word	0x00001060


	//   ....[11]....
        /*0104*/ 	.word	0x00001810


	//   ....[12]....
        /*0108*/ 	.word	0x00002d30


	//----- nvinfo : EIATTR_EXIT_INSTR_OFFSETS
	.align		4
.L_4265:
        /*010c*/ 	.byte	0x04, 0x1c
        /*010e*/ 	.short	(.L_4267 - .L_4266)


	//   ....[0]....
.L_4266:
        /*0110*/ 	.word	0x000001d0


	//   ....[1]....
        /*0114*/ 	.word	0x00002ec0


	//----- nvinfo : EIATTR_CRS_STACK_SIZE
	.align		4
.L_4267:
        /*0118*/ 	.byte	0x04, 0x1e
        /*011a*/ 	.short	(.L_4269 - .L_4268)
.L_4268:
        /*011c*/ 	.word	0x00000000


	//----- nvinfo : EIATTR_CBANK_PARAM_SIZE
	.align		4
.L_4269:
        /*0120*/ 	.byte	0x03, 0x19
        /*0122*/ 	.short	0x0030


	//----- nvinfo : EIATTR_PARAM_CBANK
	.align		4
        /*0124*/ 	.byte	0x04, 0x0a
        /*0126*/ 	.short	(.L_4271 - .L_4270)
	.align		4
.L_4270:
        /*0128*/ 	.word	index@(.nv.constant0._Z18kQuantizeBlockwiseI6__halfLi4096ELi4ELi1ELi0EEvPfPT_S1_PhS1_ii)
        /*012c*/ 	.short	0x0210
        /*012e*/ 	.short	0x0030


	//----- nvinfo : EIATTR_SW_WAR
	.align		4
.L_4271:
        /*0130*/ 	.byte	0x04, 0x36
        /*0132*/ 	.short	(.L_4273 - .L_4272)
.L_4272:
        /*0134*/ 	.word	0x00000008
.L_4273:


//--------------------- .nv.info._Z18kQuantizeBlockwiseI6__halfLi4096ELi4ELi0ELi0EEvPfPT_S1_PhS1_ii --------------------------
	.section	.nv.info._Z18kQuantizeBlockwiseI6__halfLi4096ELi4ELi0ELi0EEvPfPT_S1_PhS1_ii,"",@"SHT_CUDA_INFO"
	.sectionflags	@""
	.align	4


	//----- nvinfo : EIATTR_CUDA_API_VERSION
	.align		4
        /*0000*/ 	.byte	0x04, 0x37
        /*0002*/ 	.short	(.L_4275 - .L_4274)
.L_4274:
        /*0004*/ 	.word	0x00000082


	//----- nvinfo : EIATTR_KPARAM_INFO
	.align		4
.L_4275:
        /*0008*/ 	.byte	0x04, 0x17
        /*000a*/ 	.short	(.L_4277 - .L_4276)
.L_4276:
        /*000c*/ 	.word	0x00000000
        /*0010*/ 	.short	0x0006
        /*0012*/ 	.short	0x002c
        /*0014*/ 	.byte	0x00, 0xf0, 0x11, 0x00


	//----- nvinfo : EIATTR_KPARAM_INFO
	.align		4
.L_4277:
        /*0018*/ 	.byte	0x04, 0x17
        /*001a*/ 	.short	(.L_4279 - .L_4278)
.L_4278:
        /*001c*/ 	.word	0x00000000
        /*0020*/ 	.short	0x0005
        /*0022*/ 	.short	0x0028
        /*0024*/ 	.byte	0x00, 0xf0, 0x11, 0x00


	//----- nvinfo : EIATTR_KPARAM_INFO
	.align		4
.L_4279:
        /*0028*/ 	.byte	0x04, 0x17
        /*002a*/ 	.short	(.L_4281 - .L_4280)
.L_4280:
        /*002c*/ 	.word	0x00000000
        /*0030*/ 	.short	0x0004
        /*0032*/ 	.short	0x0020
        /*0034*/ 	.byte	0x00, 0xf0, 0x21, 0x00


	//----- nvinfo : EIATTR_KPARAM_INFO
	.align		4
.L_4281:
        /*0038*/ 	.byte	0x04, 0x17
        /*003a*/ 	.short	(.L_4283 - .L_4282)
.L_4282:
        /*003c*/ 	.word	0x00000000
        /*0040*/ 	.short	0x0003
        /*0042*/ 	.short	0x0018
        /*0044*/ 	.byte	0x00, 0xf0, 0x21, 0x00


	//----- nvinfo : EIATTR_KPARAM_INFO
	.align		4
.L_4283:
        /*0048*/ 	.byte	0x04, 0x17
        /*004a*/ 	.short	(.L_4285 - .L_4284)
.L_4284:
        /*004c*/ 	.word	0x00000000
        /*0050*/ 	.short	0x0002
        /*0052*/ 	.short	0x0010
        /*0054*/ 	.byte	0x00, 0xf0, 0x21, 0x00


	//----- nvinfo : EIATTR_KPARAM_INFO
	.align		4
.L_4285:
        /*0058*/ 	.byte	0x04, 0x17
        /*005a*/ 	.short	(.L_4287 - .L_4286)
.L_4286:
        /*005c*/ 	.word	0x00000000
        /*0060*/ 	.short	0x0001
        /*0062*/ 	.short	0x0008
        /*0064*/ 	.byte	0x00, 0xf0, 0x21, 0x00


	//----- nvinfo : EIATTR_KPARAM_INFO
	.align		4
.L_4287:
        /*0068*/ 	.byte	0x04, 0x17
        /*006a*/ 	.short	(.L_4289 - .L_4288)
.L_4288:
        /*006c*/ 	.word	0x00000000
        /*0070*/ 	.short	0x0000
        /*0072*/ 	.short	0x0000
        /*0074*/ 	.byte	0x00, 0xf0, 0x21, 0x00


	//----- nvinfo : EIATTR_SPARSE_MMA_MASK
	.align		4
.L_4289:
        /*0078*/ 	.byte	0x03, 0x50
        /*007a*/ 	.short	0x0000


	//----- nvinfo : EIATTR_MAXREG_COUNT
	.align		4
        /*007c*/ 	.byte	0x03, 0x1b
        /*007e*/ 	.short	0x00ff


	//----- nvinfo : EIATTR_NUM_BARRIERS
	.align		4
        /*0080*/ 	.byte	0x02, 0x4c
        /*0082*/ 	.byte	0x01
	.zero		1


	//----- nvinfo : EIATTR_MERCURY_ISA_VERSION
	.align		4
        /*0084*/ 	.byte	0x03, 0x5f
        /*0086*/ 	.short	0x0101


	//----- nvinfo : EIATTR_UNUSED_LOAD_BYTE_OFFSET
	.align		4
        /*0088*/ 	.byte	0x04, 0x44
        /*008a*/ 	.short	(.L_4291 - .L_4290)


	//   ....[0]....
.L_4290:
        /*008c*/ 	.word	0x00000830
        /*0090*/ 	.word	0x0000fff0


	//   ....[1]....
        /*0094*/ 	.word	0x00001030
        /*0098*/ 	.word	0x0000fff0


	//----- nvinfo : EIATTR_COOP_GROUP_MASK_REGIDS
	.align		4
.L_4291:
        /*009c*/ 	.byte	0x04, 0x29
        /*009e*/ 	.short	(.L_4293 - .L_4292)


	//   ....[0]....
.L_4292:
        /*00a0*/ 	.word	0xffffffff


	//   ....[1]....
        /*00a4*/ 	.word	0xffffffff


	//   ....[2]....
        /*00a8*/ 	.word	0xffffffff


	//   ....[3]....
        /*00ac*/ 	.word	0xffffffff


	//   ....[4]....
        /*00b0*/ 	.word	0xffffffff


	//   ....[5]....
        /*00b4*/ 	.word	0xffffffff


	//   ....[6]....
        /*00b8*/ 	.word	0xffffffff


	//   ....[7]....
        /*00bc*/ 	.word	0xffffffff


	//   ....[8]....
        /*00c0*/ 	.word	0xffffffff


	//   ....[9]....
        /*00c4*/ 	.word	0xffffffff


	//   ....[10]....
        /*00c8*/ 	.word	0xffffffff


	//   ....[11]....
        /*00cc*/ 	.word	0xffffffff


	//----- nvinfo : EIATTR_COOP_GROUP_INSTR_OFFSETS
	.align		4
.L_4293:
        /*00d0*/ 	.byte	0x04, 0x28
        /*00d2*/ 	.short	(.L_4295 - .L_4294)


	//   ....[0]....
.L_4294:
        /*00d4*/ 	.word	0x00000580


	//   ....[1]....
        /*00d8*/ 	.word	0x00000690


	//   ....[2]....
        /*00dc*/ 	.word	0x000006d0


	//   ....[3]....
        /*00e0*/ 	.word	0x00000720


	//   ....[4]....
        /*00e4*/ 	.word	0x00000770


	//   ....[5]....
        /*00e8*/ 	.word	0x000007b0


	//   ....[6]....
        /*00ec*/ 	.word	0x00000ea0


	//   ....[7]....
        /*00f0*/ 	.word	0x00000ef0


	//   ....[8]....
        /*00f4*/ 	.word	0x00000f30


	//   ....[9]....
        /*00f8*/ 	.word	0x00000f70


	//   ....[10]....
        /*00fc*/ 	.word	0x00000fb0


	//   ....[11]....
        /*0100*/ 	.word	0x00002ad0


	//----- nvinfo : EIATTR_EXIT_INSTR_OFFSETS
	.align		4
.L_4295:
        /*0104*/ 	.byte	0x04, 0x1c
        /*0106*/ 	.short	(.L_4297 - .L_4296)


	//   ....[0]....
.L_4296:
        /*0108*/ 	.word	0x000001d0


	//   ....[1]....
        /*010c*/ 	.word	0x00002c60


	//----- nvinfo : EIATTR_CRS_STACK_SIZE
	.align		4
.L_4297:
        /*0110*/ 	.byte	0x04, 0x1e
        /*0112*/ 	.short	(.L_4299 - .L_4298)
.L_4298:
        /*0114*/ 	.word	0x00000000


	//----- nvinfo : EIATTR_CBANK_PARAM_SIZE
	.align		4
.L_4299:
        /*0118*/ 	.byte	0x03, 0x19
        /*011a*/ 	.short	0x0030


	//----- nvinfo : EIATTR_PARAM_CBANK
	.align		4
        /*011c*/ 	.byte	0x04, 0x0a
        /*011e*/ 	.short	(.L_4301 - .L_4300)
	.align		4
.L_4300:
        /*0120*/ 	.word	index@(.nv.constant0._Z18kQuantizeBlockwiseI6__halfLi4096ELi4ELi0ELi0EEvPfPT_S1_PhS1_ii)
        /*0124*/ 	.short	0x0210
        /*0126*/ 	.short	0x0030


	//----- nvinfo : EIATTR_SW_WAR
	.align		4
.L_4301:
        /*0128*/ 	.byte	0x04, 0x36
        /*012a*/ 	.short	(.L_4303 - .L_4302)
.L_4302:
        /*012c*/ 	.word	0x00000008
.L_4303:


//--------------------- .nv.info._Z21kOptimizer32bit2StateI13__nv_bfloat16Li6EEvPT_S2_PfS3_S3_ffffffffiffbi --------------------------
	.section	.nv.info._Z21kOptimizer32bit2StateI13__nv_bfloat16Li6EEvPT_S2_PfS3_S3_ffffffffiffbi,"",@"SHT_CUDA_INFO"
	.sectionflags	@""
	.align	4


	//----- nvinfo : EIATTR_CUDA_API_VERSION
	.align		4
        /*0000*/ 	.byte	0x04, 0x37
        /*0002*/ 	.short	(.L_4305 - .L_4304)
.L_4304:
        /*0004*/ 	.word	0x00000082


	//----- nvinfo : EIATTR_KPARAM_INFO
	.align		4
.L_4305:
        /*0008*/ 	.byte	0x04, 0x17
        /*000a*/ 	.short	(.L_4307 - .L_4306)
.L_4306:
        /*000c*/ 	.word	0x00000000
        /*0010*/ 	.short	0x0011
        /*0012*/ 	.short	0x0058
        /*0014*/ 	.byte	0x00, 0xf0, 0x11, 0x00


	//----- nvinfo : EIATTR_KPARAM_INFO
	.align		4
.L_4307:
        /*0018*/ 	.byte	0x04, 0x17
        /*001a*/ 	.short	(.L_4309 - .L_4308)
.L_4308:
        /*001c*/ 	.word	0x00000000
        /*0020*/ 	.short	0x0010
        /*0022*/ 	.short	0x0054
        /*0024*/ 	.byte	0x00, 0xf0, 0x05, 0x00


	//----- nvinfo : EIATTR_KPARAM_INFO
	.align		4
.L_4309:
        /*0028*/ 	.byte	0x04, 0x17
        /*002a*/ 	.short	(.L_4311 - .L_4310)
.L_4310:
        /*002c*/ 	.word	0x00000000
        /*0030*/ 	.short	0x000f
        /*0032*/ 	.short	0x0050
        /*0034*/ 	.byte	0x00, 0xf0, 0x11, 0x00


	//----- nvinfo : EIATTR_KPARAM_INFO
	.align		4
.L_4311:
        /*0038*/ 	.byte	0x04, 0x17
        /*003a*/ 	.short	(.L_4313 - .L_4312)
.L_4312:
        /*003c*/ 	.word	0x00000000
        /*0040*/ 	.short	0x000e
        /*0042*/ 	.short	0x004c
        /*0044*/ 	.byte	0x00, 0xf0, 0x11, 0x00


	//----- nvinfo : EIATTR_KPARAM_INFO
	.align		4
.L_4313:
        /*0048*/ 	.byte	0x04, 0x17
        /*004a*/ 	.short	(.L_4315 - .L_4314)
.L_4314:
        /*004c*/ 	.word	0x00000000
        /*0050*/ 	.short	0x000d
        /*0052*/ 	.short	0x0048
        /*0054*/ 	.byte	0x00, 0xf0, 0x11, 0x00


	//----- nvinfo : EIATTR_KPARAM_INFO
	.align		4
.L_4315:
        /*0058*/ 	.byte	0x04, 0x17
        /*005a*/ 	.short	(.L_4317 - .L_4316)
.L_4316:
        /*005c*/ 	.word	0x00000000
        /*0060*/ 	.short	0x000c
        /*0062*/ 	.short	0x0044
        /*0064*/ 	.byte	0x00, 0xf0, 0x11, 0x00


	//----- nvinfo : EIATTR_KPARAM_INFO
	.align		4
.L_4317:
        /*0068*/ 	.byte	0x04, 0x17
        /*006a*/ 	.short	(.L_4319 - .L_4318)
.L_4318:
        /*006c*/ 	.word	0x00000000
        /*0070*/ 	.short	0x000b
        /*0072*/ 	.short	0x0040
        /*0074*/ 	.byte	0x00, 0xf0, 0x11, 0x00


	//----- nvinfo : EIATTR_KPARAM_INFO
	.align		4
.L_4319:
        /*0078*/ 	.byte	0x04, 0x17
        /*007a*/ 	.short	(.L_4321 - .L_4320)
.L_4320:
        /*007c*/ 	.word	0x00000000
        /*0080*/ 	.short	0x000a
        /*0082*/ 	.short	0x003c
        /*0084*/ 	.byte	0x00, 0xf0, 0x11, 0x00


	//----- nvinfo : EIATTR_KPARAM_INFO
	.align		4
.L_4321:
        /*0088*/ 	.byte	0x04, 0x17
        /*008a*/ 	.short	(.L_4323 - .L_4322)
.L_4322:
        /*008c*/ 	.word	0x00000000
        /*0090*/ 	.short	0x0009
        /*0092*/ 	.short	0x0038
        /*0094*/ 	.byte	0x00, 0xf0, 0x11, 0x00


	//----- nvinfo : EIATTR_KPARAM_INFO
	.align		4
.L_4323:
        /*0098*/ 	.byte	0x04, 0x17
        /*009a*/ 	.short	(.L_4325 - .L_4324)
.L_4324:
        /*009c*/ 	.word	0x00000000
        /*00a0*/ 	.short	0x0008
        /*00a2*/ 	.short	0x0034
        /*00a4*/ 	.byte	0x00, 0xf0, 0x11, 0x00


	//----- nvinfo : EIATTR_KPARAM_INFO
	.align		4
.L_4325:
        /*00a8*/ 	.byte	0x04, 0x17
        /*00aa*/ 	.short	(.L_4327 - .L_4326)
.L_4326:
        /*00ac*/ 	.word	0x00000000
        /*00b0*/ 	.short	0x0007
        /*00b2*/ 	.short	0x0030
        /*00b4*/ 	.byte	0x00, 0xf0, 0x11, 0x00


	//----- nvinfo : EIATTR_KPARAM_INFO
	.align		4
.L_4327:
        /*00b8*/ 	.byte	0x04, 0x17
        /*00ba*/ 	.short	(.L_4329 - .L_4328)
.L_4328:
        /*00bc*/ 	.word	0x00000000
        /*00c0*/ 	.short	0x0006
        /*00c2*/ 	.short	0x002c
        /*00c4*/ 	.byte	0x00, 0xf0, 0x11, 0x00


	//----- nvinfo : EIATTR_KPARAM_INFO
	.align		4
.L_4329:
        /*00c8*/ 	.byte	0x04, 0x17
        /*00ca*/ 	.short	(.L_4331 - .L_4330)
.L_4330:
        /*00cc*/ 	.word	0x00000000
        /*00d0*/ 	.short	0x0005
        /*00d2*/ 	.short	0x0028
        /*00d4*/ 	.byte	0x00, 0xf0, 0x11, 0x00


	//----- nvinfo : EIATTR_KPARAM_INFO
	.align		4
.L_4331:
        /*00d8*/ 	.byte	0x04, 0x17
        /*00da*/ 	.short	(.L_4333 - .L_4332)
.L_4332:
        /*00dc*/ 	.word	0x00000000
        /*00e0*/ 	.short	0x0004
        /*00e2*/ 	.short	0x0020
        /*00e4*/ 	.byte	0x00, 0xf0, 0x21, 0x00


	//----- nvinfo : EIATTR_KPARAM_INFO
	.align		4
.L_4333:
        /*00e8*/ 	.byte	0x04, 0x17
        /*00ea*/ 	.short	(.L_4335 - .L_4334)
.L_4334:
        /*00ec*/ 	.word	0x00000000
        /*00f0*/ 	.short	0x0003
        /*00f2*/ 	.short	0x0018
        /*00f4*/ 	.byte	0x00, 0xf0, 0x21, 0x00


	//----- nvinfo : EIATTR_KPARAM_INFO
	.align		4
.L_4335:
        /*00f8*/ 	.byte	0x04, 0x17
        /*00fa*/ 	.short	(.L_4337 - .L_4336)
.L_4336:
        /*00fc*/ 	.word	0x00000000
        /*0100*/ 	.short	0x0002
        /*0102*/ 	.short	0x0010
        /*0104*/ 	.byte	0x00, 0xf0, 0x21, 0x00


	//----- nvinfo : EIATTR_KPARAM_INFO
	.align		4
.L_4337:
        /*0108*/ 	.byte	0x04, 0x17
        /*010a*/ 	.short	(.L_4339 - .L_4338)
.L_4338:
        /*010c*/ 	.word	0x00000000
        /*0110*/ 	.short	0x0001
        /*0112*/ 	.short	0x0008
        /*0114*/ 	.byte	0x00, 0xf0, 0x21, 0x00


	//----- nvinfo : EIATTR_KPARAM_INFO
	.align		4
.L_4339:
        /*0118*/ 	.byte	0x04, 0x17
        /*011a*/ 	.short	(.L_4341 - .L_4340)
.L_4340:
        /*011c*/ 	.word	0x00000000
        /*0120*/ 	.short	0x0000
        /*0122*/ 	.short	0x0000
        /*0124*/ 	.byte	0x00, 0xf0, 0x21, 0x00


	//----- nvinfo : EIATTR_SPARSE_MMA_MASK
	.align		4
.L_4341:
        /*0128*/ 	.byte	0x03, 0x50
        /*012a*/ 	.short	0x0000


	//----- nvinfo : EIATTR_MAXREG_COUNT
	.align		4
        /*012c*/ 	.byte	0x03, 0x1b
        /*012e*/ 	.short	0x0040


	//----- nvinfo : EIATTR_NUM_BARRIERS
	.align		4
        /*0130*/ 	.byte	0x02, 0x4c
        /*0132*/ 	.byte	0x01
	.zero		1


	//----- nvinfo : EIATTR_MERCURY_ISA_VERSION
	.align		4
        /*0134*/ 	.byte	0x03, 0x5f
        /*0136*/ 	.short	0x0101


	//----- nvinfo : EIATTR_COOP_GROUP_MASK_REGIDS
	.align		4
        /*0138*/ 	.byte	0x04, 0x29
        /*013a*/ 	.short	(.L_4343 - .L_4342)


	//   ....[0]....
.L_4342:
        /*013c*/ 	.word	0xffffffff


	//   ....[1]....
        /*0140*/ 	.word	0xffffffff


	//   ....[2]....
        /*0144*/ 	.word	0xffffffff


	//   ....[3]....
        /*0148*/ 	.word	0xffffffff


	//   ....[4]....
        /*014c*/ 	.word	0xffffffff


	//   ....[5]....
        /*0150*/ 	.word	0xffffffff


	//   ....[6]....
        /*0154*/ 	.word	0xffffffff


	//   ....[7]....
        /*0158*/ 	.word	0xffffffff


	//   ....[8]....
        /*015c*/ 	.word	0xffffffff


	//----- nvinfo : EIATTR_COOP_GROUP_INSTR_OFFSETS
	.align		4
.L_4343:
        /*0160*/ 	.byte	0x04, 0x28
        /*0162*/ 	.short	(.L_4345 - .L_4344)


	//   ....[0]....
.L_4344:
        /*0164*/ 	.word	0x00000560


	//   ....[1]....
        /*0168*/ 	.word	0x000006e0


	//   ....[2]....
        /*016c*/ 	.word	0x00000840


	//   ....[3]....
        /*0170*/ 	.word	0x00000a50


	//   ....[4]....
        /*0174*/ 	.word	0x00000c10


	//   ....[5]....
        /*0178*/ 	.word	0x00001560


	//   ....[6]....
        /*017c*/ 	.word	0x00001760


	//   ....[7]....
        /*0180*/ 	.word	0x00001940


	//   ....[8]....
        /*0184*/ 	.word	0x00001b20


	//----- nvinfo : EIATTR_EXIT_INSTR_OFFSETS
	.align		4
.L_4345:
        /*0188*/ 	.byte	0x04, 0x1c
        /*018a*/ 	.short	(.L_4347 - .L_4346)


	//   ....[0]....
.L_4346:
        /*018c*/ 	.word	0x000000d0


	//   ....[1]....
        /*0190*/ 	.word	0x00001de0


	//----- nvinfo : EIATTR_MAX_THREADS
	.align		4
.L_4347:
        /*0194*/ 	.byte	0x04, 0x05
        /*0196*/ 	.short	(.L_4349 - .L_4348)
.L_4348:
        /*0198*/ 	.word	0x00000400
        /*019c*/ 	.word	0x00000001
        /*01a0*/ 	.word	0x00000001


	//----- nvinfo : EIATTR_CBANK_PARAM_SIZE
	.align		4
.L_4349:
        /*01a4*/ 	.byte	0x03, 0x19
        /*01a6*/ 	.short	0x005c


	//----- nvinfo : EIATTR_PARAM_CBANK
	.align		4
        /*01a8*/ 	.byte	0x04, 0x0a
        /*01aa*/ 	.short	(.L_4351 - .L_4350)
	.align		4
.L_4350:
        /*01ac*/ 	.word	index@(.nv.constant0._Z21kOptimizer32bit2StateI13__nv_bfloat16Li6EEvPT_S2_PfS3_S3_ffffffffiffbi)
        /*01b0*/ 	.short	0x0210
        /*01b2*/ 	.short	0x005c


	//----- nvinfo : EIATTR_SW_WAR
	.align		4
.L_4351:
        /*01b4*/ 	.byte	0x04, 0x36
        /*01b6*/ 	.short	(.L_4353 - .L_4352)
.L_4352:
        /*01b8*/ 	.word	0x00000008
.L_4353:


//--------------------- .nv.info._Z21kOptimizer32bit2StateI6__halfLi6EEvPT_S2_PfS3_S3_ffffffffiffbi --------------------------
	.section	.nv.info._Z21kOptimizer32bit2StateI6__halfLi6EEvPT_S2_PfS3_S3_ffffffffiffbi,"",@"SHT_CUDA_INFO"
	.sectionflags	@""
	.align	4


	//----- nvinfo : EIATTR_CUDA_API_VERSION
	.align		4
        /*0000*/ 	.byte	0x04, 0x37
        /*0002*/ 	.short	(.L_4355 - .L_4354)
.L_4354:
        /*0004*/ 	.word	0x00000082


	//----- nvinfo : EIATTR_KPARAM_INFO
	.align		4
.L_4355:
        /*0008*/ 	.byte	0x04, 0x17
        /*000a*/ 	.short	(.L_4357 - .L_4356)
.L_4356:
        /*000c*/ 	.word	0x00000000
        /*0010*/ 	.short	0x0011
        /*0012*/ 	.short	0x0058
        /*0014*/ 	.byte	0x00, 0xf0, 0x11, 0x00


	//----- nvinfo : EIATTR_KPARAM_INFO
	.align		4
.L_4357:
        /*0018*/ 	.byte	0x04, 0x17
        /*001a*/ 	.short	(.L_4359 - .L_4358)
.L_4358:
        /*001c*/ 	.word	0x00000000
        /*0020*/ 	.short	0x0010
        /*0022*/ 	.short	0x0054
        /*0024*/ 	.byte	0x00, 0xf0, 0x05, 0x00


	//----- nvinfo : EIATTR_KPARAM_INFO
	.align		4
.L_4359:
        /*0028*/ 	.byte	0x04, 0x17
        /*002a*/ 	.short	(.L_4361 - .L_4360)
.L_4360:
        /*002c*/ 	.word	0x00000000
        /*0030*/ 	.short	0x000f
        /*0032*/ 	.short	0x0050
        /*0034*/ 	.byte	0x00, 0xf0, 0x11, 0x00


	//----- nvinfo : EIATTR_KPARAM_INFO
	.align		4
.L_4361:
        /*0038*/ 	.byte	0x04, 0x17
        /*003a*/ 	.short	(.L_4363 - .L_4362)
.L_4362:
        /*003c*/ 	.word	0x00000000
        /*0040*/ 	.short	0x000e
        /*0042*/ 	.short	0x004c
        /*0044*/ 	.byte	0x00, 0xf0, 0x11, 0x00


	//----- nvinfo : EIATTR_KPARAM_INFO
	.align		4
.L_4363:
        /*0048*/ 	.byte	0x04, 0x17
        /*004a*/ 	.short	(.L_4365 - .L_4364)
.L_4364:
        /*004c*/ 	.word	0x00000000
        /*0050*/ 	.short	0x000d
        /*0052*/ 	.short	0x0048
        /*0054*/ 	.byte	0x00, 0xf0, 0x11, 0x00


	//----- nvinfo : EIATTR_KPARAM_INFO
	.align		4
.L_4365:
        /*0058*/ 	.byte	0x04, 0x17
        /*005a*/ 	.short	(.L_4367 - .L_4366)
.L_4366:
        /*005c*/ 	.word	0x00000000
        /*0060*/ 	.short	0x000c
        /*0062*/ 	.short	0x0044
        /*0064*/ 	.byte	0x00, 0xf0, 0x11, 0x00


	//----- nvinfo : EIATTR_KPARAM_INFO
	.align		4
.L_4367:
        /*0068*/ 	.byte	0x04, 0x17
        /*006a*/ 	.short	(.L_4369 - .L_4368)
.L_4368:
        /*006c*/ 	.word	0x00000000
        /*0070*/ 	.short	0x000b
        /*0072*/ 	.short	0x0040
        /*0074*/ 	.byte	0x00, 0xf0, 0x11, 0x00


	//----- nvinfo : EIATTR_KPARAM_INFO
	.align		4
.L_4369:
        /*0078*/ 	.byte	0x04, 0x17
        /*007a*/ 	.short	(.L_4371 - .L_4370)
.L_4370:
        /*007c*/ 	.word	0x00000000
        /*0080*/ 	.short	0x000a
        /*0082*/ 	.short	0x003c
        /*0084*/ 	.byte	0x00, 0xf0, 0x11, 0x00


	//----- nvinfo : EIATTR_KPARAM_INFO
	.align		4
.L_4371:
        /*0088*/ 	.byte	0x04, 0x17
        /*008a*/ 	.short	(.L_4373 - .L_4372)
.L_4372:
        /*008c*/ 	.word	0x00000000
        /*0090*/ 	.short	0x0009
        /*0092*/ 	.short	0x0038
        /*0094*/ 	.byte	0x00, 0xf0, 0x11, 0x00


	//----- nvinfo : EIATTR_KPARAM_INFO
	.align		4
.L_4373:
        /*0098*/ 	.byte	0x04, 0x17
        /*009a*/ 	.short	(.L_4375 - .L_4374)
.L_4374:
        /*009c*/ 	.word	0x00000000
        /*00a0*/ 	.short	0x0008
        /*00a2*/ 	.short	0x0034
        /*00a4*/ 	.byte	0x00, 0xf0, 0x11, 0x00


	//----- nvinfo : EIATTR_KPARAM_INFO
	.align		4
.L_4375:
        /*00a8*/ 	.byte	0x04, 0x17
        /*00aa*/ 	.short	(.L_4377 - .L_4376)
.L_4376:
        /*00ac*/ 	.word	0x00000000
        /*00b0*/ 	.short	0x0007
        /*00b2*/ 	.short	0x0030
        /*00b4*/ 	.byte	0x00, 0xf0, 0x11, 0x00


	//----- nvinfo : EIATTR_KPARAM_INFO
	.align		4
.L_4377:
        /*00b8*/ 	.byte	0x04, 0x17
        /*00ba*/ 	.short	(.L_4379 - .L_4378)
.L_4378:
        /*00bc*/ 	.word	0x00000000
        /*00c0*/ 	.short	0x0006
        /*00c2*/ 	.short	0x002c
        /*00c4*/ 	.byte	0x00, 0xf0, 0x11, 0x00


	//----- nvinfo : EIATTR_KPARAM_INFO
	.align		4
.L_4379:
        /*00c8*/ 	.byte	0x04, 0x17
        /*00ca*/ 	.short	(.L_4381 - .L_4380)
.L_4380:
        /*00cc*/ 	.word	0x00000000
        /*00d0*/ 	.short	0x0005
        /*00d2*/ 	.short	0x0028
        /*00d4*/ 	.byte	0x00, 0xf0, 0x11, 0x00


	//----- nvinfo : EIATTR_KPARAM_INFO
	.align		4
.L_4381:
        /*00d8*/ 	.byte	0x04, 0x17
        /*00da*/ 	.short	(.L_4383 - .L_4382)
.L_4382:
        /*00dc*/ 	.word	0x00000000
        /*00e0*/ 	.short	0x0004
        /*00e2*/ 	.short	0x0020
        /*00e4*/ 	.byte	0x00, 0xf0, 0x21, 0x00


	//----- nvinfo : EIATTR_KPARAM_INFO
	.align		4
.L_4383:
        /*00e8*/ 	.byte	0x04, 0x17
        /*00ea*/ 	.short	(.L_4385 - .L_4384)
.L_4384:
        /*00ec*/ 	.word	0x00000000
        /*00f0*/ 	.short	0x0003
        /*00f2*/ 	.short	0x0018
        /*00f4*/ 	.byte	0x00, 0xf0, 0x21, 0x00


	//----- nvinfo : EIATTR_KPARAM_INFO
	.align		4
.L_4385:
        /*00f8*/ 	.byte	0x04, 0x17
        /*00fa*/ 	.short	(.L_4387 - .L_4386)
.L_4386:
        /*00fc*/ 	.word	0x00000000
        /*0100*/ 	.short	0x0002
        /*0102*/ 	.short	0x0010
        /*0104*/ 	.byte	0x00, 0xf0, 0x21, 0x00


	//----- nvinfo : EIATTR_KPARAM_INFO
	.align		4
.L_4387:
        /*0108*/ 	.byte	0x04, 0x17
        /*010a*/ 	.short	(.L_4389 - .L_4388)
.L_4388:
        /*010c*/ 	.word	0x00000000
        /*0110*/ 	.short	0x0001
        /*0112*/ 	.short	0x0008
        /*0114*/ 	.byte	0x00, 0xf0, 0x21, 0x00


	//----- nvinfo : EIATTR_KPARAM_INFO
	.align		4
.L_4389:
        /*0118*/ 	.byte	0x04, 0x17
        /*011a*/ 	.short	(.L_4391 - .L_4390)
.L_4390:
        /*011c*/ 	.word	0x00000000
        /*0120*/ 	.short	0x0000
        /*0122*/ 	.short	0x0000
        /*0124*/ 	.byte	0x00, 0xf0, 0x21, 0x00


	//----- nvinfo : EIATTR_SPARSE_MMA_MASK
	.align		4
.L_4391:
        /*0128*/ 	.byte	0x03, 0x50
        /*012a*/ 	.short	0x0000


	//----- nvinfo : EIATTR_MAXREG_COUNT
	.align		4
        /*012c*/ 	.byte	0x03, 0x1b
        /*012e*/ 	.short	0x0040


	//----- nvinfo : EIATTR_NUM_BARRIERS
	.align		4
        /*0130*/ 	.byte	0x02, 0x4c
        /*0132*/ 	.byte	0x01
	.zero		1


	//----- nvinfo : EIATTR_MERCURY_ISA_VERSION
	.align		4
        /*0134*/ 	.byte	0x03, 0x5f
        /*0136*/ 	.short	0x0101


	//----- nvinfo : EIATTR_COOP_GROUP_MASK_REGIDS
	.align		4
        /*0138*/ 	.byte	0x04, 0x29
        /*013a*/ 	.short	(.L_4393 - .L_4392)


	//   ....[0]....
.L_4392:
        /*013c*/ 	.word	0xffffffff


	//   ....[1]....
        /*0140*/ 	.word	0xffffffff


	//   ....[2]....
        /*0144*/ 	.word	0xffffffff


	//   ....[3]....
        /*0148*/ 	.word	0xffffffff


	//   ....[4]....
        /*014c*/ 	.word	0xffffffff


	//   ....[5]....
        /*0150*/ 	.word	0xffffffff


	//   ....[6]....
        /*0154*/ 	.word	0xffffffff


	//   ....[7]....
        /*0158*/ 	.word	0xffffffff


	//   ....[8]....
        /*015c*/ 	.word	0xffffffff


	//----- nvinfo : EIATTR_COOP_GROUP_INSTR_OFFSETS
	.align		4
.L_4393:
        /*0160*/ 	.byte	0x04, 0x28
        /*0162*/ 	.short	(.L_4395 - .L_4394)


	//   ....[0]....
.L_4394:
        /*0164*/ 	.word	0x00000560


	//   ....[1]....
        /*0168*/ 	.word	0x000006e0


	//   ....[2]....
        /*016c*/ 	.word	0x00000840


	//   ....[3]....
        /*0170*/ 	.word	0x00000a50


	//   ....[4]....
        /*0174*/ 	.word	0x00000bf0


	//   ....[5]....
        /*0178*/ 	.word	0x000014e0


	//   ....[6]....
        /*017c*/ 	.word	0x000016f0


	//   ....[7]....
        /*0180*/ 	.word	0x000018d0


	//   ....[8]....
        /*0184*/ 	.word	0x00001ab0


	//----- nvinfo : EIATTR_EXIT_INSTR_OFFSETS
	.align		4
.L_4395:
        /*0188*/ 	.byte	0x04, 0x1c
        /*018a*/ 	.short	(.L_4397 - .L_4396)


	//   ....[0]....
.L_4396:
        /*018c*/ 	.word	0x000000d0


	//   ....[1]....
        /*0190*/ 	.word	0x00001d70


	//----- nvinfo : EIATTR_MAX_THREADS
	.align		4
.L_4397:
        /*0194*/ 	.byte	0x04, 0x05
        /*0196*/ 	.short	(.L_4399 - .L_4398)
.L_4398:
        /*0198*/ 	.word	0x00000400
        /*019c*/ 	.word	0x00000001
        /*01a0*/ 	.word	0x00000001


	//----- nvinfo : EIATTR_CBANK_PARAM_SIZE
	.align		4
.L_4399:
        /*01a4*/ 	.byte	0x03, 0x19
        /*01a6*/ 	.short	0x005c


	//----- nvinfo : EIATTR_PARAM_CBANK
	.align		4
        /*01a8*/ 	.byte	0x04, 0x0a
        /*01aa*/ 	.short	(.L_4401 - .L_4400)
	.align		4
.L_4400:
        /*01ac*/ 	.word	index@(.nv.constant0._Z21kOptimizer32bit2StateI6__halfLi6EEvPT_S2_PfS3_S3_ffffffffiffbi)
        /*01b0*/ 	.short	0x0210
        /*01b2*/ 	.short	0x005c


	//----- nvinfo : EIATTR_SW_WAR
	.align		4
.L_4401:
        /*01b4*/ 	.byte	0x04, 0x36
        /*01b6*/ 	.short	(.L_4403 - .L_4402)
.L_4402:
        /*01b8*/ 	.word	0x00000008
.L_4403:


//--------------------- .nv.info._Z21kOptimizer32bit2StateIfLi6EEvPT_S1_PfS2_S2_ffffffffiffbi --------------------------
	.section	.nv.info._Z21kOptimizer32bit2StateIfLi6EEvPT_S1_PfS2_S2_ffffffffiffbi,"",@"SHT_CUDA_INFO"
	.sectionflags	@""
	.align	4


	//----- nvinfo : EIATTR_CUDA_API_VERSION
	.align		4
        /*0000*/ 	.byte	0x04, 0x37
        /*0002*/ 	.short	(.L_4405 - .L_4404)
.L_4404:
        /*0004*/ 	.word	0x00000082


	//----- nvinfo : EIATTR_KPARAM_INFO
	.align		4
.L_4405:
        /*0008*/ 	.byte	0x04, 0x17
        /*000a*/ 	.short	(.L_4407 - .L_4406)
.L_4406:
        /*000c*/ 	.word	0x00000000
        /*0010*/ 	.short	0x0011
        /*0012*/ 	.short	0x0058
        /*0014*/ 	.byte	0x00, 0xf0, 0x11, 0x00


	//----- nvinfo : EIATTR_KPARAM_INFO
	.align		4
.L_4407:
        /*0018*/ 	.byte	0x04, 0x17
        /*001a*/ 	.short	(.L_4409 - .L_4408)
.L_4408:
        /*001c*/ 	.word	0x00000000
        /*0020*/ 	.short	0x0010
        /*0022*/ 	.short	0x0054
        /*0024*/ 	.byte	0x00, 0xf0, 0x05, 0x00


	//----- nvinfo : EIATTR_KPARAM_INFO
	.align		4
.L_4409:
        /*0028*/ 	.byte	0x04, 0x17
        /*002a*/ 	.short	(.L_4411 - .L_4410)
.L_4410:
        /*002c*/ 	.word	0x00000000
        /*0030*/ 	.short	0x000f
        /*0032*/ 	.short	0x0050
        /*0034*/ 	.byte	0x00, 0xf0, 0x11, 0x00


	//----- nvinfo : EIATTR_KPARAM_INFO
	.align		4
.L_4411:
        /*0038*/ 	.byte	0x04, 0x17
        /*003a*/ 	.short	(.L_4413 - .L_4412)
.L_4412:
        /*003c*/ 	.word	0x00000000
        /*0040*/ 	.short	0x000e
        /*0042*/ 	.short	0x004c
        /*0044*/ 	.byte	0x00, 0xf0, 0x11, 0x00


	//----- nvinfo : EIATTR_KPARAM_INFO
	.align		4
.L_4413:
        /*0048*/ 	.byte	0x04, 0x17
        /*004a*/ 	.short	(.L_4415 - .L_4414)
.L_4414:
        /*004c*/ 	.word	0x00000000
        /*0050*/ 	.short	0x000d
        /*0052*/ 	.short	0x0048
        /*0054*/ 	.byte	0x00, 0xf0, 0x11, 0x00


	//----- nvinfo : EIATTR_KPARAM_INFO
	.align		4
.L_4415:
        /*0058*/ 	.byte	0x04, 0x17
        /*005a*/ 	.short	(.L_4417 - .L_4416)
.L_4416:
        /*005c*/ 	.word	0x00000000
        /*0060*/ 	.short	0x000c
        /*0062*/ 	.short	0x0044
        /*0064*/ 	.byte	0x00, 0xf0, 0x11, 0x00


	//----- nvinfo : EIATTR_KPARAM_INFO
	.align		4
.L_4417:
        /*0068*/ 	.byte	0x04, 0x17
        /*006a*/ 	.short	(.L_4419 - .L_4418)
.L_4418:
        /*006c*/ 	.word	0x00000000
        /*0070*/ 	.short	0x000b
        /*0072*/ 	.short	0x0040
        /*0074*/ 	.byte	0x00, 0xf0, 0x11, 0x00


	//----- nvinfo : EIATTR_KPARAM_INFO
	.align		4
.L_4419:
        /*0078*/ 	.byte	0x04, 0x17
        /*007a*/ 	.short	(.L_4421 - .L_4420)
.L_4420:
        /*007c*/ 	.word	0x00000000
        /*0080*/ 	.short	0x000a
        /*0082*/ 	.short	0x003c
        /*0084*/ 	.byte	0x00, 0xf0, 0x11, 0x00


	//----- nvinfo : EIATTR_KPARAM_INFO
	.align		4
.L_4421:
        /*0088*/ 	.byte	0x04, 0x17
        /*008a*/ 	.short	(.L_4423 - .L_4422)
.L_4422:
        /*008c*/ 	.word	0x00000000
        /*0090*/ 	.short	0x0009
        /*0092*/ 	.short	0x0038
        /*0094*/ 	.byte	0x00, 0xf0, 0x11, 0x00


	//----- nvinfo : EIATTR_KPARAM_INFO
	.align		4
.L_4423:
        /*0098*/ 	.byte	0x04, 0x17
        /*009a*/ 	.short	(.L_4425 - .L_4424)
.L_4424:
        /*009c*/ 	.word	0x00000000
        /*00a0*/ 	.short	0x0008
        /*00a2*/ 	.short	0x0034
        /*00a4*/ 	.byte	0x00, 0xf0, 0x11, 0x00


	//----- nvinfo : EIATTR_KPARAM_INFO
	.align		4
.L_4425:
        /*00a8*/ 	.byte	0x04, 0x17
        /*00aa*/ 	.short	(.L_4427 - .L_4426)
.L_4426:
        /*00ac*/ 	.word	0x00000000
        /*00b0*/ 	.short	0x0007
        /*00b2*/ 	.short	0x0030
        /*00b4*/ 	.byte	0x00, 0xf0, 0x11, 0x00


	//----- nvinfo : EIATTR_KPARAM_INFO
	.align		4
.L_4427:
        /*00b8*/ 	.byte	0x04, 0x17
        /*00ba*/ 	.short	(.L_4429 - .L_4428)
.L_4428:
        /*00bc*/ 	.word	0x00000000
        /*00c0*/ 	.short	0x0006
        /*00c2*/ 	.short	0x002c
        /*00c4*/ 	.byte	0x00, 0xf0, 0x11, 0x00


	//----- nvinfo : EIATTR_KPARAM_INFO
	.align		4
.L_4429:
        /*00c8*/ 	.byte	0x04, 0x17
        /*00ca*/ 	.short	(.L_4431 - .L_4430)
.L_4430:
        /*00cc*/ 	.word	0x00000000
        /*00d0*/ 	.short	0x0005
        /*00d2*/ 	.short	0x0028
        /*00d4*/ 	.byte	0x00, 0xf0, 0x11, 0x00


	//----- nvinfo : EIATTR_KPARAM_INFO
	.align		4
.L_4431:
        /*00d8*/ 	.byte	0x04, 0x17
        /*00da*/ 	.short	(.L_4433 - .L_4432)
.L_4432:
        /*00dc*/ 	.word	0x00000000
        /*00e0*/ 	.short	0x0004
        /*00e2*/ 	.short	0x0020
        /*00e4*/ 	.byte	0x00, 0xf0, 0x21, 0x00


	//----- nvinfo : EIATTR_KPARAM_INFO
	.align		4
.L_4433:
        /*00e8*/ 	.byte	0x04, 0x17
        /*00ea*/ 	.short	(.L_4435 - .L_4434)
.L_4434:
        /*00ec*/ 	.word	0x00000000
        /*00f0*/ 	.short	0x0003
        /*00f2*/ 	.short	0x0018
        /*00f4*/ 	.byte	0x00, 0xf0, 0x21, 0x00


	//----- nvinfo : EIATTR_KPARAM_INFO
	.align		4
.L_4435:
        /*00f8*/ 	.byte	0x04, 0x17
        /*00fa*/ 	.short	(.L_4437 - .L_4436)
.L_4436:
        /*00fc*/ 	.word	0x00000000
        /*0100*/ 	.short	0x0002
        /*0102*/ 	.short	0x0010
        /*0104*/ 	.byte	0x00, 0xf0, 0x21, 0x00


	//----- nvinfo : EIATTR_KPARAM_INFO
	.align		4
.L_4437:
        /*0108*/ 	.byte	0x04, 0x17
        /*010a*/ 	.short	(.L_4439 - .L_4438)
.L_4438:
        /*010c*/ 	.word	0x00000000
        /*0110*/ 	.short	0x0001
        /*0112*/ 	.short	0x0008
        /*0114*/ 	.byte	0x00, 0xf0, 0x21, 0x00


	//----- nvinfo : EIATTR_KPARAM_INFO
	.align		4
.L_4439:
        /*0118*/ 	.byte	0x04, 0x17
        /*011a*/ 	.short	(.L_4441 - .L_4440)
.L_4440:
        /*011c*/ 	.word	0x00000000
        /*0120*/ 	.short	0x0000
        /*0122*/ 	.short	0x0000
        /*0124*/ 	.byte	0x00, 0xf0, 0x21, 0x00


	//----- nvinfo : EIATTR_SPARSE_MMA_MASK
	.align		4
.L_4441:
        /*0128*/ 	.byte	0x03, 0x50
        /*012a*/ 	.short	0x0000


	//----- nvinfo : EIATTR_MAXREG_COUNT
	.align		4
        /*012c*/ 	.byte	0x03, 0x1b
        /*012e*/ 	.short	0x0040


	//----- nvinfo : EIATTR_NUM_BARRIERS
	.align		4
        /*0130*/ 	.byte	0x02, 0x4c
        /*0132*/ 	.byte	0x01
	.zero		1


	//----- nvinfo : EIATTR_MERCURY_ISA_VERSION
	.align		4
        /*0134*/ 	.byte	0x03, 0x5f
        /*0136*/ 	.short	0x0101


	//----- nvinfo : EIATTR_COOP_GROUP_MASK_REGIDS
	.align		4
        /*0138*/ 	.byte	0x04, 0x29
        /*013a*/ 	.short	(.L_4443 - .L_4442)


	//   ....[0]....
.L_4442:
        /*013c*/ 	.word	0xffffffff


	//   ....[1]....
        /*0140*/ 	.word	0xffffffff


	//   ....[2]....
        /*0144*/ 	.word	0xffffffff


	//   ....[3]....
        /*0148*/ 	.word	0xffffffff


	//   ....[4]....
        /*014c*/ 	.word	0xffffffff


	//   ....[5]....
        /*0150*/ 	.word	0xffffffff


	//   ....[6]....
        /*0154*/ 	.word	0xffffffff


	//   ....[7]....
        /*0158*/ 	.word	0xffffffff


	//   ....[8]....
        /*015c*/ 	.word	0xffffffff


	//----- nvinfo : EIATTR_COOP_GROUP_INSTR_OFFSETS
	.align		4
.L_4443:
        /*0160*/ 	.byte	0x04, 0x28
        /*0162*/ 	.short	(.L_4445 - .L_4444)


	//   ....[0]....
.L_4444:
        /*0164*/ 	.word	0x00000530


	//   ....[1]....
        /*0168*/ 	.word	0x00000680


	//   ....[2]....
        /*016c*/ 	.word	0x000007e0


	//   ....[3]....
        /*0170*/ 	.word	0x00000a00


	//   ....[4]....
        /*0174*/ 	.word	0x00000bc0


	//   ....[5]....
        /*0178*/ 	.word	0x00001280


	//   ....[6]....
        /*017c*/ 	.word	0x00001460


	//   ....[7]....
        /*0180*/ 	.word	0x00001640


	//   ....[8]....
        /*0184*/ 	.word	0x00001820


	//----- nvinfo : EIATTR_EXIT_INSTR_OFFSETS
	.align		4
.L_4445:
        /*0188*/ 	.byte	0x04, 0x1c
        /*018a*/ 	.short	(.L_4447 - .L_4446)


	//   ....[0]....
.L_4446:
        /*018c*/ 	.word	0x000000d0


	//   ....[1]....
        /*0190*/ 	.word	0x00001ae0


	//----- nvinfo : EIATTR_MAX_THREADS
	.align		4
.L_4447:
        /*0194*/ 	.byte	0x04, 0x05
        /*0196*/ 	.short	(.L_4449 - .L_4448)
.L_4448:
        /*0198*/ 	.word	0x00000400
        /*019c*/ 	.word	0x00000001
        /*01a0*/ 	.word	0x00000001


	//----- nvinfo : EIATTR_CBANK_PARAM_SIZE
	.align		4
.L_4449:
        /*01a4*/ 	.byte	0x03, 0x19
        /*01a6*/ 	.short	0x005c


	//----- nvinfo : EIATTR_PARAM_CBANK
	.align		4
        /*01a8*/ 	.byte	0x04, 0x0a
        /*01aa*/ 	.short	(.L_4451 - .L_4450)
	.align		4
.L_4450:
        /*01ac*/ 	.word	index@(.nv.constant0._Z21kOptimizer32bit2StateIfLi6EEvPT_S1_PfS2_S2_ffffffffiffbi)
        /*01b0*/ 	.short	0x0210
        /*01b2*/ 	.short	0x005c


	//----- nvinfo : EIATTR_SW_WAR
	.align		4
.L_4451:
        /*01b4*/ 	.byte	0x04, 0x36
        /*01b6*/ 	.short	(.L_4453 - .L_4452)
.L_4452:
        /*01b8*/ 	.word	0x00000008
.L_4453:


//--------------------- .nv.info._Z21kOptimizer32bit2StateI13__nv_bfloat16Li0EEvPT_S2_PfS3_S3_ffffffffiffbi --------------------------
	.section	.nv.info._Z21kOptimizer32bit2StateI13__nv_bfloat16Li0EEvPT_S2_PfS3_S3_ffffffffiffbi,"",@"SHT_CUDA_INFO"
	.sectionflags	@""
	.align	4


	//----- nvinfo : EIATTR_CUDA_API_VERSION
	.align		4
        /*0000*/ 	.byte	0x04, 0x37
        /*0002*/ 	.short	(.L_4455 - .L_4454)
.L_4454:
        /*0004*/ 	.word	0x00000082


	//----- nvinfo : EIATTR_KPARAM_INFO
	.align		4
.L_4455:
        /*0008*/ 	.byte	0x04, 0x17
        /*000a*/ 	.short	(.L_4457 - .L_4456)
.L_4456:
        /*000c*/ 	.word	0x00000000
        /*0010*/ 	.short	0x0011
        /*0012*/ 	.short	0x0058
        /*0014*/ 	.byte	0x00, 0xf0, 0x11, 0x00


	//----- nvinfo : EIATTR_KPARAM_INFO
	.align		4
.L_4457:
        /*0018*/ 	.byte	0x04, 0x17
        /*001a*/ 	.short	(.L_4459 - .L_4458)
.L_4458:
        /*001c*/ 	.word	0x00000000
        /*0020*/ 	.short	0x0010
        /*0022*/ 	.short	0x0054
        /*0024*/ 	.byte	0x00, 0xf0, 0x05, 0x00


	//----- nvinfo : EIATTR_KPARAM_INFO
	.align		4
.L_4459:
        /*0028*/ 	.byte	0x04, 0x17
        /*002a*/ 	.short	(.L_4461 - .L_4460)
.L_4460:
        /*002c*/ 	.word	0x00000000
        /*0030*/ 	.short	0x000f
        /*0032*/ 	.short	0x0050
        /*0034*/ 	.byte	0x00, 0xf0, 0x11, 0x00


	//----- nvinfo : EIATTR_KPARAM_INFO
	.align		4
.L_4461:
        /*0038*/ 	.byte	0x04, 0x17
        /*003a*/ 	.short	(.L_4463 - .L_4462)
.L_4462:
        /*003c*/ 	.word	0x00000000
        /*0040*/ 	.short	0x000e
        /*0042*/ 	.short	0x004c
        /*0044*/ 	.byte	0x00, 0xf0, 0x11, 0x00


	//----- nvinfo : EIATTR_KPARAM_INFO
	.align		4
.L_4463:
        /*0048*/ 	.byte	0x04, 0x17
        /*004a*/ 	.short	(.L_4465 - .L_4464)
.L_4464:
        /*004c*/ 	.word	0x00000000
        /*0050*/ 	.short	0x000d
        /*0052*/ 	.short	0x0048
        /*0054*/ 	.byte	0x00, 0xf0, 0x11, 0x00


	//----- nvinfo : EIATTR_KPARAM_INFO
	.align		4
.L_4465:
        /*0058*/ 	.byte	0x04, 0x17
        /*005a*/ 	.short	(.L_4467 - .L_4466)
.L_4466:
        /*005c*/ 	.word	0x00000000
        /*0060*/ 	.short	0x000c
        /*0062*/ 	.short	0x0044
        /*0064*/ 	.byte	0x00, 0xf0, 0x11, 0x00


	//----- nvinfo : EIATTR_KPARAM_INFO
	.align		4
.L_4467:
        /*0068*/ 	.byte	0x04, 0x17
        /*006a*/ 	.short	(.L_4469 - .L_4468)
.L_4468:
        /*006c*/ 	.word	0x00000000
        /*0070*/ 	.short	0x000b
        /*0072*/ 	.short	0x0040
        /*0074*/ 	.byte	0x00, 0xf0, 0x11, 0x00


	//----- nvinfo : EIATTR_KPARAM_INFO
	.align		4
.L_4469:
        /*0078*/ 	.byte	0x04, 0x17
        /*007a*/ 	.short	(.L_4471 - .L_4470)
.L_4470:
        /*007c*/ 	.word	0x00000000
        /*0080*/ 	.short	0x000a
        /*0082*/ 	.short	0x003c
        /*0084*/ 	.byte	0x00, 0xf0, 0x11, 0x00


	//----- nvinfo : EIATTR_KPARAM_INFO
	.align		4
.L_4471:
        /*0088*/ 	.byte	0x04, 0x17
        /*008a*/ 	.short	(.L_4473 - .L_4472)
.L_4472:
        /*008c*/ 	.word	0x00000000
        /*0090*/ 	.short	0x0009
        /*0092*/ 	.short	0x0038
        /*0094*/ 	.byte	0x00, 0xf0, 0x11, 0x00


	//----- nvinfo : EIATTR_KPARAM_INFO
	.align		4
.L_4473:
        /*0098*/ 	.byte	0x04, 0x17
        /*009a*/ 	.short	(.L_4475 - .L_4474)
.L_4474:
        /*009c*/ 	.word	0x00000000
        /*00a0*/ 	.short	0x0008
        /*00a2*/ 	.short	0x0034
        /*00a4*/ 	.byte	0x00, 0xf0, 0x11, 0x00


	//----- nvinfo : EIATTR_KPARAM_INFO
	.align		4
.L_4475:
        /*00a8*/ 	.byte	0x04, 0x17
        /*00aa*/ 	.short	(.L_4477 - .L_4476)
.L_4476:
        /*00ac*/ 	.word	0x00000000
        /*00b0*/ 	.short	0x0007
        /*00b2*/ 	.short	0x0030
        /*00b4*/ 	.byte	0x00, 0xf0, 0x11, 0x00


	//----- nvinfo : EIATTR_KPARAM_INFO
	.align		4
.L_4477:
        /*00b8*/ 	.byte	0x04, 0x17
        /*00ba*/ 	.short	(.L_4479 - .L_4478)
.L_4478:
        /*00bc*/ 	.word	0x00000000
        /*00c0*/ 	.short	0x0006
        /*00c2*/ 	.short	0x002c
        /*00c4*/ 	.byte	0x00, 0xf0, 0x11, 0x00


	//----- nvinfo : EIATTR_KPARAM_INFO
	.align		4
.L_4479:
        /*00c8*/ 	.byte	0x04, 0x17
        /*00ca*/ 	.short	(.L_4481 - .L_4480)
.L_4480:
        /*00cc*/ 	.word	0x00000000
        /*00d0*/ 	.short	0x0005
        /*00d2*/ 	.short	0x0028
        /*00d4*/ 	.byte	0x00, 0xf0, 0x11, 0x00


	//----- nvinfo : EIATTR_KPARAM_INFO
	.align		4
.L_4481:
        /*00d8*/ 	.byte	0x04, 0x17
        /*00da*/ 	.short	(.L_4483 - .L_4482)
.L_4482:
        /*00dc*/ 	.word	0x00000000
        /*00e0*/ 	.short	0x0004
        /*00e2*/ 	.short	0x0020
        /*00e4*/ 	.byte	0x00, 0xf0, 0x21, 0x00


	//----- nvinfo : EIATTR_KPARAM_INFO
	.align		4
.L_4483:
        /*00e8*/ 	.byte	0x04, 0x17
        /*00ea*/ 	.short	(.L_4485 - .L_4484)
.L_4484:
        /*00ec*/ 	.word	0x00000000
        /*00f0*/ 	.short	0x0003
        /*00f2*/ 	.short	0x0018
        /*00f4*/ 	.byte	0x00, 0xf0, 0x21, 0x00


	//----- nvinfo : EIATTR_KPARAM_INFO
	.align		4
.L_4485:
        /*00f8*/ 	.byte	0x04, 0x17
        /*00fa*/ 	.short	(.L_4487 - .L_4486)
.L_4486:
        /*00fc*/ 	.word	0x00000000
        /*0100*/ 	.short	0x0002
        /*0102*/ 	.short	0x0010
        /*0104*/ 	.byte	0x00, 0xf0, 0x21, 0x00


	//----- nvinfo : EIATTR_KPARAM_INFO
	.align		4
.L_4487:
        /*0108*/ 	.byte	0x04, 0x17
        /*010a*/ 	.short	(.L_4489 - .L_4488)
.L_4488:
        /*010c*/ 	.word	0x00000000
        /*0110*/ 	.short	0x0001
        /*0112*/ 	.short	0x0008
        /*0114*/ 	.byte	0x00, 0xf0, 0x21, 0x00


	//----- nvinfo : EIATTR_KPARAM_INFO
	.align		4
.L_4489:
        /*0118*/ 	.byte	0x04, 0x17
        /*011a*/ 	.short	(.L_4491 - .L_4490)
.L_4490:
        /*011c*/ 	.word	0x00000000
        /*0120*/ 	.short	0x0000
        /*0122*/ 	.short	0x0000
        /*0124*/ 	.byte	0x00, 0xf0, 0x21, 0x00


	//----- nvinfo : EIATTR_SPARSE_MMA_MASK
	.align		4
.L_4491:
        /*0128*/ 	.byte	0x03, 0x50
        /*012a*/ 	.short	0x0000


	//----- nvinfo : EIATTR_MAXREG_COUNT
	.align		4
        /*012c*/ 	.byte	0x03, 0x1b
        /*012e*/ 	.short	0x0040


	//----- nvinfo : EIATTR_NUM_BARRIERS
	.align		4
        /*0130*/ 	.byte	0x02, 0x4c
        /*0132*/ 	.byte	0x01
	.zero		1


	//----- nvinfo : EIATTR_MERCURY_ISA_VERSION
	.align		4
        /*0134*/ 	.byte	0x03, 0x5f
        /*0136*/ 	.short	0x0101


	//----- nvinfo : EIATTR_COOP_GROUP_MASK_REGIDS
	.align		4
        /*0138*/ 	.byte	0x04, 0x29
        /*013a*/ 	.short	(.L_4493 - .L_4492)


	//   ....[0]....
.L_4492:
        /*013c*/ 	.word	0xffffffff


	//   ....[1]....
        /*0140*/ 	.word	0xffffffff


	//   ....[2]....
        /*0144*/ 	.word	0xffffffff


	//   ....[3]....
        /*0148*/ 	.word	0xffffffff


	//   ....[4]....
        /*014c*/ 	.word	0xffffffff


	//   ....[5]....
        /*0150*/ 	.word	0xffffffff


	//   ....[6]....
        /*0154*/ 	.word	0xffffffff


	//----- nvinfo : EIATTR_COOP_GROUP_INSTR_OFFSETS
	.align		4
.L_4493:
        /*0158*/ 	.byte	0x04, 0x28
        /*015a*/ 	.short	(.L_4495 - .L_4494)


	//   ....[0]....
.L_4494:
        /*015c*/ 	.word	0x00000640


	//   ....[1]....
        /*0160*/ 	.word	0x000007e0


	//   ....[2]....
        /*0164*/ 	.word	0x00000920


	//   ....[3]....
        /*0168*/ 	.word	0x00000af0


	//   ....[4]....
        /*016c*/ 	.word	0x000018b0


	//   ....[5]....
        /*0170*/ 	.word	0x00001ac0


	//   ....[6]....
        /*0174*/ 	.word	0x00001ca0


	//----- nvinfo : EIATTR_EXIT_INSTR_OFFSETS
	.align		4
.L_4495:
        /*0178*/ 	.byte	0x04, 0x1c
        /*017a*/ 	.short	(.L_4497 - .L_4496)


	//   ....[0]....
.L_4496:
        /*017c*/ 	.word	0x000001b0


	//   ....[1]....
        /*0180*/ 	.word	0x00001ea0


	//----- nvinfo : EIATTR_MAX_THREADS
	.align		4
.L_4497:
        /*0184*/ 	.byte	0x04, 0x05
        /*0186*/ 	.short	(.L_4499 - .L_4498)
.L_4498:
        /*0188*/ 	.word	0x00000400
        /*018c*/ 	.word	0x00000001
        /*0190*/ 	.word	0x00000001


	//----- nvinfo : EIATTR_CRS_STACK_SIZE
	.align		4
.L_4499:
        /*0194*/ 	.byte	0x04, 0x1e
        /*0196*/ 	.short	(.L_4501 - .L_4500)
.L_4500:
        /*0198*/ 	.word	0x00000000


	//----- nvinfo : EIATTR_CBANK_PARAM_SIZE
	.align		4
.L_4501:
        /*019c*/ 	.byte	0x03, 0x19
        /*019e*/ 	.short	0x005c


	//----- nvinfo : EIATTR_PARAM_CBANK
	.align		4
        /*01a0*/ 	.byte	0x04, 0x0a
        /*01a2*/ 	.short	(.L_4503 - .L_4502)
	.align		4
.L_4502:
        /*01a4*/ 	.word	index@(.nv.constant0._Z21kOptimizer32bit2StateI13__nv_bfloat16Li0EEvPT_S2_PfS3_S3_ffffffffiffbi)
        /*01a8*/ 	.short	0x0210
        /*01aa*/ 	.short	0x005c


	//----- nvinfo : EIATTR_SW_WAR
	.align		4
.L_4503:
        /*01ac*/ 	.byte	0x04, 0x36
        /*01ae*/ 	.short	(.L_4505 - .L_4504)
.L_4504:
        /*01b0*/ 	.word	0x00000008
.L_4505:


//--------------------- .nv.info._Z21kOptimizer32bit2StateI6__halfLi0EEvPT_S2_PfS3_S3_ffffffffiffbi --------------------------
	.section	.nv.info._Z21kOptimizer32bit2StateI6__halfLi0EEvPT_S2_PfS3_S3_ffffffffiffbi,"",@"SHT_CUDA_INFO"
	.sectionflags	@""
	.align	4


	//----- nvinfo : EIATTR_CUDA_API_VERSION
	.align		4
        /*0000*/ 	.byte	0x04, 0x37
        /*0002*/ 	.short	(.L_4507 - .L_4506)
.L_4506:
        /*0004*/ 	.word	0x00000082


	//----- nvinfo : EIATTR_KPARAM_INFO
	.align		4
.L_4507:
        /*0008*/ 	.byte	0x04, 0x17
        /*000a*/ 	.short	(.L_4509 - .L_4508)
.L_4508:
        /*000c*/ 	.word	0x00000000
        /*0010*/ 	.short	0x0011
        /*0012*/ 	.short	0x0058
        /*0014*/ 	.byte	0x00, 0xf0, 0x11, 0x00


	//----- nvinfo : EIATTR_KPARAM_INFO
	.align		4
.L_4509:
        /*0018*/ 	.byte	0x04, 0x17
        /*001a*/ 	.short	(.L_4511 - .L_4510)
.L_4510:
        /*001c*/ 	.word	0x00000000
        /*0020*/ 	.short	0x0010
        /*0022*/ 	.short	0x0054
        /*0024*/ 	.byte	0x00, 0xf0, 0x05, 0x00


	//----- nvinfo : EIATTR_KPARAM_INFO
	.align		4
.L_4511:
        /*0028*/ 	.byte	0x04, 0x17
        /*002a*/ 	.short	(.L_4513 - .L_4512)
.L_4512:
        /*002c*/ 	.word	0x00000000
        /*0030*/ 	.short	0x000f
        /*0032*/ 	.short	0x0050
        /*0034*/ 	.byte	0x00, 0xf0, 0x11, 0x00


	//----- nvinfo : EIATTR_KPARAM_INFO
	.align		4
.L_4513:
        /*0038*/ 	.byte	0x04, 0x17
        /*003a*/ 	.short	(.L_4515 - .L_4514)
.L_4514:
        /*003c*/ 	.word	0x00000000
        /*0040*/ 	.short	0x000e
        /*0042*/ 	.short	0x004c
        /*0044*/ 	.byte	0x00, 0xf0, 0x11, 0x00


	//----- nvinfo : EIATTR_KPARAM_INFO
	.align		4
.L_4515:
        /*0048*/ 	.byte	0x04, 0x17
        /*004a*/ 	.short	(.L_4517 - .L_4516)
.L_4516:
        /*004c*/ 	.word	0x00000000
        /*0050*/ 	.short	0x000d
        /*0052*/ 	.short	0x0048
        /*0054*/ 	.byte	0x00, 0xf0, 0x11, 0x00


	//----- nvinfo : EIATTR_KPARAM_INFO
	.align		4
.L_4517:
        /*0058*/ 	.byte	0x04, 0x17
        /*005a*/ 	.short	(.L_4519 - .L_4518)
.L_4518:
        /*005c*/ 	.word	0x00000000
        /*0060*/ 	.short	0x000c
        /*0062*/ 	.short	0x0044
        /*0064*/ 	.byte	0x00, 0xf0, 0x11, 0x00


	//----- nvinfo : EIATTR_KPARAM_INFO
	.align		4
.L_4519:
        /*0068*/ 	.byte	0x04, 0x17
        /*006a*/ 	.short	(.L_4521 - .L_4520)
.L_4520:
        /*006c*/ 	.word	0x00000000
        /*0070*/ 	.short	0x000b
        /*0072*/ 	.short	0x0040
        /*0074*/ 	.byte	0x00, 0xf0, 0x11, 0x00


	//----- nvinfo : EIATTR_KPARAM_INFO
	.align		4
.L_4521:
        /*0078*/ 	.byte	0x04, 0x17
        /*007a*/ 	.short	(.L_4523 - .L_4522)
.L_4522:
        /*007c*/ 	.word	0x00000000
        /*0080*/ 	.short	0x000a
        /*0082*/ 	.short	0x003c
        /*0084*/ 	.byte	0x00, 0xf0, 0x11, 0x00


	//----- nvinfo : EIATTR_KPARAM_INFO
	.align		4
.L_4523:
        /*0088*/ 	.byte	0x04, 0x17
        /*008a*/ 	.short	(.L_4525 - .L_4524)
.L_4524:
        /*008c*/ 	.word	0x00000000
        /*0090*/ 	.short	0x0009
        /*0092*/ 	.short	0x0038
        /*0094*/ 	.byte	0x00, 0xf0, 0x11, 0x00


	//----- nvinfo : EIATTR_KPARAM_INFO
	.align		4
.L_4525:
        /*0098*/ 	.byte	0x04, 0x17
        /*009a*/ 	.short	(.L_4527 - .L_4526)
.L_4526:
        /*009c*/ 	.word	0x00000000
        /*00a0*/ 	.short	0x0008
        /*00a2*/ 	.short	0x0034
        /*00a4*/ 	.byte	0x00, 0xf0, 0x11, 0x00


	//----- nvinfo : EIATTR_KPARAM_INFO
	.align		4
.L_4527:
        /*00a8*/ 	.byte	0x04, 0x17
        /*00aa*/ 	.short	(.L_4529 - .L_4528)
.L_4528:
        /*00ac*/ 	.word	0x00000000
        /*00b0*/ 	.short	0x0007
        /*00b2*/ 	.short	0x0030
        /*00b4*/ 	.byte	0x00, 0xf0, 0x11, 0x00


	//----- nvinfo : EIATTR_KPARAM_INFO
	.align		4
.L_4529:
        /*00b8*/ 	.byte	0x04, 0x17
        /*00ba*/ 	.short	(.L_4531 - .L_4530)
.L_4530:
        /*00bc*/ 	.word	0x00000000
        /*00c0*/ 	.short	0x0006
        /*00c2*/ 	.short	0x002c
        /*00c4*/ 	.byte	0x00, 0xf0, 0x11, 0x00


	//----- nvinfo : EIATTR_KPARAM_INFO
	.align		4
.L_4531:
        /*00c8*/ 	.byte	0x04, 0x17
        /*00ca*/ 	.short	(.L_4533 - .L_4532)
.L_4532:
        /*00cc*/ 	.word	0x00000000
        /*00d0*/ 	.short	0x0005
        /*00d2*/ 	.short	0x0028
        /*00d4*/ 	.byte	0x00, 0xf0, 0x11, 0x00


	//----- nvinfo : EIATTR_KPARAM_INFO
	.align		4
.L_4533:
        /*00d8*/ 	.byte	0x04, 0x17
        /*00da*/ 	.short	(.L_4535 - .L_4534)
.L_4534:
        /*00dc*/ 	.word	0x00000000
        /*00e0*/ 	.short	0x0004
        /*00e2*/ 	.short	0x0020
        /*00e4*/ 	.byte	0x00, 0xf0, 0x21, 0x00


	//----- nvinfo : EIATTR_KPARAM_INFO
	.align		4
.L_4535:
        /*00e8*/ 	.byte	0x04, 0x17
        /*00ea*/ 	.short	(.L_4537 - .L_4536)
.L_4536:
        /*00ec*/ 	.word	0x00000000
        /*00f0*/ 	.short	0x0003
        /*00f2*/ 	.short	0x0018
        /*00f4*/ 	.byte	0x00, 0xf0, 0x21, 0x00


	//----- nvinfo : EIATTR_KPARAM_INFO
	.align		4
.L_4537:
        /*00f8*/ 	.byte	0x04, 0x17
        /*00fa*/ 	.short	(.L_4539 - .L_4538)
.L_4538:
        /*00fc*/ 	.word	0x00000000
        /*0100*/ 	.short	0x0002
        /*0102*/ 	.short	0x0010
        /*0104*/ 	.byte	0x00, 0xf0, 0x21, 0x00


	//----- nvinfo : EIATTR_KPARAM_INFO
	.align		4
.L_4539:
        /*0108*/ 	.byte	0x04, 0x17
        /*010a*/ 	.short	(.L_4541 - .L_4540)
.L_4540:
        /*010c*/ 	.word	0x00000000
        /*0110*/ 	.short	0x0001
        /*0112*/ 	.short	0x0008
        /*0114*/ 	.byte	0x00, 0xf0, 0x21, 0x00


	//----- nvinfo : EIATTR_KPARAM_INFO
	.align		4
.L_4541:
        /*0118*/ 	.byte	0x04, 0x17
        /*011a*/ 	.short	(.L_4543 - .L_4542)
.L_4542:
        /*011c*/ 	.word	0x00000000
        /*0120*/ 	.short	0x0000
        /*0122*/ 	.short	0x0000
        /*0124*/ 	.byte	0x00, 0xf0, 0x21, 0x00


	//----- nvinfo : EIATTR_SPARSE_MMA_MASK
	.align		4
.L_4543:
        /*0128*/ 	.byte	0x03, 0x50
        /*012a*/ 	.short	0x0000


	//----- nvinfo : EIATTR_MAXREG_COUNT
	.align		4
        /*012c*/ 	.byte	0x03, 0x1b
        /*012e*/ 	.short	0x0040


	//----- nvinfo : EIATTR_NUM_BARRIERS
	.align		4
        /*0130*/ 	.byte	0x02, 0x4c
        /*0132*/ 	.byte	0x01
	.zero		1


	//----- nvinfo : EIATTR_MERCURY_ISA_VERSION
	.align		4
        /*0134*/ 	.byte	0x03, 0x5f
        /*0136*/ 	.short	0x0101


	//----- nvinfo : EIATTR_COOP_GROUP_MASK_REGIDS
	.align		4
        /*0138*/ 	.byte	0x04, 0x29
        /*013a*/ 	.short	(.L_4545 - .L_4544)


	//   ....[0]....
.L_4544:
        /*013c*/ 	.word	0xffffffff


	//   ....[1]....
        /*0140*/ 	.word	0xffffffff


	//   ....[2]....
        /*0144*/ 	.word	0xffffffff


	//   ....[3]....
        /*0148*/ 	.word	0xffffffff


	//   ....[4]....
        /*014c*/ 	.word	0xffffffff


	//   ....[5]....
        /*0150*/ 	.word	0xffffffff


	//   ....[6]....
        /*0154*/ 	.word	0xffffffff


	//----- nvinfo : EIATTR_COOP_GROUP_INSTR_OFFSETS
	.align		4
.L_4545:
        /*0158*/ 	.byte	0x04, 0x28
        /*015a*/ 	.short	(.L_4547 - .L_4546)


	//   ....[0]....
.L_4546:
        /*015c*/ 	.word	0x00000640


	//   ....[1]....
        /*0160*/ 	.word	0x000007e0


	//   ....[2]....
        /*0164*/ 	.word	0x00000920


	//   ....[3]....
        /*0168*/ 	.word	0x00000ac0


	//   ....[4]....
        /*016c*/ 	.word	0x00001820


	//   ....[5]....
        /*0170*/ 	.word	0x00001a30


	//   ....[6]....
        /*0174*/ 	.word	0x00001c10


	//----- nvinfo : EIATTR_EXIT_INSTR_OFFSETS
	.align		4
.L_4547:
        /*0178*/ 	.byte	0x04, 0x1c
        /*017a*/ 	.short	(.L_4549 - .L_4548)


	//   ....[0]....
.L_4548:
        /*017c*/ 	.word	0x000001b0


	//   ....[1]....
        /*0180*/ 	.word	0x00001e10


	//----- nvinfo : EIATTR_MAX_THREADS
	.align		4
.L_4549:
        /*0184*/ 	.byte	0x04, 0x05
        /*0186*/ 	.short	(.L_4551 - .L_4550)
.L_4550:
        /*0188*/ 	.word	0x00000400
        /*018c*/ 	.word	0x00000001
        /*0190*/ 	.word	0x00000001


	//----- nvinfo : EIATTR_CRS_STACK_SIZE
	.align		4
.L_4551:
        /*0194*/ 	.byte	0x04, 0x1e
        /*0196*/ 	.short	(.L_4553 - .L_4552)
.L_4552:
        /*0198*/ 	.word	0x00000000


	//----- nvinfo : EIATTR_CBANK_PARAM_SIZE
	.align		4
.L_4553:
        /*019c*/ 	.byte	0x03, 0x19
        /*019e*/ 	.short	0x005c


	//----- nvinfo : EIATTR_PARAM_CBANK
	.align		4
        /*01a0*/ 	.byte	0x04, 0x0a
        /*01a2*/ 	.short	(.L_4555 - .L_4554)
	.align		4
.L_4554:
        /*01a4*/ 	.word	index@(.nv.constant0._Z21kOptimizer32bit2StateI6__halfLi0EEvPT_S2_PfS3_S3_ffffffffiffbi)
        /*01a8*/ 	.short	0x0210
        /*01aa*/ 	.short	0x005c


	//----- nvinfo : EIATTR_SW_WAR
	.align		4
.L_4555:
        /*01ac*/ 	.byte	0x04, 0x36
        /*01ae*/ 	.short	(.L_4557 - .L_4556)
.L_4556:
        /*01b0*/ 	.word	0x00000008
.L_4557:


//--------------------- .nv.info._Z21kOptimizer32bit2StateIfLi0EEvPT_S1_PfS2_S2_ffffffffiffbi --------------------------
	.section	.nv.info._Z21kOptimizer32bit2StateIfLi0EEvPT_S1_PfS2_S2_ffffffffiffbi,"",@"SHT_CUDA_INFO"
	.sectionflags	@""
	.align	4


	//----- nvinfo : EIATTR_CUDA_API_VERSION
	.align		4
        /*0000*/ 	.byte	0x04, 0x37
        /*0002*/ 	.short	(.L_4559 - .L_4558)
.L_4558:
        /*0004*/ 	.word	0x00000082


	//----- nvinfo : EIATTR_KPARAM_INFO
	.align		4
.L_4559:
        /*0008*/ 	.byte	0x04, 0x17
        /*000a*/ 	.short	(.L_4561 - .L_4560)
.L_4560:
        /*000c*/ 	.word	0x00000000
        /*0010*/ 	.short	0x0011
        /*0012*/ 	.short	0x0058
        /*0014*/ 	.byte	0x00, 0xf0, 0x11, 0x00


	//----- nvinfo : EIATTR_KPARAM_INFO
	.align		4
.L_4561:
        /*0018*/ 	.byte	0x04, 0x17
        /*001a*/ 	.short	(.L_4563 - .L_4562)
.L_4562:
        /*001c*/ 	.word	0x00000000
        /*0020*/ 	.short	0x0010
        /*0022*/ 	.short	0x0054
        /*0024*/ 	.byte	0x00, 0xf0, 0x05, 0x00


	//----- nvinfo : EIATTR_KPARAM_INFO
	.align		4
.L_4563:
        /*0028*/ 	.byte	0x04, 0x17
        /*002a*/ 	.short	(.L_4565 - .L_4564)
.L_4564:
        /*002c*/ 	.word	0x00000000
        /*0030*/ 	.short	0x000f
        /*0032*/ 	.short	0x0050
        /*0034*/ 	.byte	0x00, 0xf0, 0x11, 0x00


	//----- nvinfo : EIATTR_KPARAM_INFO
	.align		4
.L_4565:
        /*0038*/ 	.byte	0x04, 0x17
        /*003a*/ 	.short	(.L_4567 - .L_4566)
.L_4566:
        /*003c*/ 	.word	0x00000000
        /*0040*/ 	.short	0x000e
        /*0042*/ 	.short	0x004c
        /*0044*/ 	.byte	0x00, 0xf0, 0x11, 0x00


	//----- nvinfo : EIATTR_KPARAM_INFO
	.align		4
.L_4567:
        /*0048*/ 	.byte	0x04, 0x17
        /*004a*/ 	.short	(.L_4569 - .L_4568)
.L_4568:
        /*004c*/ 	.word	0x00000000
        /*0050*/ 	.short	0x000d
        /*0052*/ 	.short	0x0048
        /*0054*/ 	.byte	0x00, 0xf0, 0x11, 0x00


	//----- nvinfo : EIATTR_KPARAM_INFO
	.align		4
.L_4569:
        /*0058*/ 	.byte	0x04, 0x17
        /*005a*/ 	.short	(.L_4571 - .L_4570)
.L_4570:
        /*005c*/ 	.word	0x00000000
        /*0060*/ 	.short	0x000c
        /*0062*/ 	.short	0x0044
        /*0064*/ 	.byte	0x00, 0xf0, 0x11, 0x00


	//----- nvinfo : EIATTR_KPARAM_INFO
	.align		4
.L_4571:
        /*0068*/ 	.byte	0x04, 0x17
        /*006a*/ 	.short	(.L_4573 - .L_4572)
.L_4572:
        /*006c*/ 	.word	0x00000000
        /*0070*/ 	.short	0x000b
        /*0072*/ 	.short	0x0040
        /*0074*/ 	.byte	0x00, 0xf0, 0x11, 0x00


	//----- nvinfo : EIATTR_KPARAM_INFO
	.align		4
.L_4573:
        /*0078*/ 	.byte	0x04, 0x17
        /*007a*/ 	.short	(.L_4575 - .L_4574)
.L_4574:
        /*007c*/ 	.word	0x00000000
        /*0080*/ 	.short	0x000a
        /*0082*/ 	.short	0x003c
        /*0084*/ 	.byte	0x00, 0xf0, 0x11, 0x00


	//----- nvinfo : EIATTR_KPARAM_INFO
	.align		4
.L_4575:
        /*0088*/ 	.byte	0x04, 0x17
        /*008a*/ 	.short	(.L_4577 - .L_4576)
.L_4576:
        /*008c*/ 	.word	0x00000000
        /*0090*/ 	.short	0x0009
        /*0092*/ 	.short	0x0038
        /*0094*/ 	.byte	0x00, 0xf0, 0x11, 0x00


	//----- nvinfo : EIATTR_KPARAM_INFO
	.align		4
.L_4577:
        /*0098*/ 	.byte	0x04, 0x17
        /*009a*/ 	.short	(.L_4579 - .L_4578)
.L_4578:
        /*009c*/ 	.word	0x00000000
        /*00a0*/ 	.short	0x0008
        /*00a2*/ 	.short	0x0034
        /*00a4*/ 	.byte	0x00, 0xf0, 0x11, 0x00


	//----- nvinfo : EIATTR_KPARAM_INFO
	.align		4
.L_4579:
        /*00a8*/ 	.byte	0x04, 0x17
        /*00aa*/ 	.short	(.L_4581 - .L_4580)
.L_4580:
        /*00ac*/ 	.word	0x00000000
        /*00b0*/ 	.short	0x0007
        /*00b2*/ 	.short	0x0030
        /*00b4*/ 	.byte	0x00, 0xf0, 0x11, 0x00


	//----- nvinfo : EIATTR_KPARAM_INFO
	.align		4
.L_4581:
        /*00b8*/ 	.byte	0x04, 0x17
        /*00ba*/ 	.short	(.L_4583 - .L_4582)
.L_4582:
        /*00bc*/ 	.word	0x00000000
        /*00c0*/ 	.short	0x0006
        /*00c2*/ 	.short	0x002c
        /*00c4*/ 	.byte	0x00, 0xf0, 0x11, 0x00


	//----- nvinfo : EIATTR_KPARAM_INFO
	.align		4
.L_4583:
        /*00c8*/ 	.byte	0x04, 0x17
        /*00ca*/ 	.short	(.L_4585 - .L_4584)
.L_4584:
        /*00cc*/ 	.word	0x00000000
        /*00d0*/ 	.short	0x0005
        /*00d2*/ 	.short	0x0028
        /*00d4*/ 	.byte	0x00, 0xf0, 0x11, 0x00


	//----- nvinfo : EIATTR_KPARAM_INFO
	.align		4
.L_4585:
        /*00d8*/ 	.byte	0x04, 0x17
        /*00da*/ 	.short	(.L_4587 - .L_4586)
.L_4586:
        /*00dc*/ 	.word	0x00000000
        /*00e0*/ 	.short	0x0004
        /*00e2*/ 	.short	0x0020
        /*00e4*/ 	.byte	0x00, 0xf0, 0x21, 0x00


	//----- nvinfo : EIATTR_KPARAM_INFO
	.align		4
.L_4587:
        /*00e8*/ 	.byte	0x04, 0x17
        /*00ea*/ 	.short	(.L_4589 - .L_4588)
.L_4588:
        /*00ec*/ 	.word	0x00000000
        /*00f0*/ 	.short	0x0003
        /*00f2*/ 	.short	0x0018
        /*00f4*/ 	.byte	0x00, 0xf0, 0x21, 0x00


	//----- nvinfo : EIATTR_KPARAM_INFO
	.align		4
.L_4589:
        /*00f8*/ 	.byte	0x04, 0x17
        /*00fa*/ 	.short	(.L_4591 - .L_4590)
.L_4590:
        /*00fc*/ 	.word	0x00000000
        /*0100*/ 	.short	0x0002
        /*0102*/ 	.short	0x0010
        /*0104*/ 	.byte	0x00, 0xf0, 0x21, 0x00


	//----- nvinfo : EIATTR_KPARAM_INFO
	.align		4
.L_4591:
        /*0108*/ 	.byte	0x04, 0x17
        /*010a*/ 	.short	(.L_4593 - .L_4592)
.L_4592:
        /*010c*/ 	.word	0x00000000
        /*0110*/ 	.short	0x0001
        /*0112*/ 	.short	0x0008
        /*0114*/ 	.byte	0x00, 0xf0, 0x21, 0x00


	//----- nvinfo : EIATTR_KPARAM_INFO
	.align		4
.L_4593:
        /*0118*/ 	.byte	0x04, 0x17
        /*011a*/ 	.short	(.L_4595 - .L_4594)
.L_4594:
        /*011c*/ 	.word	0x00000000
        /*0120*/ 	.short	0x0000
        /*0122*/ 	.short	0x0000
        /*0124*/ 	.byte	0x00, 0xf0, 0x21, 0x00


	//----- nvinfo : EIATTR_SPARSE_MMA_MASK
	.align		4
.L_4595:
        /*0128*/ 	.byte	0x03, 0x50
        /*012a*/ 	.short	0x0000


	//----- nvinfo : EIATTR_MAXREG_COUNT
	.align		4
        /*012c*/ 	.byte	0x03, 0x1b
        /*012e*/ 	.short	0x0040


	//----- nvinfo : EIATTR_NUM_BARRIERS
	.align		4
        /*0130*/ 	.byte	0x02, 0x4c
        /*0132*/ 	.byte	0x01
	.zero		1


	//----- nvinfo : EIATTR_MERCURY_ISA_VERSION
	.align		4
        /*0134*/ 	.byte	0x03, 0x5f
        /*0136*/ 	.short	0x0101


	//----- nvinfo : EIATTR_COOP_GROUP_MASK_REGIDS
	.align		4
        /*0138*/ 	.byte	0x04, 0x29
        /*013a*/ 	.short	(.L_4597 - .L_4596)


	//   ....[0]....
.L_4596:
        /*013c*/ 	.word	0xffffffff


	//   ....[1]....
        /*0140*/ 	.word	0xffffffff


	//   ....[2]....
        /*0144*/ 	.word	0xffffffff


	//   ....[3]....
        /*0148*/ 	.word	0xffffffff


	//   ....[4]....
        /*014c*/ 	.word	0xffffffff


	//   ....[5]....
        /*0150*/ 	.word	0xffffffff


	//   ....[6]....
        /*0154*/ 	.word	0xffffffff


	//----- nvinfo : EIATTR_COOP_GROUP_INSTR_OFFSETS
	.align		4
.L_4597:
        /*0158*/ 	.byte	0x04, 0x28
        /*015a*/ 	.short	(.L_4599 - .L_4598)


	//   ....[0]....
.L_4598:
        /*015c*/ 	.word	0x00000640


	//   ....[1]....
        /*0160*/ 	.word	0x00000780


	//   ....[2]....
        /*0164*/ 	.word	0x000008f0


	//   ....[3]....
        /*0168*/ 	.word	0x00000a20


	//   ....[4]....
        /*016c*/ 	.word	0x00001420


	//   ....[5]....
        /*0170*/ 	.word	0x00001600


	//   ....[6]....
        /*0174*/ 	.word	0x000017f0


	//----- nvinfo : EIATTR_EXIT_INSTR_OFFSETS
	.align		4
.L_4599:
        /*0178*/ 	.byte	0x04, 0x1c
        /*017a*/ 	.short	(.L_4601 - .L_4600)


	//   ....[0]....
.L_4600:
        /*017c*/ 	.word	0x000001b0


	//   ....[1]....
        /*0180*/ 	.word	0x000019e0


	//----- nvinfo : EIATTR_MAX_THREADS
	.align		4
.L_4601:
        /*0184*/ 	.byte	0x04, 0x05
        /*0186*/ 	.short	(.L_4603 - .L_4602)
.L_4602:
        /*0188*/ 	.word	0x00000400
        /*018c*/ 	.word	0x00000001
        /*0190*/ 	.word	0x00000001


	//----- nvinfo : EIATTR_CRS_STACK_SIZE
	.align		4
.L_4603:
        /*0194*/ 	.byte	0x04, 0x1e
        /*0196*/ 	.short	(.L_4605 - .L_4604)
.L_4604:
        /*0198*/ 	.word	0x00000000


	//----- nvinfo : EIATTR_CBANK_PARAM_SIZE
	.align		4
.L_4605:
        /*019c*/ 	.byte	0x03, 0x19
        /*019e*/ 	.short	0x005c


	//----- nvinfo : EIATTR_PARAM_CBANK
	.align		4
        /*01a0*/ 	.byte	0x04, 0x0a
        /*01a2*/ 	.short	(.L_4607 - .L_4606)
	.align		4
.L_4606:
        /*01a4*/ 	.word	index@(.nv.constant0._Z21kOptimizer32bit2StateIfLi0EEvPT_S1_PfS2_S2_ffffffffiffbi)
        /*01a8*/ 	.short	0x0210
        /*01aa*/ 	.short	0x005c


	//----- nvinfo : EIATTR_SW_WAR
	.align		4
.L_4607:
        /*01ac*/ 	.byte	0x04, 0x36
        /*01ae*/ 	.short	(.L_4609 - .L_4608)
.L_4608:
        /*01b0*/ 	.word	0x00000008
.L_4609:


//--------------------- .nv.info._Z33kPreconditionOptimizer32bit2StateI13__nv_bfloat16Li6ELi4096ELi8EEvPT_S2_PfS3_S3_ffffiffi --------------------------
	.section	.nv.info._Z33kPreconditionOptimizer32bit2StateI13__nv_bfloat16Li6ELi4096ELi8EEvPT_S2_PfS3_S3_ffffiffi,"",@"SHT_CUDA_INFO"
	.sectionflags	@""
	.align	4


	//----- nvinfo : EIATTR_CUDA_API_VERSION
	.align		4
        /*0000*/ 	.byte	0x04, 0x37
        /*0002*/ 	.short	(.L_4611 - .L_4610)
.L_4610:
        /*0004*/ 	.word	0x00000082


	//----- nvinfo : EIATTR_KPARAM_INFO
	.align		4
.L_4611:
        /*0008*/ 	.byte	0x04, 0x17
        /*000a*/ 	.short	(.L_4613 - .L_4612)
.L_4612:
        /*000c*/ 	.word	0x00000000
        /*0010*/ 	.short	0x000c
        /*0012*/ 	.short	0x0044
        /*0014*/ 	.byte	0x00, 0xf0, 0x11, 0x00


	//----- nvinfo : EIATTR_KPARAM_INFO
	.align		4
.L_4613:
        /*0018*/ 	.byte	0x04, 0x17
        /*001a*/ 	.short	(.L_4615 - .L_4614)
.L_4614:
        /*001c*/ 	.word	0x00000000
        /*0020*/ 	.short	0x000b
        /*0022*/ 	.short	0x0040
        /*0024*/ 	.byte	0x00, 0xf0, 0x11, 0x00


	//----- nvinfo : EIATTR_KPARAM_INFO
	.align		4
.L_4615:
        /*0028*/ 	.byte	0x04, 0x17
        /*002a*/ 	.short	(.L_4617 - .L_4616)
.L_4616:
        /*002c*/ 	.word	0x00000000
        /*0030*/ 	.short	0x000a
        /*0032*/ 	.short	0x003c
        /*0034*/ 	.byte	0x00, 0xf0, 0x11, 0x00


	//----- nvinfo : EIATTR_KPARAM_INFO
	.align		4
.L_4617:
        /*0038*/ 	.byte	0x04, 0x17
        /*003a*/ 	.short	(.L_4619 - .L_4618)
.L_4618:
        /*003c*/ 	.word	0x00000000
        /*0040*/ 	.short	0x0009
        /*0042*/ 	.short	0x0038
        /*0044*/ 	.byte	0x00, 0xf0, 0x11, 0x00


	//----- nvinfo : EIATTR_KPARAM_INFO
	.align		4
.L_4619:
        /*0048*/ 	.byte	0x04, 0x17
        /*004a*/ 	.short	(.L_4621 - .L_4620)
.L_4620:
        /*004c*/ 	.word	0x00000000
        /*0050*/ 	.short	0x0008
        /*0052*/ 	.short	0x0034
        /*0054*/ 	.byte	0x00, 0xf0, 0x11, 0x00


	//----- nvinfo : EIATTR_KPARAM_INFO
	.align		4
.L_4621:
        /*0058*/ 	.byte	0x04, 0x17
        /*005a*/ 	.short	(.L_4623 - .L_4622)
.L_4622:
        /*005c*/ 	.word	0x00000000
        /*0060*/ 	.short	0x0007
        /*0062*/ 	.short	0x0030
        /*0064*/ 	.byte	0x00, 0xf0, 0x11, 0x00


	//----- nvinfo : EIATTR_KPARAM_INFO
	.align		4
.L_4623:
        /*0068*/ 	.byte	0x04, 0x17
        /*006a*/ 	.short	(.L_4625 - .L_4624)
.L_4624:
        /*006c*/ 	.word	0x00000000
        /*0070*/ 	.short	0x0006
        /*0072*/ 	.short	0x002c
        /*0074*/ 	.byte	0x00, 0xf0, 0x11, 0x00


	//----- nvinfo : EIATTR_KPARAM_INFO
	.align		4
.L_4625:
        /*0078*/ 	.byte	0x04, 0x17
        /*007a*/ 	.short	(.L_4627 - .L_4626)
.L_4626:
        /*007c*/ 	.word	0x00000000
        /*0080*/ 	.short	0x0005
        /*0082*/ 	.short	0x0028
        /*0084*/ 	.byte	0x00, 0xf0, 0x11, 0x00


	//----- nvinfo : EIATTR_KPARAM_INFO
	.align		4
.L_4627:
        /*0088*/ 	.byte	0x04, 0x17
        /*008a*/ 	.short	(.L_4629 - .L_4628)
.L_4628:
        /*008c*/ 	.word	0x00000000
        /*0090*/ 	.short	0x0004
        /*0092*/ 	.short	0x0020
        /*0094*/ 	.byte	0x00, 0xf0, 0x21, 0x00


	//----- nvinfo : EIATTR_KPARAM_INFO
	.align		4
.L_4629:
        /*0098*/ 	.byte	0x04, 0x17
        /*009a*/ 	.short	(.L_4631 - .L_4630)
.L_4630:
        /*009c*/ 	.word	0x00000000
        /*00a0*/ 	.short	0x0003
        /*00a2*/ 	.short	0x0018
        /*00a4*/ 	.byte	0x00, 0xf0, 0x21, 0x00


	//----- nvinfo : EIATTR_KPARAM_INFO
	.align		4
.L_4631:
        /*00a8*/ 	.byte	0x04, 0x17
        /*00aa*/ 	.short	(.L_4633 - .L_4632)
.L_4632:
        /*00ac*/ 	.word	0x00000000
        /*00b0*/ 	.short	0x0002
        /*00b2*/ 	.short	0x0010
        /*00b4*/ 	.byte	0x00, 0xf0, 0x21, 0x00


	//----- nvinfo : EIATTR_KPARAM_INFO
	.align		4
.L_4633:
        /*00b8*/ 	.byte	0x04, 0x17
        /*00ba*/ 	.short	(.L_4635 - .L_4634)
.L_4634:
        /*00bc*/ 	.word	0x00000000
        /*00c0*/ 	.short	0x0001
        /*00c2*/ 	.short	0x0008
        /*00c4*/ 	.byte	0x00, 0xf0, 0x21, 0x00


	//----- nvinfo : EIATTR_KPARAM_INFO
	.align		4
.L_4635:
        /*00c8*/ 	.byte	0x04, 0x17
        /*00ca*/ 	.short	(.L_4637 - .L_4636)
.L_4636:
        /*00cc*/ 	.word	0x00000000
        /*00d0*/ 	.short	0x0000
        /*00d2*/ 	.short	0x0000
        /*00d4*/ 	.byte	0x00, 0xf0, 0x21, 0x00


	//----- nvinfo : EIATTR_SPARSE_MMA_MASK
	.align		4
.L_4637:
        /*00d8*/ 	.byte	0x03, 0x50
        /*00da*/ 	.short	0x0000


	//----- nvinfo : EIATTR_MAXREG_COUNT
	.align		4
        /*00dc*/ 	.byte	0x03, 0x1b
        /*00de*/ 	.short	0x0080


	//----- nvinfo : EIATTR_NUM_BARRIERS
	.align		4
        /*00e0*/ 	.byte	0x02, 0x4c
        /*00e2*/ 	.byte	0x01
	.zero		1


	//----- nvinfo : EIATTR_MERCURY_ISA_VERSION
	.align		4
        /*00e4*/ 	.byte	0x03, 0x5f
        /*00e6*/ 	.short	0x0101


	//----- nvinfo : EIATTR_UNUSED_LOAD_BYTE_OFFSET
	.align		4
        /*00e8*/ 	.byte	0x04, 0x44
        /*00ea*/ 	.short	(.L_4639 - .L_4638)


	//   ....[0]....
.L_4638:
        /*00ec*/ 	.word	0x00000e80
        /*00f0*/ 	.word	0x0000fff0


	//   ....[1]....
        /*00f4*/ 	.word	0x00000e90
        /*00f8*/ 	.word	0x0000ff0f


	//   ....[2]....
        /*00fc*/ 	.word	0x00000ee0
        /*0100*/ 	.word	0x0000f0ff


	//----- nvinfo : EIATTR_COOP_GROUP_MASK_REGIDS
	.align		4
.L_4639:
        /*0104*/ 	.byte	0x04, 0x29
        /*0106*/ 	.short	(.L_4641 - .L_4640)


	//   ....[0]....
.L_4640:
        /*0108*/ 	.word	0xffffffff


	//   ....[1]....
        /*010c*/ 	.word	0xffffffff


	//   ....[2]....
        /*0110*/ 	.word	0xffffffff


	//   ....[3]....
        /*0114*/ 	.word	0xffffffff


	//   ....[4]....
        /*0118*/ 	.word	0xffffffff


	//   ....[5]....
        /*011c*/ 	.word	0xffffffff


	//   ....[6]....
        /*0120*/ 	.word	0xffffffff


	//   ....[7]....
        /*0124*/ 	.word	0xffffffff


	//   ....[8]....
        /*0128*/ 	.word	0xffffffff


	//----- nvinfo : EIATTR_COOP_GROUP_INSTR_OFFSETS
	.align		4
.L_4641:
        /*012c*/ 	.byte	0x04, 0x28
        /*012e*/ 	.short	(.L_4643 - .L_4642)


	//   ....[0]....
.L_4642:
        /*0130*/ 	.word	0x00000750


	//   ....[1]....
        /*0134*/ 	.word	0x00000aa0


	//   ....[2]....
        /*0138*/ 	.word	0x00000ca0


	//   ....[3]....
        /*013c*/ 	.word	0x00000cc0


	//   ....[4]....
        /*0140*/ 	.word	0x00000ce0


	//   ....[5]....
        /*0144*/ 	.word	0x00000d00


	//   ....[6]....
        /*0148*/ 	.word	0x00000d20


	//   ....[7]....
        /*014c*/ 	.word	0x00000df0


	//   ....[8]....
        /*0150*/ 	.word	0x00001040


	//----- nvinfo : EIATTR_EXIT_INSTR_OFFSETS
	.align		4
.L_4643:
        /*0154*/ 	.byte	0x04, 0x1c
        /*0156*/ 	.short	(.L_4645 - .L_4644)


	//   ....[0]....
.L_4644:
        /*0158*/ 	.word	0x000000d0


	//   ....[1]....
        /*015c*/ 	.word	0x00001080


	//----- nvinfo : EIATTR_MAX_THREADS
	.align		4
.L_4645:
        /*0160*/ 	.byte	0x04, 0x05
        /*0162*/ 	.short	(.L_4647 - .L_4646)
.L_4646:
        /*0164*/ 	.word	0x00000200
        /*0168*/ 	.word	0x00000001
        /*016c*/ 	.word	0x00000001


	//----- nvinfo : EIATTR_CRS_STACK_SIZE
	.align		4
.L_4647:
        /*0170*/ 	.byte	0x04, 0x1e
        /*0172*/ 	.short	(.L_4649 - .L_4648)
.L_4648:
        /*0174*/ 	.word	0x00000000


	//----- nvinfo : EIATTR_CBANK_PARAM_SIZE
	.align		4
.L_4649:
        /*0178*/ 	.byte	0x03, 0x19
        /*017a*/ 	.short	0x0048


	//----- nvinfo : EIATTR_PARAM_CBANK
	.align		4
        /*017c*/ 	.byte	0x04, 0x0a
        /*017e*/ 	.short	(.L_4651 - .L_4650)
	.align		4
.L_4650:
        /*0180*/ 	.word	index@(.nv.constant0._Z33kPreconditionOptimizer32bit2StateI13__nv_bfloat16Li6ELi4096ELi8EEvPT_S2_PfS3_S3_ffffiffi)
        /*0184*/ 	.short	0x0210
        /*0186*/ 	.short	0x0048


	//----- nvinfo : EIATTR_SW_WAR
	.align		4
.L_4651:
        /*0188*/ 	.byte	0x04, 0x36
        /*018a*/ 	.short	(.L_4653 - .L_4652)
.L_4652:
        /*018c*/ 	.word	0x00000008
.L_4653:


//--------------------- .nv.info._Z33kPreconditionOptimizer32bit2StateI6__halfLi6ELi4096ELi8EEvPT_S2_PfS3_S3_ffffiffi --------------------------
	.section	.nv.info._Z33kPreconditionOptimizer32bit2StateI6__halfLi6ELi4096ELi8EEvPT_S2_PfS3_S3_ffffiffi,"",@"SHT_CUDA_INFO"
	.sectionflags	@""
	.align	4


	//----- nvinfo : EIATTR_CUDA_API_VERSION
	.align		4
        /*0000*/ 	.byte	0x04, 0x37
        /*0002*/ 	.short	(.L_4655 - .L_4654)
.L_4654:
        /*0004*/ 	.word	0x00000082


	//----- nvinfo : EIATTR_KPARAM_INFO
	.align		4
.L_4655:
        /*0008*/ 	.byte	0x04, 0x17
        /*000a*/ 	.short	(.L_4657 - .L_4656)
.L_4656:
        /*000c*/ 	.word	0x00000000
        /*0010*/ 	.short	0x000c
        /*0012*/ 	.short	0x0044
        /*0014*/ 	.byte	0x00, 0xf0, 0x11, 0x00


	//----- nvinfo : EIATTR_KPARAM_INFO
	.align		4
.L_4657:
        /*0018*/ 	.byte	0x04, 0x17
        /*001a*/ 	.short	(.L_4659 - .L_4658)
.L_4658:
        /*001c*/ 	.word	0x00000000
        /*0020*/ 	.short	0x000b
        /*0022*/ 	.short	0x0040
        /*0024*/ 	.byte	0x00, 0xf0, 0x11, 0x00


	//----- nvinfo : EIATTR_KPARAM_INFO
	.align		4
.L_4659:
        /*0028*/ 	.byte	0x04, 0x17
        /*002a*/ 	.short	(.L_4661 - .L_4660)
.L_4660:
        /*002c*/ 	.word	0x00000000
        /*0030*/ 	.short	0x000a
        /*0032*/ 	.short	0x003c
        /*0034*/ 	.byte	0x00, 0xf0, 0x11, 0x00


	//----- nvinfo : EIATTR_KPARAM_INFO
	.align		4
.L_4661:
        /*0038*/ 	.byte	0x04, 0x17
        /*003a*/ 	.short	(.L_4663 - .L_4662)
.L_4662:
        /*003c*/ 	.word	0x00000000
        /*0040*/ 	.short	0x0009
        /*0042*/ 	.short	0x0038
        /*0044*/ 	.byte	0x00, 0xf0, 0x11, 0x00


	//----- nvinfo : EIATTR_KPARAM_INFO
	.align		4
.L_4663:
        /*0048*/ 	.byte	0x04, 0x17
        /*004a*/ 	.short	(.L_4665 - .L_4664)
.L_4664:
        /*004c*/ 	.word	0x00000000
        /*0050*/ 	.short	0x0008
        /*0052*/ 	.short	0x0034
        /*0054*/ 	.byte	0x00, 0xf0, 0x11, 0x00


	//----- nvinfo : EIATTR_KPARAM_INFO
	.align		4
.L_4665:
        /*0058*/ 	.byte	0x04, 0x17
        /*005a*/ 	.short	(.L_4667 - .L_4666)
.L_4666:
        /*005c*/ 	.word	0x00000000
        /*0060*/ 	.short	0x0007
        /*0062*/ 	.short	0x0030
        /*0064*/ 	.byte	0x00, 0xf0, 0x11, 0x00


	//----- nvinfo : EIATTR_KPARAM_INFO
	.align		4
.L_4667:
        /*0068*/ 	.byte	0x04, 0x17
        /*006a*/ 	.short	(.L_4669 - .L_4668)
.L_4668:
        /*006c*/ 	.word	0x00000000
        /*0070*/ 	.short	0x0006
        /*0072*/ 	.short	0x002c
        /*0074*/ 	.byte	0x00, 0xf0, 0x11, 0x00


	//----- nvinfo : EIATTR_KPARAM_INFO
	.align		4
.L_4669:
        /*0078*/ 	.byte	0x04, 0x17
        /*007a*/ 	.short	(.L_4671 - .L_4670)
.L_4670:
        /*007c*/ 	.word	0x00000000
        /*0080*/ 	.short	0x0005
        /*0082*/ 	.short	0x0028
        /*0084*/ 	.byte	0x00, 0xf0, 0x11, 0x00


	//----- nvinfo : EIATTR_KPARAM_INFO
	.align		4
.L_4671:
        /*0088*/ 	.byte	0x04, 0x17
        /*008a*/ 	.short	(.L_4673 - .L_4672)
.L_4672:
        /*008c*/ 	.word	0x00000000
        /*0090*/ 	.short	0x0004
        /*0092*/ 	.short	0x0020
        /*0094*/ 	.byte	0x00, 0xf0, 0x21, 0x00


	//----- nvinfo : EIATTR_KPARAM_INFO
	.align		4
.L_4673:
        /*0098*/ 	.byte	0x04, 0x17
        /*009a*/ 	.short	(.L_4675 - .L_4674)
.L_4674:
        /*009c*/ 	.word	0x00000000
        /*00a0*/ 	.short	0x0003
        /*00a2*/ 	.short	0x0018
        /*00a4*/ 	.byte	0x00, 0xf0, 0x21, 0x00


	//----- nvinfo : EIATTR_KPARAM_INFO
	.align		4
.L_4675:
        /*00a8*/ 	.byte	0x04, 0x17
        /*00aa*/ 	.short	(.L_4677 - .L_4676)
.L_4676:
        /*00ac*/ 	.word	0x00000000
        /*00b0*/ 	.short	0x0002
        /*00b2*/ 	.short	0x0010
        /*00b4*/ 	.byte	0x00, 0xf0, 0x21, 0x00


	//----- nvinfo : EIATTR_KPARAM_INFO
	.align		4
.L_4677:
        /*00b8*/ 	.byte	0x04, 0x17
        /*00ba*/ 	.short	(.L_4679 - .L_4678)
.L_4678:
        /*00bc*/ 	.word	0x00000000
        /*00c0*/ 	.short	0x0001
        /*00c2*/ 	.short	0x0008
        /*00c4*/ 	.byte	0x00, 0xf0, 0x21, 0x00


	//----- nvinfo : EIATTR_KPARAM_INFO
	.align		4
.L_4679:
        /*00c8*/ 	.byte	0x04, 0x17
        /*00ca*/ 	.short	(.L_4681 - .L_4680)
.L_4680:
        /*00cc*/ 	.word	0x00000000
        /*00d0*/ 	.short	0x0000
        /*00d2*/ 	.short	0x0000
        /*00d4*/ 	.byte	0x00, 0xf0, 0x21, 0x00


	//----- nvinfo : EIATTR_SPARSE_MMA_MASK
	.align		4
.L_4681:
        /*00d8*/ 	.byte	0x03, 0x50
        /*00da*/ 	.short	0x0000


	//----- nvinfo : EIATTR_MAXREG_COUNT
	.align		4
        /*00dc*/ 	.byte	0x03, 0x1b
        /*00de*/ 	.short	0x0080


	//----- nvinfo : EIATTR_NUM_BARRIERS
	.align		4
        /*00e0*/ 	.byte	0x02, 0x4c
        /*00e2*/ 	.byte	0x01
	.zero		1


	//----- nvinfo : EIATTR_MERCURY_ISA_VERSION
	.align		4
        /*00e4*/ 	.byte	0x03, 0x5f
        /*00e6*/ 	.short	0x0101


	//----- nvinfo : EIATTR_UNUSED_LOAD_BYTE_OFFSET
	.align		4
        /*00e8*/ 	.byte	0x04, 0x44
        /*00ea*/ 	.short	(.L_4683 - .L_4682)


	//   ....[0]....
.L_4682:
        /*00ec*/ 	.word	0x00000e80
        /*00f0*/ 	.word	0x0000fff0


	//   ....[1]....
        /*00f4*/ 	.word	0x00000e90
        /*00f8*/ 	.word	0x0000ff0f


	//   ....[2]....
        /*00fc*/ 	.word	0x00000ee0
        /*0100*/ 	.word	0x0000f0ff


	//----- nvinfo : EIATTR_COOP_GROUP_MASK_REGIDS
	.align		4
.L_4683:
        /*0104*/ 	.byte	0x04, 0x29
        /*0106*/ 	.short	(.L_4685 - .L_4684)


	//   ....[0]....
.L_4684:
        /*0108*/ 	.word	0xffffffff


	//   ....[1]....
        /*010c*/ 	.word	0xffffffff


	//   ....[2]....
        /*0110*/ 	.word	0xffffffff


	//   ....[3]....
        /*0114*/ 	.word	0xffffffff


	//   ....[4]....
        /*0118*/ 	.word	0xffffffff


	//   ....[5]....
        /*011c*/ 	.word	0xffffffff


	//   ....[6]....
        /*0120*/ 	.word	0xffffffff


	//   ....[7]....
        /*0124*/ 	.word	0xffffffff


	//   ....[8]....
        /*0128*/ 	.word	0xffffffff


	//----- nvinfo : EIATTR_COOP_GROUP_INSTR_OFFSETS
	.align		4
.L_4685:
        /*012c*/ 	.byte	0x04, 0x28
        /*012e*/ 	.short	(.L_4687 - .L_4686)


	//   ....[0]....
.L_4686:
        /*0130*/ 	.word	0x00000750


	//   ....[1]....
        /*0134*/ 	.word	0x00000aa0


	//   ....[2]....
        /*0138*/ 	.word	0x00000ca0


	//   ....[3]....
        /*013c*/ 	.word	0x00000cc0


	//   ....[4]....
        /*0140*/ 	.word	0x00000ce0


	//   ....[5]....
        /*0144*/ 	.word	0x00000d00


	//   ....[6]....
        /*0148*/ 	.word	0x00000d20


	//   ....[7]....
        /*014c*/ 	.word	0x00000df0


	//   ....[8]....
        /*0150*/ 	.word	0x00001040


	//----- nvinfo : EIATTR_EXIT_INSTR_OFFSETS
	.align		4
.L_4687:
        /*0154*/ 	.byte	0x04, 0x1c
        /*0156*/ 	.short	(.L_4689 - .L_4688)


	//   ....[0]....
.L_4688:
        /*0158*/ 	.word	0x000000d0


	//   ....[1]....
        /*015c*/ 	.word	0x00001080


	//----- nvinfo : EIATTR_MAX_THREADS
	.align		4
.L_4689:
        /*0160*/ 	.byte	0x04, 0x05
        /*0162*/ 	.short	(.L_4691 - .L_4690)
.L_4690:
        /*0164*/ 	.word	0x00000200
        /*0168*/ 	.word	0x00000001
        /*016c*/ 	.word	0x00000001


	//----- nvinfo : EIATTR_CRS_STACK_SIZE
	.align		4
.L_4691:
        /*0170*/ 	.byte	0x04, 0x1e
        /*0172*/ 	.short	(.L_4693 - .L_4692)
.L_4692:
        /*0174*/ 	.word	0x00000000


	//----- nvinfo : EIATTR_CBANK_PARAM_SIZE
	.align		4
.L_4693:
        /*0178*/ 	.byte	0x03, 0x19
        /*017a*/ 	.short	0x0048


	//----- nvinfo : EIATTR_PARAM_CBANK
	.align		4
        /*017c*/ 	.byte	0x04, 0x0a
        /*017e*/ 	.short	(.L_4695 - .L_4694)
	.align		4
.L_4694:
        /*0180*/ 	.word	index@(.nv.constant0._Z33kPreconditionOptimizer32bit2StateI6__halfLi6ELi4096ELi8EEvPT_S2_PfS3_S3_ffffiffi)
        /*0184*/ 	.short	0x0210
        /*0186*/ 	.short	0x0048


	//----- nvinfo : EIATTR_SW_WAR
	.align		4
.L_4695:
        /*0188*/ 	.byte	0x04, 0x36
        /*018a*/ 	.short	(.L_4697 - .L_4696)
.L_4696:
        /*018c*/ 	.word	0x00000008
.L_4697:


//--------------------- .nv.info._Z33kPreconditionOptimizer32bit2StateIfLi6ELi4096ELi8EEvPT_S1_PfS2_S2_ffffiffi --------------------------
	.section	.nv.info._Z33kPreconditionOptimizer32bit2StateIfLi6ELi4096ELi8EEvPT_S1_PfS2_S2_ffffiffi,"",@"SHT_CUDA_INFO"
	.sectionflags	@""
	.align	4


	//----- nvinfo : EIATTR_CUDA_API_VERSION
	.align		4
        /*0000*/ 	.byte	0x04, 0x37
        /*0002*/ 	.short	(.L_4699 - .L_4698)
.L_4698:
        /*0004*/ 	.word	0x00000082


	//----- nvinfo : EIATTR_KPARAM_INFO
	.align		4
.L_4699:
        /*0008*/ 	.byte	0x04, 0x17
        /*000a*/ 	.short	(.L_4701 - .L_4700)
.L_4700:
        /*000c*/ 	.word	0x00000000
        /*0010*/ 	.short	0x000c
        /*0012*/ 	.short	0x0044
        /*0014*/ 	.byte	0x00, 0xf0, 0x11, 0x00


	//----- nvinfo : EIATTR_KPARAM_INFO
	.align		4
.L_4701:
        /*0018*/ 	.byte	0x04, 0x17
        /*001a*/ 	.short	(.L_4703 - .L_4702)
.L_4702:
        /*001c*/ 	.word	0x00000000
        /*0020*/ 	.short	0x000b
        /*0022*/ 	.short	0x0040
        /*0024*/ 	.byte	0x00, 0xf0, 0x11, 0x00


	//----- nvinfo : EIATTR_KPARAM_INFO
	.align		4
.L_4703:
        /*0028*/ 	.byte	0x04, 0x17
        /*002a*/ 	.short	(.L_4705 - .L_4704)
.L_4704:
        /*002c*/ 	.word	0x00000000
        /*0030*/ 	.short	0x000a
        /*0032*/ 	.short	0x003c
        /*0034*/ 	.byte	0x00, 0xf0, 0x11, 0x00


	//----- nvinfo : EIATTR_KPARAM_INFO
	.align		4
.L_4705:
        /*0038*/ 	.byte	0x04, 0x17
        /*003a*/ 	.short	(.L_4707 - .L_4706)
.L_4706:
        /*003c*/ 	.word	0x00000000
        /*0040*/ 	.short	0x0009
        /*0042*/ 	.short	0x0038
        /*0044*/ 	.byte	0x00, 0xf0, 0x11, 0x00


	//----- nvinfo : EIATTR_KPARAM_INFO
	.align		4
.L_4707:
        /*0048*/ 	.byte	0x04, 0x17
        /*004a*/ 	.short	(.L_4709 - .L_4708)
.L_4708:
        /*004c*/ 	.word	0x00000000
        /*0050*/ 	.short	0x0008
        /*0052*/ 	.short	0x0034
        /*0054*/ 	.byte	0x00, 0xf0, 0x11, 0x00


	//----- nvinfo : EIATTR_KPARAM_INFO
	.align		4
.L_4709:
        /*0058*/ 	.byte	0x04, 0x17
        /*005a*/ 	.short	(.L_4711 - .L_4710)
.L_4710:
        /*005c*/ 	.word	0x00000000
        /*0060*/ 	.short	0x0007
        /*0062*/ 	.short	0x0030
        /*0064*/ 	.byte	0x00, 0xf0, 0x11, 0x00


	//----- nvinfo : EIATTR_KPARAM_INFO
	.align		4
.L_4711:
        /*0068*/ 	.byte	0x04, 0x17
        /*006a*/ 	.short	(.L_4713 - .L_4712)
.L_4712:
        /*006c*/ 	.word	0x00000000
        /*0070*/ 	.short	0x0006
        /*0072*/ 	.short	0x002c
        /*0074*/ 	.byte	0x00, 0xf0, 0x11, 0x00


	//----- nvinfo : EIATTR_KPARAM_INFO
	.align		4
.L_4713:
        /*0078*/ 	.byte	0x04, 0x17
        /*007a*/ 	.short	(.L_4715 - .L_4714)
.L_4714:
        /*007c*/ 	.word	0x00000000
        /*0080*/ 	.short	0x0005
        /*0082*/ 	.short	0x0028
        /*0084*/ 	.byte	0x00, 0xf0, 0x11, 0x00


	//----- nvinfo : EIATTR_KPARAM_INFO
	.align		4
.L_4715:
        /*0088*/ 	.byte	0x04, 0x17
        /*008a*/ 	.short	(.L_4717 - .L_4716)
.L_4716:
        /*008c*/ 	.word	0x00000000
        /*0090*/ 	.short	0x0004
        /*0092*/ 	.short	0x0020
        /*0094*/ 	.byte	0x00, 0xf0, 0x21, 0x00


	//----- nvinfo : EIATTR_KPARAM_INFO
	.align		4
.L_4717:
        /*0098*/ 	.byte	0x04, 0x17
        /*009a*/ 	.short	(.L_4719 - .L_4718)
.L_4718:
        /*009c*/ 	.word	0x00000000
        /*00a0*/ 	.short	0x0003
        /*00a2*/ 	.short	0x0018
        /*00a4*/ 	.byte	0x00, 0xf0, 0x21, 0x00


	//----- nvinfo : EIATTR_KPARAM_INFO
	.align		4
.L_4719:
        /*00a8*/ 	.byte	0x04, 0x17
        /*00aa*/ 	.short	(.L_4721 - .L_4720)
.L_4720:
        /*00ac*/ 	.word	0x00000000
        /*00b0*/ 	.short	0x0002
        /*00b2*/ 	.short	0x0010
        /*00b4*/ 	.byte	0x00, 0xf0, 0x21, 0x00


	//----- nvinfo : EIATTR_KPARAM_INFO
	.align		4
.L_4721:
        /*00b8*/ 	.byte	0x04, 0x17
        /*00ba*/ 	.short	(.L_4723 - .L_4722)
.L_4722:
        /*00bc*/ 	.word	0x00000000
        /*00c0*/ 	.short	0x0001
        /*00c2*/ 	.short	0x0008
        /*00c4*/ 	.byte	0x00, 0xf0, 0x21, 0x00


	//----- nvinfo : EIATTR_KPARAM_INFO
	.align		4
.L_4723:
        /*00c8*/ 	.byte	0x04, 0x17
        /*00ca*/ 	.short	(.L_4725 - .L_4724)
.L_4724:
        /*00cc*/ 	.word	0x00000000
        /*00d0*/ 	.short	0x0000
        /*00d2*/ 	.short	0x0000
        /*00d4*/ 	.byte	0x00, 0xf0, 0x21, 0x00


	//----- nvinfo : EIATTR_SPARSE_MMA_MASK
	.align		4
.L_4725:
        /*00d8*/ 	.byte	0x03, 0x50
        /*00da*/ 	.short	0x0000


	//----- nvinfo : EIATTR_MAXREG_COUNT
	.align		4
        /*00dc*/ 	.byte	0x03, 0x1b
        /*00de*/ 	.short	0x0080


	//----- nvinfo : EIATTR_NUM_BARRIERS
	.align		4
        /*00e0*/ 	.byte	0x02, 0x4c
        /*00e2*/ 	.byte	0x01
	.zero		1


	//----- nvinfo : EIATTR_MERCURY_ISA_VERSION
	.align		4
        /*00e4*/ 	.byte	0x03, 0x5f
        /*00e6*/ 	.short	0x0101


	//----- nvinfo : EIATTR_UNUSED_LOAD_BYTE_OFFSET
	.align		4
        /*00e8*/ 	.byte	0x04, 0x44
        /*00ea*/ 	.short	(.L_4727 - .L_4726)


	//   ....[0]....
.L_4726:
        /*00ec*/ 	.word	0x00000dc0
        /*00f0*/ 	.word	0x0000fff0


	//   ....[1]....
        /*00f4*/ 	.word	0x00000dd0
        /*00f8*/ 	.word	0x0000ff0f


	//   ....[2]....
        /*00fc*/ 	.word	0x00000e20
        /*0100*/ 	.word	0x0000f0ff


	//----- nvinfo : EIATTR_COOP_GROUP_MASK_REGIDS
	.align		4
.L_4727:
        /*0104*/ 	.byte	0x04, 0x29
        /*0106*/ 	.short	(.L_4729 - .L_4728)


	//   ....[0]....
.L_4728:
        /*0108*/ 	.word	0xffffffff


	//   ....[1]....
        /*010c*/ 	.word	0xffffffff


	//   ....[2]....
        /*0110*/ 	.word	0xffffffff


	//   ....[3]....
        /*0114*/ 	.word	0xffffffff


	//   ....[4]....
        /*0118*/ 	.word	0xffffffff


	//   ....[5]....
        /*011c*/ 	.word	0xffffffff


	//   ....[6]....
        /*0120*/ 	.word	0xffffffff


	//   ....[7]....
        /*0124*/ 	.word	0xffffffff


	//   ....[8]....
        /*0128*/ 	.word	0xffffffff


	//----- nvinfo : EIATTR_COOP_GROUP_INSTR_OFFSETS
	.align		4
.L_4729:
        /*012c*/ 	.byte	0x04, 0x28
        /*012e*/ 	.short	(.L_4731 - .L_4730)


	//   ....[0]....
.L_4730:
        /*0130*/ 	.word	0x00000730


	//   ....[1]....
        /*0134*/ 	.word	0x000009f0


	//   ....[2]....
        /*0138*/ 	.word	0x00000be0


	//   ....[3]....
        /*013c*/ 	.word	0x00000c00


	//   ....[4]....
        /*0140*/ 	.word	0x00000c20


	//   ....[5]....
        /*0144*/ 	.word	0x00000c40


	//   ....[6]....
        /*0148*/ 	.word	0x00000c60


	//   ....[7]....
        /*014c*/ 	.word	0x00000d30


	//   ....[8]....
        /*0150*/ 	.word	0x00000f80


	//----- nvinfo : EIATTR_EXIT_INSTR_OFFSETS
	.align		4
.L_4731:
        /*0154*/ 	.byte	0x04, 0x1c
        /*0156*/ 	.short	(.L_4733 - .L_4732)


	//   ....[0]....
.L_4732:
        /*0158*/ 	.word	0x000000d0


	//   ....[1]....
        /*015c*/ 	.word	0x00000fc0


	//----- nvinfo : EIATTR_MAX_THREADS
	.align		4
.L_4733:
        /*0160*/ 	.byte	0x04, 0x05
        /*0162*/ 	.short	(.L_4735 - .L_4734)
.L_4734:
        /*0164*/ 	.word	0x00000200
        /*0168*/ 	.word	0x00000001
        /*016c*/ 	.word	0x00000001


	//----- nvinfo : EIATTR_CRS_STACK_SIZE
	.align		4
.L_4735:
        /*0170*/ 	.byte	0x04, 0x1e
        /*0172*/ 	.short	(.L_4737 - .L_4736)
.L_4736:
        /*0174*/ 	.word	0x00000000


	//----- nvinfo : EIATTR_CBANK_PARAM_SIZE
	.align		4
.L_4737:
        /*0178*/ 	.byte	0x03, 0x19
        /*017a*/ 	.short	0x0048


	//----- nvinfo : EIATTR_PARAM_CBANK
	.align		4
        /*017c*/ 	.byte	0x04, 0x0a
        /*017e*/ 	.short	(.L_4739 - .L_4738)
	.align		4
.L_4738:
        /*0180*/ 	.word	index@(.nv.constant0._Z33kPreconditionOptimizer32bit2StateIfLi6ELi4096ELi8EEvPT_S1_PfS2_S2_ffffiffi)
        /*0184*/ 	.short	0x0210
        /*0186*/ 	.short	0x0048


	//----- nvinfo : EIATTR_SW_WAR
	.align		4
.L_4739:
        /*0188*/ 	.byte	0x04, 0x36
        /*018a*/ 	.short	(.L_4741 - .L_4740)
.L_4740:
        /*018c*/ 	.word	0x00000008
.L_4741:


//--------------------- .nv.info._Z33kPreconditionOptimizer32bit2StateI13__nv_bfloat16Li0ELi4096ELi8EEvPT_S2_PfS3_S3_ffffiffi --------------------------
	.section	.nv.info._Z33kPreconditionOptimizer32bit2StateI13__nv_bfloat16Li0ELi4096ELi8EEvPT_S2_PfS3_S3_ffffiffi,"",@"SHT_CUDA_INFO"
	.sectionflags	@""
	.align	4


	//----- nvinfo : EIATTR_CUDA_API_VERSION
	.align		4
        /*0000*/ 	.byte	0x04, 0x37
        /*0002*/ 	.short	(.L_4743 - .L_4742)
.L_4742:
        /*0004*/ 	.word	0x00000082


	//----- nvinfo : EIATTR_KPARAM_INFO
	.align		4
.L_4743:
        /*0008*/ 	.byte	0x04, 0x17
        /*000a*/ 	.short	(.L_4745 - .L_4744)
.L_4744:
        /*000c*/ 	.word	0x00000000
        /*0010*/ 	.short	0x000c
        /*0012*/ 	.short	0x0044
        /*0014*/ 	.byte	0x00, 0xf0, 0x11, 0x00


	//----- nvinfo : EIATTR_KPARAM_INFO
	.align		4
.L_4745:
        /*0018*/ 	.byte	0x04, 0x17
        /*001a*/ 	.short	(.L_4747 - .L_4746)
.L_4746:
        /*001c*/ 	.word	0x00000000
        /*0020*/ 	.short	0x000b
        /*0022*/ 	.short	0x0040
        /*0024*/ 	.byte	0x00, 0xf0, 0x11, 0x00


	//----- nvinfo : EIATTR_KPARAM_INFO
	.align		4
.L_4747:
        /*0028*/ 	.byte	0x04, 0x17
        /*002a*/ 	.short	(.L_4749 - .L_4748)
.L_4748:
        /*002c*/ 	.word	0x00000000
        /*0030*/ 	.short	0x000a
        /*0032*/ 	.short	0x003c
        /*0034*/ 	.byte	0x00, 0xf0, 0x11, 0x00


	//----- nvinfo : EIATTR_KPARAM_INFO
	.align		4
.L_4749:
        /*0038*/ 	.byte	0x04, 0x17
        /*003a*/ 	.short	(.L_4751 - .L_4750)
.L_4750:
        /*003c*/ 	.word	0x00000000
        /*0040*/ 	.short	0x0009
        /*0042*/ 	.short	0x0038
        /*0044*/ 	.byte	0x00, 0xf0, 0x11, 0x00


	//----- nvinfo : EIATTR_KPARAM_INFO
	.align		4
.L_4751:
        /*0048*/ 	.byte	0x04, 0x17
        /*004a*/ 	.short	(.L_4753 - .L_4752)
.L_4752:
        /*004c*/ 	.word	0x00000000
        /*0050*/ 	.short	0x0008
        /*0052*/ 	.short	0x0034
        /*0054*/ 	.byte	0x00, 0xf0, 0x11, 0x00


	//----- nvinfo : EIATTR_KPARAM_INFO
	.align		4
.L_4753:
        /*0058*/ 	.byte	0x04, 0x17
        /*005a*/ 	.short	(.L_4755 - .L_4754)
.L_4754:
        /*005c*/ 	.word	0x00000000
        /*0060*/ 	.short	0x0007
        /*0062*/ 	.short	0x0030
        /*0064*/ 	.byte	0x00, 0xf0, 0x11, 0x00


	//----- nvinfo : EIATTR_KPARAM_INFO
	.align		4
.L_4755:
        /*0068*/ 	.byte	0x04, 0x17
        /*006a*/ 	.short	(.L_4757 - .L_4756)
.L_4756:
        /*006c*/ 	.word	0x00000000
        /*0070*/ 	.short	0x0006
        /*0072*/ 	.short	0x002c
        /*0074*/ 	.byte	0x00, 0xf0, 0x11, 0x00


	//----- nvinfo : EIATTR_KPARAM_INFO
	.align		4
.L_4757:
        /*0078*/ 	.byte	0x04, 0x17
        /*007a*/ 	.short	(.L_4759 - .L_4758)
.L_4758:
        /*007c*/ 	.word	0x00000000
        /*0080*/ 	.short	0x0005
        /*0082*/ 	.short	0x0028
        /*0084*/ 	.byte	0x00, 0xf0, 0x11, 0x00


	//----- nvinfo : EIATTR_KPARAM_INFO
	.align		4
.L_4759:
        /*0088*/ 	.byte	0x04, 0x17
        /*008a*/ 	.short	(.L_4761 - .L_4760)
.L_4760:
        /*008c*/ 	.word	0x00000000
        /*0090*/ 	.short	0x0004
        /*0092*/ 	.short	0x0020
        /*0094*/ 	.byte	0x00, 0xf0, 0x21, 0x00


	//----- nvinfo : EIATTR_KPARAM_INFO
	.align		4
.L_4761:
        /*0098*/ 	.byte	0x04, 0x17
        /*009a*/ 	.short	(.L_4763 - .L_4762)
.L_4762:
        /*009c*/ 	.word	0x00000000
        /*00a0*/ 	.short	0x0003
        /*00a2*/ 	.short	0x0018
        /*00a4*/ 	.byte	0x00, 0xf0, 0x21, 0x00


	//----- nvinfo : EIATTR_KPARAM_INFO
	.align		4
.L_4763:
        /*00a8*/ 	.byte	0x04, 0x17
        /*00aa*/ 	.short	(.L_4765 - .L_4764)
.L_4764:
        /*00ac*/ 	.word	0x00000000
        /*00b0*/ 	.short	0x0002
        /*00b2*/ 	.short	0x0010
        /*00b4*/ 	.byte	0x00, 0xf0, 0x21, 0x00


	//----- nvinfo : EIATTR_KPARAM_INFO
	.align		4
.L_4765:
        /*00b8*/ 	.byte	0x04, 0x17
        /*00ba*/ 	.short	(.L_4767 - .L_4766)
.L_4766:
        /*00bc*/ 	.word	0x00000000
        /*00c0*/ 	.short	0x0001
        /*00c2*/ 	.short	0x0008
        /*00c4*/ 	.byte	0x00, 0xf0, 0x21, 0x00


	//----- nvinfo : EIATTR_KPARAM_INFO
	.align		4
.L_4767:
        /*00c8*/ 	.byte	0x04, 0x17
        /*00ca*/ 	.short	(.L_4769 - .L_4768)
.L_4768:
        /*00cc*/ 	.word	0x00000000
        /*00d0*/ 	.short	0x0000
        /*00d2*/ 	.short	0x0000
        /*00d4*/ 	.byte	0x00, 0xf0, 0x21, 0x00


	//----- nvinfo : EIATTR_SPARSE_MMA_MASK
	.align		4
.L_4769:
        /*00d8*/ 	.byte	0x03, 0x50
        /*00da*/ 	.short	0x0000


	//----- nvinfo : EIATTR_MAXREG_COUNT
	.align		4
        /*00dc*/ 	.byte	0x03, 0x1b
        /*00de*/ 	.short	0x0080


	//----- nvinfo : EIATTR_NUM_BARRIERS
	.align		4
        /*00e0*/ 	.byte	0x02, 0x4c
        /*00e2*/ 	.byte	0x01
	.zero		1


	//----- nvinfo : EIATTR_MERCURY_ISA_VERSION
	.align		4
        /*00e4*/ 	.byte	0x03, 0x5f
        /*00e6*/ 	.short	0x0101


	//----- nvinfo : EIATTR_UNUSED_LOAD_BYTE_OFFSET
	.align		4
        /*00e8*/ 	.byte	0x04, 0x44
        /*00ea*/ 	.short	(.L_4771 - .L_4770)


	//   ....[0]....
.L_4770:
        /*00ec*/ 	.word	0x000018f0
        /*00f0*/ 	.word	0x0000fff0


	//   ....[1]....
        /*00f4*/ 	.word	0x00001900
        /*00f8*/ 	.word	0x0000ff0f


	//   ....[2]....
        /*00fc*/ 	.word	0x00001940
        /*0100*/ 	.word	0x0000f0ff


	//----- nvinfo : EIATTR_COOP_GROUP_MASK_REGIDS
	.align		4
.L_4771:
        /*0104*/ 	.byte	0x04, 0x29
        /*0106*/ 	.short	(.L_4773 - .L_4772)


	//   ....[0]....
.L_4772:
        /*0108*/ 	.word	0xffffffff


	//   ....[1]....
        /*010c*/ 	.word	0xffffffff


	//   ....[2]....
        /*0110*/ 	.word	0xffffffff


	//   ....[3]....
        /*0114*/ 	.word	0xffffffff


	//   ....[4]....
        /*0118*/ 	.word	0xffffffff


	//   ....[5]....
        /*011c*/ 	.word	0xffffffff


	//   ....[6]....
        /*0120*/ 	.word	0xffffffff


	//   ....[7]....
        /*0124*/ 	.word	0xffffffff


	//   ....[8]....
        /*0128*/ 	.word	0xffffffff


	//----- nvinfo : EIATTR_COOP_GROUP_INSTR_OFFSETS
	.align		4
.L_4773:
        /*012c*/ 	.byte	0x04, 0x28
        /*012e*/ 	.short	(.L_4775 - .L_4774)


	//   ....[0]....
.L_4774:
        /*0130*/ 	.word	0x000009e0


	//   ....[1]....
        /*0134*/ 	.word	0x00000ce0


	//   ....[2]....
        /*0138*/ 	.word	0x000010a0


	//   ....[3]....
        /*013c*/ 	.word	0x00001790


	//   ....[4]....
        /*0140*/ 	.word	0x000017b0


	//   ....[5]....
        /*0144*/ 	.word	0x000017d0


	//   ....[6]....
        /*0148*/ 	.word	0x000017f0


	//   ....[7]....
        /*014c*/ 	.word	0x00001820


	//   ....[8]....
        /*0150*/ 	.word	0x00001ac0


	//----- nvinfo : EIATTR_EXIT_INSTR_OFFSETS
	.align		4
.L_4775:
        /*0154*/ 	.byte	0x04, 0x1c
        /*0156*/ 	.short	(.L_4777 - .L_4776)


	//   ....[0]....
.L_4776:
        /*0158*/ 	.word	0x000000d0


	//   ....[1]....
        /*015c*/ 	.word	0x00001b00


	//----- nvinfo : EIATTR_MAX_THREADS
	.align		4
.L_4777:
        /*0160*/ 	.byte	0x04, 0x05
        /*0162*/ 	.short	(.L_4779 - .L_4778)
.L_4778:
        /*0164*/ 	.word	0x00000200
        /*0168*/ 	.word	0x00000001
        /*016c*/ 	.word	0x00000001


	//----- nvinfo : EIATTR_CRS_STACK_SIZE
	.align		4
.L_4779:
        /*0170*/ 	.byte	0x04, 0x1e
        /*0172*/ 	.short	(.L_4781 - .L_4780)
.L_4780:
        /*0174*/ 	.word	0x00000000


	//----- nvinfo : EIATTR_CBANK_PARAM_SIZE
	.align		4
.L_4781:
        /*0178*/ 	.byte	0x03, 0x19
        /*017a*/ 	.short	0x0048


	//----- nvinfo : EIATTR_PARAM_CBANK
	.align		4
        /*017c*/ 	.byte	0x04, 0x0a
        /*017e*/ 	.short	(.L_4783 - .L_4782)
	.align		4
.L_4782:
        /*0180*/ 	.word	index@(.nv.constant0._Z33kPreconditionOptimizer32bit2StateI13__nv_bfloat16Li0ELi4096ELi8EEvPT_S2_PfS3_S3_ffffiffi)
        /*0184*/ 	.short	0x0210
        /*0186*/ 	.short	0x0048


	//----- nvinfo : EIATTR_SW_WAR
	.align		4
.L_4783:
        /*0188*/ 	.byte	0x04, 0x36
        /*018a*/ 	.short	(.L_4785 - .L_4784)
.L_4784:
        /*018c*/ 	.word	0x00000008
.L_4785:


//--------------------- .nv.info._Z33kPreconditionOptimizer32bit2StateI6__halfLi0ELi4096ELi8EEvPT_S2_PfS3_S3_ffffiffi --------------------------
	.section	.nv.info._Z33kPreconditionOptimizer32bit2StateI6__halfLi0ELi4096ELi8EEvPT_S2_PfS3_S3_ffffiffi,"",@"SHT_CUDA_INFO"
	.sectionflags	@""
	.align	4


	//----- nvinfo : EIATTR_CUDA_API_VERSION
	.align		4
        /*0000*/ 	.byte	0x04, 0x37
        /*0002*/ 	.short	(.L_4787 - .L_4786)
.L_4786:
        /*0004*/ 	.word	0x00000082


	//----- nvinfo : EIATTR_KPARAM_INFO
	.align		4
.L_4787:
        /*0008*/ 	.byte	0x04, 0x17
        /*000a*/ 	.short	(.L_4789 - .L_4788)
.L_4788:
        /*000c*/ 	.word	0x00000000
        /*0010*/ 	.short	0x000c
        /*0012*/ 	.short	0x0044
        /*0014*/ 	.byte	0x00, 0xf0, 0x11, 0x00


	//----- nvinfo : EIATTR_KPARAM_INFO
	.align		4
.L_4789:
        /*0018*/ 	.byte	0x04, 0x17
        /*001a*/ 	.short	(.L_4791 - .L_4790)
.L_4790:
        /*001c*/ 	.word	0x00000000
        /*0020*/ 	.short	0x000b
        /*0022*/ 	.short	0x0040
        /*0024*/ 	.byte	0x00, 0xf0, 0x11, 0x00


	//----- nvinfo : EIATTR_KPARAM_INFO
	.align		4
.L_4791:
        /*0028*/ 	.byte	0x04, 0x17
        /*002a*/ 	.short	(.L_4793 - .L_4792)
.L_4792:
        /*002c*/ 	.word	0x00000000
        /*0030*/ 	.short	0x000a
        /*0032*/ 	.short	0x003c
        /*0034*/ 	.byte	0x00, 0xf0, 0x11, 0x00


	//----- nvinfo : EIATTR_KPARAM_INFO
	.align		4
.L_4793:
        /*0038*/ 	.byte	0x04, 0x17
        /*003a*/ 	.short	(.L_4795 - .L_4794)
.L_4794:
        /*003c*/ 	.word	0x00000000
        /*0040*/ 	.short	0x0009
        /*0042*/ 	.short	0x0038
        /*0044*/ 	.byte	0x00, 0xf0, 0x11, 0x00


	//----- nvinfo : EIATTR_KPARAM_INFO
	.align		4
.L_4795:
        /*0048*/ 	.byte	0x04, 0x17
        /*004a*/ 	.short	(.L_4797 - .L_4796)
.L_4796:
        /*004c*/ 	.word	0x00000000
        /*0050*/ 	.short	0x0008
        /*0052*/ 	.short	0x0034
        /*0054*/ 	.byte	0x00, 0xf0, 0x11, 0x00


	//----- nvinfo : EIATTR_KPARAM_INFO
	.align		4
.L_4797:
        /*0058*/ 	.byte	0x04, 0x17
        /*005a*/ 	.short	(.L_4799 - .L_4798)
.L_4798:
        /*005c*/ 	.word	0x00000000
        /*0060*/ 	.short	0x0007
        /*0062*/ 	.short	0x0030
        /*0064*/ 	.byte	0x00, 0xf0, 0x11, 0x00


	//----- nvinfo : EIATTR_KPARAM_INFO
	.align		4
.L_4799:
        /*0068*/ 	.byte	0x04, 0x17
        /*006a*/ 	.short	(.L_4801 - .L_4800)
.L_4800:
        /*006c*/ 	.word	0x00000000
        /*0070*/ 	.short	0x0006
        /*0072*/ 	.short	0x002c
        /*0074*/ 	.byte	0x00, 0xf0, 0x11, 0x00


	//----- nvinfo : EIATTR_KPARAM_INFO
	.align		4
.L_4801:
        /*0078*/ 	.byte	0x04, 0x17
        /*007a*/ 	.short	(.L_4803 - .L_4802)
.L_4802:
        /*007c*/ 	.word	0x00000000
        /*0080*/ 	.short	0x0005
        /*0082*/ 	.short	0x0028
        /*0084*/ 	.byte	0x00, 0xf0, 0x11, 0x00


	//----- nvinfo : EIATTR_KPARAM_INFO
	.align		4
.L_4803:
        /*0088*/ 	.byte	0x04, 0x17
        /*008a*/ 	.short	(.L_4805 - .L_4804)
.L_4804:
        /*008c*/ 	.word	0x00000000
        /*0090*/ 	.short	0x0004
        /*0092*/ 	.short	0x0020
        /*0094*/ 	.byte	0x00, 0xf0, 0x21, 0x00


	//----- nvinfo : EIATTR_KPARAM_INFO
	.align		4
.L_4805:
        /*0098*/ 	.byte	0x04, 0x17
        /*009a*/ 	.short	(.L_4807 - .L_4806)
.L_4806:
        /*009c*/ 	.word	0x00000000
        /*00a0*/ 	.short	0x0003
        /*00a2*/ 	.short	0x0018
        /*00a4*/ 	.byte	0x00, 0xf0, 0x21, 0x00


	//----- nvinfo : EIATTR_KPARAM_INFO
	.align		4
.L_4807:
        /*00a8*/ 	.byte	0x04, 0x17
        /*00aa*/ 	.short	(.L_4809 - .L_4808)
.L_4808:
        /*00ac*/ 	.word	0x00000000
        /*00b0*/ 	.short	0x0002
        /*00b2*/ 	.short	0x0010
        /*00b4*/ 	.byte	0x00, 0xf0, 0x21, 0x00


	//----- nvinfo : EIATTR_KPARAM_INFO
	.align		4
.L_4809:
        /*00b8*/ 	.byte	0x04, 0x17
        /*00ba*/ 	.short	(.L_4811 - .L_4810)
.L_4810:
        /*00bc*/ 	.word	0x00000000
        /*00c0*/ 	.short	0x0001
        /*00c2*/ 	.short	0x0008
        /*00c4*/ 	.byte	0x00, 0xf0, 0x21, 0x00


	//----- nvinfo : EIATTR_KPARAM_INFO
	.align		4
.L_4811:
        /*00c8*/ 	.byte	0x04, 0x17
        /*00ca*/ 	.short	(.L_4813 - .L_4812)
.L_4812:
        /*00cc*/ 	.word	0x00000000
        /*00d0*/ 	.short	0x0000
        /*00d2*/ 	.short	0x0000
        /*00d4*/ 	.byte	0x00, 0xf0, 0x21, 0x00


	//----- nvinfo : EIATTR_SPARSE_MMA_MASK
	.align		4
.L_4813:
        /*00d8*/ 	.byte	0x03, 0x50
        /*00da*/ 	.short	0x0000


	//----- nvinfo : EIATTR_MAXREG_COUNT
	.align		4
        /*00dc*/ 	.byte	0x03, 0x1b
        /*00de*/ 	.short	0x0080


	//----- nvinfo : EIATTR_NUM_BARRIERS
	.align		4
        /*00e0*/ 	.byte	0x02, 0x4c
        /*00e2*/ 	.byte	0x01
	.zero		1


	//----- nvinfo : EIATTR_MERCURY_ISA_VERSION
	.align		4
        /*00e4*/ 	.byte	0x03, 0x5f
        /*00e6*/ 	.short	0x0101


	//----- nvinfo : EIATTR_UNUSED_LOAD_BYTE_OFFSET
	.align		4
        /*00e8*/ 	.byte	0x04, 0x44
        /*00ea*/ 	.short	(.L_4815 - .L_4814)


	//   ....[0]....
.L_4814:
        /*00ec*/ 	.word	0x00001890
        /*00f0*/ 	.word	0x0000fff0


	//   ....[1]....
        /*00f4*/ 	.word	0x000018a0
        /*00f8*/ 	.word	0x0000ff0f


	//   ....[2]....
        /*00fc*/ 	.word	0x000018f0
        /*0100*/ 	.word	0x0000f0ff


	//----- nvinfo : EIATTR_COOP_GROUP_MASK_REGIDS
	.align		4
.L_4815:
        /*0104*/ 	.byte	0x04, 0x29
        /*0106*/ 	.short	(.L_4817 - .L_4816)


	//   ....[0]....
.L_4816:
        /*0108*/ 	.word	0xffffffff


	//   ....[1]....
        /*010c*/ 	.word	0xffffffff


	//   ....[2]....
        /*0110*/ 	.word	0xffffffff


	//   ....[3]....
        /*0114*/ 	.word	0xffffffff


	//   ....[4]....
        /*0118*/ 	.word	0xffffffff


	//   ....[5]....
        /*011c*/ 	.word	0xffffffff


	//   ....[6]....
        /*0120*/ 	.word	0xffffffff


	//   ....[7]....
        /*0124*/ 	.word	0xffffffff


	//   ....[8]....
        /*0128*/ 	.word	0xffffffff


	//----- nvinfo : EIATTR_COOP_GROUP_INSTR_OFFSETS
	.align		4
.L_4817:
        /*012c*/ 	.byte	0x04, 0x28
        /*012e*/ 	.short	(.L_4819 - .L_4818)


	//   ....[0]....
.L_4818:
        /*0130*/ 	.word	0x00000990


	//   ....[1]....
        /*0134*/ 	.word	0x00000ce0


	//   ....[2]....
        /*0138*/ 	.word	0x00000f30


	//   ....[3]....
        /*013c*/ 	.word	0x00001730


	//   ....[4]....
        /*0140*/ 	.word	0x00001750


	//   ....[5]....
        /*0144*/ 	.word	0x00001770


	//   ....[6]....
        /*0148*/ 	.word	0x00001790


	//   ....[7]....
        /*014c*/ 	.word	0x000017c0


	//   ....[8]....
        /*0150*/ 	.word	0x00001a60


	//----- nvinfo : EIATTR_EXIT_INSTR_OFFSETS
	.align		4
.L_4819:
        /*0154*/ 	.byte	0x04, 0x1c
        /*0156*/ 	.short	(.L_4821 - .L_4820)


	//   ....[0]....
.L_4820:
        /*0158*/ 	.word	0x000000d0


	//   ....[1]....
        /*015c*/ 	.word	0x00001aa0


	//----- nvinfo : EIATTR_MAX_THREADS
	.align		4
.L_4821:
        /*0160*/ 	.byte	0x04, 0x05
        /*0162*/ 	.short	(.L_4823 - .L_4822)
.L_4822:
        /*0164*/ 	.word	0x00000200
        /*0168*/ 	.word	0x00000001
        /*016c*/ 	.word	0x00000001


	//----- nvinfo : EIATTR_CRS_STACK_SIZE
	.align		4
.L_4823:
        /*0170*/ 	.byte	0x04, 0x1e
        /*0172*/ 	.short	(.L_4825 - .L_4824)
.L_4824:
        /*0174*/ 	.word	0x00000000


	//----- nvinfo : EIATTR_CBANK_PARAM_SIZE
	.align		4
.L_4825:
        /*0178*/ 	.byte	0x03, 0x19
        /*017a*/ 	.short	0x0048


	//----- nvinfo : EIATTR_PARAM_CBANK
	.align		4
        /*017c*/ 	.byte	0x04, 0x0a
        /*017e*/ 	.short	(.L_4827 - .L_4826)
	.align		4
.L_4826:
        /*0180*/ 	.word	index@(.nv.constant0._Z33kPreconditionOptimizer32bit2StateI6__halfLi0ELi4096ELi8EEvPT_S2_PfS3_S3_ffffiffi)
        /*0184*/ 	.short	0x0210
        /*0186*/ 	.short	0x0048


	//----- nvinfo : EIATTR_SW_WAR
	.align		4
.L_4827:
        /*0188*/ 	.byte	0x04, 0x36
        /*018a*/ 	.short	(.L_4829 - .L_4828)
.L_4828:
        /*018c*/ 	.word	0x00000008
.L_4829:


//--------------------- .nv.info._Z33kPreconditionOptimizer32bit2StateIfLi0ELi4096ELi8EEvPT_S1_PfS2_S2_ffffiffi --------------------------
	.section	.nv.info._Z33kPreconditionOptimizer32bit2StateIfLi0ELi4096ELi8EEvPT_S1_PfS2_S2_ffffiffi,"",@"SHT_CUDA_INFO"
	.sectionflags	@""
	.align	4


	//----- nvinfo : EIATTR_CUDA_API_VERSION
	.align		4
        /*0000*/ 	.byte	0x04, 0x37
        /*0002*/ 	.short	(.L_4831 - .L_4830)
.L_4830:
        /*0004*/ 	.word	0x00000082


	//----- nvinfo : EIATTR_KPARAM_INFO
	.align		4
.L_4831:
        /*0008*/ 	.byte	0x04, 0x17
        /*000a*/ 	.short	(.L_4833 - .L_4832)
.L_4832:
        /*000c*/ 	.word	0x00000000
        /*0010*/ 	.short	0x000c
        /*0012*/ 	.short	0x0044
        /*0014*/ 	.byte	0x00, 0xf0, 0x11, 0x00


	//----- nvinfo : EIATTR_KPARAM_INFO
	.align		4
.L_4833:
        /*0018*/ 	.byte	0x04, 0x17
        /*001a*/ 	.short	(.L_4835 - .L_4834)
.L_4834:
        /*001c*/ 	.word	0x00000000
        /*0020*/ 	.short	0x000b
        /*0022*/ 	.short	0x0040
        /*0024*/ 	.byte	0x00, 0xf0, 0x11, 0x00


	//----- nvinfo : EIATTR_KPARAM_INFO
	.align		4
.L_4835:
        /*0028*/ 	.byte	0x04, 0x17
        /*002a*/ 	.short	(.L_4837 - .L_4836)
.L_4836:
        /*002c*/ 	.word	0x00000000
        /*0030*/ 	.short	0x000a
        /*0032*/ 	.short	0x003c
        /*0034*/ 	.byte	0x00, 0xf0, 0x11, 0x00


	//----- nvinfo : EIATTR_KPARAM_INFO
	.align		4
.L_4837:
        /*0038*/ 	.byte	0x04, 0x17
        /*003a*/ 	.short	(.L_4839 - .L_4838)
.L_4838:
        /*003c*/ 	.word	0x00000000
        /*0040*/ 	.short	0x0009
        /*0042*/ 	.short	0x0038
        /*0044*/ 	.byte	0x00, 0xf0, 0x11, 0x00


	//----- nvinfo : EIATTR_KPARAM_INFO
	.align		4
.L_4839:
        /*0048*/ 	.byte	0x04, 0x17
        /*004a*/ 	.short	(.L_4841 - .L_4840)
.L_4840:
        /*004c*/ 	.word	0x00000000
        /*0050*/ 	.short	0x0008
        /*0052*/ 	.short	0x0034
        /*0054*/ 	.byte	0x00, 0xf0, 0x11, 0x00


	//----- nvinfo : EIATTR_KPARAM_INFO
	.align		4
.L_4841:
        /*0058*/ 	.byte	0x04, 0x17
        /*005a*/ 	.short	(.L_4843 - .L_4842)
.L_4842:
        /*005c*/ 	.word	0x00000000
        /*0060*/ 	.short	0x0007
        /*0062*/ 	.short	0x0030
        /*0064*/ 	.byte	0x00, 0xf0, 0x11, 0x00


	//----- nvinfo : EIATTR_KPARAM_INFO
	.align		4
.L_4843:
        /*0068*/ 	.byte	0x04, 0x17
        /*006a*/ 	.short	(.L_4845 - .L_4844)
.L_4844:
        /*006c*/ 	.word	0x00000000
        /*0070*/ 	.short	0x0006
        /*0072*/ 	.short	0x002c
        /*0074*/ 	.byte	0x00, 0xf0, 0x11, 0x00


	//----- nvinfo : EIATTR_KPARAM_INFO
	.align		4
.L_4845:
        /*0078*/ 	.byte	0x04, 0x17
        /*007a*/ 	.short	(.L_4847 - .L_4846)
.L_4846:
        /*007c*/ 	.word	0x00000000
        /*0080*/ 	.short	0x0005
        /*0082*/ 	.short	0x0028
        /*0084*/ 	.byte	0x00, 0xf0, 0x11, 0x00


	//----- nvinfo : EIATTR_KPARAM_INFO
	.align		4
.L_4847:
        /*0088*/ 	.byte	0x04, 0x17
        /*008a*/ 	.short	(.L_4849 - .L_4848)
.L_4848:
        /*008c*/ 	.word	0x00000000
        /*0090*/ 	.short	0x0004
        /*0092*/ 	.short	0x0020
        /*0094*/ 	.byte	0x00, 0xf0, 0x21, 0x00


	//----- nvinfo : EIATTR_KPARAM_INFO
	.align		4
.L_4849:
        /*0098*/ 	.byte	0x04, 0x17
        /*009a*/ 	.short	(.L_4851 - .L_4850)
.L_4850:
        /*009c*/ 	.word	0x00000000
        /*00a0*/ 	.short	0x0003
        /*00a2*/ 	.short	0x0018
        /*00a4*/ 	.byte	0x00, 0xf0, 0x21, 0x00


	//----- nvinfo : EIATTR_KPARAM_INFO
	.align		4
.L_4851:
        /*00a8*/ 	.byte	0x04, 0x17
        /*00aa*/ 	.short	(.L_4853 - .L_4852)
.L_4852:
        /*00ac*/ 	.word	0x00000000
        /*00b0*/ 	.short	0x0002
        /*00b2*/ 	.short	0x0010
        /*00b4*/ 	.byte	0x00, 0xf0, 0x21, 0x00


	//----- nvinfo : EIATTR_KPARAM_INFO
	.align		4
.L_4853:
        /*00b8*/ 	.byte	0x04, 0x17
        /*00ba*/ 	.short	(.L_4855 - .L_4854)
.L_4854:
        /*00bc*/ 	.word	0x00000000
        /*00c0*/ 	.short	0x0001
        /*00c2*/ 	.short	0x0008
        /*00c4*/ 	.byte	0x00, 0xf0, 0x21, 0x00


	//----- nvinfo : EIATTR_KPARAM_INFO
	.align		4
.L_4855:
        /*00c8*/ 	.byte	0x04, 0x17
        /*00ca*/ 	.short	(.L_4857 - .L_4856)
.L_4856:
        /*00cc*/ 	.word	0x00000000
        /*00d0*/ 	.short	0x0000
        /*00d2*/ 	.short	0x0000
        /*00d4*/ 	.byte	0x00, 0xf0, 0x21, 0x00


	//----- nvinfo : EIATTR_SPARSE_MMA_MASK
	.align		4
.L_4857:
        /*00d8*/ 	.byte	0x03, 0x50
        /*00da*/ 	.short	0x0000


	//----- nvinfo : EIATTR_MAXREG_COUNT
	.align		4
        /*00dc*/ 	.byte	0x03, 0x1b
        /*00de*/ 	.short	0x0080


	//----- nvinfo : EIATTR_NUM_BARRIERS
	.align		4
        /*00e0*/ 	.byte	0x02, 0x4c
        /*00e2*/ 	.byte	0x01
	.zero		1


	//----- nvinfo : EIATTR_MERCURY_ISA_VERSION
	.align		4
        /*00e4*/ 	.byte	0x03, 0x5f
        /*00e6*/ 	.short	0x0101


	//----- nvinfo : EIATTR_UNUSED_LOAD_BYTE_OFFSET
	.align		4
        /*00e8*/ 	.byte	0x04, 0x44
        /*00ea*/ 	.short	(.L_4859 - .L_4858)


	//   ....[0]....
.L_4858:
        /*00ec*/ 	.word	0x000015d0
        /*00f0*/ 	.word	0x0000fff0


	//   ....[1]....
        /*00f4*/ 	.word	0x000015e0
        /*00f8*/ 	.word	0x0000ff0f


	//   ....[2]....
        /*00fc*/ 	.word	0x00001620
        /*0100*/ 	.word	0x0000f0ff


	//----- nvinfo : EIATTR_COOP_GROUP_MASK_REGIDS
	.align		4
.L_4859:
        /*0104*/ 	.byte	0x04, 0x29
        /*0106*/ 	.short	(.L_4861 - .L_4860)


	//   ....[0]....
.L_4860:
        /*0108*/ 	.word	0xffffffff


	//   ....[1]....
        /*010c*/ 	.word	0xffffffff


	//   ....[2]....
        /*0110*/ 	.word	0xffffffff


	//   ....[3]....
        /*0114*/ 	.word	0xffffffff


	//   ....[4]....
        /*0118*/ 	.word	0xffffffff


	//   ....[5]....
        /*011c*/ 	.word	0xffffffff


	//   ....[6]....
        /*0120*/ 	.word	0xffffffff


	//   ....[7]....
        /*0124*/ 	.word	0xffffffff


	//   ....[8]....
        /*0128*/ 	.word	0xffffffff


	//----- nvinfo : EIATTR_COOP_GROUP_INSTR_OFFSETS
	.align		4
.L_4861:
        /*012c*/ 	.byte	0x04, 0x28
        /*012e*/ 	.short	(.L_4863 - .L_4862)


	//   ....[0]....
.L_4862:
        /*0130*/ 	.word	0x000009c0


	//   ....[1]....
        /*0134*/ 	.word	0x00000b90


	//   ....[2]....
        /*0138*/ 	.word	0x00000e30


	//   ....[3]....
        /*013c*/ 	.word	0x000014c0


	//   ....[4]....
        /*0140*/ 	.word	0x000014e0


	//   ....[5]....
        /*0144*/ 	.word	0x00001500


	//   ....[6]....
        /*0148*/ 	.word	0x00001520


	//   ....[7]....
        /*014c*/ 	.word	0x00001550


	//   ....[8]....
        /*0150*/ 	.word	0x00001790


	//----- nvinfo : EIATTR_EXIT_INSTR_OFFSETS
	.align		4
.L_4863:
        /*0154*/ 	.byte	0x04, 0x1c
        /*0156*/ 	.short	(.L_4865 - .L_4864)


	//   ....[0]....
.L_4864:
        /*0158*/ 	.word	0x000000d0


	//   ....[1]....
        /*015c*/ 	.word	0x000017d0


	//----- nvinfo : EIATTR_MAX_THREADS
	.align		4
.L_4865:
        /*0160*/ 	.byte	0x04, 0x05
        /*0162*/ 	.short	(.L_4867 - .L_4866)
.L_4866:
        /*0164*/ 	.word	0x00000200
        /*0168*/ 	.word	0x00000001
        /*016c*/ 	.word	0x00000001


	//----- nvinfo : EIATTR_CRS_STACK_SIZE
	.align		4
.L_4867:
        /*0170*/ 	.byte	0x04, 0x1e
        /*0172*/ 	.short	(.L_4869 - .L_4868)
.L_4868:
        /*0174*/ 	.word	0x00000000


	//----- nvinfo : EIATTR_CBANK_PARAM_SIZE
	.align		4
.L_4869:
        /*0178*/ 	.byte	0x03, 0x19
        /*017a*/ 	.short	0x0048


	//----- nvinfo : EIATTR_PARAM_CBANK
	.align		4
        /*017c*/ 	.byte	0x04, 0x0a
        /*017e*/ 	.short	(.L_4871 - .L_4870)
	.align		4
.L_4870:
        /*0180*/ 	.word	index@(.nv.constant0._Z33kPreconditionOptimizer32bit2StateIfLi0ELi4096ELi8EEvPT_S1_PfS2_S2_ffffiffi)
        /*0184*/ 	.short	0x0210
        /*0186*/ 	.short	0x0048


	//----- nvinfo : EIATTR_SW_WAR
	.align		4
.L_4871:
        /*0188*/ 	.byte	0x04, 0x36
        /*018a*/ 	.short	(.L_4873 - .L_4872)
.L_4872:
        /*018c*/ 	.word	0x00000008
.L_4873:


//--------------------- .nv.info._Z21kOptimizer32bit1StateI13__nv_bfloat16Li4EEvPT_S2_PfS3_ffffffiffbi --------------------------
	.section	.nv.info._Z21kOptimizer32bit1StateI13__nv_bfloat16Li4EEvPT_S2_PfS3_ffffffiffbi,"",@"SHT_CUDA_INFO"
	.sectionflags	@""
	.align	4


	//----- nvinfo : EIATTR_CUDA_API_VERSION
	.align		4
        /*0000*/ 	.byte	0x04, 0x37
        /*0002*/ 	.short	(.L_4875 - .L_4874)
.L_4874:
        /*0004*/ 	.word	0x00000082


	//----- nvinfo : EIATTR_KPARAM_INFO
	.align		4
.L_4875:
        /*0008*/ 	.byte	0x04, 0x17
        /*000a*/ 	.short	(.L_4877 - .L_4876)
.L_4876:
        /*000c*/ 	.word	0x00000000
        /*0010*/ 	.short	0x000e
        /*0012*/ 	.short	0x0048
        /*0014*/ 	.byte	0x00, 0xf0, 0x11, 0x00


	//----- nvinfo : EIATTR_KPARAM_INFO
	.align		4
.L_4877:
        /*0018*/ 	.byte	0x04, 0x17
        /*001a*/ 	.short	(.L_4879 - .L_4878)
.L_4878:
        /*001c*/ 	.word	0x00000000
        /*0020*/ 	.short	0x000d
        /*0022*/ 	.short	0x0044
        /*0024*/ 	.byte	0x00, 0xf0, 0x05, 0x00


	//----- nvinfo : EIATTR_KPARAM_INFO
	.align		4
.L_4879:
        /*0028*/ 	.byte	0x04, 0x17
        /*002a*/ 	.short	(.L_4881 - .L_4880)
.L_4880:
        /*002c*/ 	.word	0x00000000
        /*0030*/ 	.short	0x000c
        /*0032*/ 	.short	0x0040
        /*0034*/ 	.byte	0x00, 0xf0, 0x11, 0x00


	//----- nvinfo : EIATTR_KPARAM_INFO
	.align		4
.L_4881:
        /*0038*/ 	.byte	0x04, 0x17
        /*003a*/ 	.short	(.L_4883 - .L_4882)
.L_4882:
        /*003c*/ 	.word	0x00000000
        /*0040*/ 	.short	0x000b
        /*0042*/ 	.short	0x003c
        /*0044*/ 	.byte	0x00, 0xf0, 0x11, 0x00


	//----- nvinfo : EIATTR_KPARAM_INFO
	.align		4
.L_4883:
        /*0048*/ 	.byte	0x04, 0x17
        /*004a*/ 	.short	(.L_4885 - .L_4884)
.L_4884:
        /*004c*/ 	.word	0x00000000
        /*0050*/ 	.short	0x000a
        /*0052*/ 	.short	0x0038
        /*0054*/ 	.byte	0x00, 0xf0, 0x11, 0x00


	//----- nvinfo : EIATTR_KPARAM_INFO
	.align		4
.L_4885:
        /*0058*/ 	.byte	0x04, 0x17
        /*005a*/ 	.short	(.L_4887 - .L_4886)
.L_4886:
        /*005c*/ 	.word	0x00000000
        /*0060*/ 	.short	0x0009
        /*0062*/ 	.short	0x0034
        /*0064*/ 	.byte	0x00, 0xf0, 0x11, 0x00


	//----- nvinfo : EIATTR_KPARAM_INFO
	.align		4
.L_4887:
        /*0068*/ 	.byte	0x04, 0x17
        /*006a*/ 	.short	(.L_4889 - .L_4888)
.L_4888:
        /*006c*/ 	.word	0x00000000
        /*0070*/ 	.short	0x0008
        /*0072*/ 	.short	0x0030
        /*0074*/ 	.byte	0x00, 0xf0, 0x11, 0x00


	//----- nvinfo : EIATTR_KPARAM_INFO
	.align		4
.L_4889:
        /*0078*/ 	.byte	0x04, 0x17
        /*007a*/ 	.short	(.L_4891 - .L_4890)
.L_4890:
        /*007c*/ 	.word	0x00000000
        /*0080*/ 	.short	0x0007
        /*0082*/ 	.short	0x002c
        /*0084*/ 	.byte	0x00, 0xf0, 0x11, 0x00


	//----- nvinfo : EIATTR_KPARAM_INFO
	.align		4
.L_4891:
        /*0088*/ 	.byte	0x04, 0x17
        /*008a*/ 	.short	(.L_4893 - .L_4892)
.L_4892:
        /*008c*/ 	.word	0x00000000
        /*0090*/ 	.short	0x0006
        /*0092*/ 	.short	0x0028
        /*0094*/ 	.byte	0x00, 0xf0, 0x11, 0x00


	//----- nvinfo : EIATTR_KPARAM_INFO
	.align		4
.L_4893:
        /*0098*/ 	.byte	0x04, 0x17
        /*009a*/ 	.short	(.L_4895 - .L_4894)
.L_4894:
        /*009c*/ 	.word	0x00000000
        /*00a0*/ 	.short	0x0005
        /*00a2*/ 	.short	0x0024
        /*00a4*/ 	.byte	0x00, 0xf0, 0x11, 0x00


	//----- nvinfo : EIATTR_KPARAM_INFO
	.align		4
.L_4895:
        /*00a8*/ 	.byte	0x04, 0x17
        /*00aa*/ 	.short	(.L_4897 - .L_4896)
.L_4896:
        /*00ac*/ 	.word	0x00000000
        /*00b0*/ 	.short	0x0004
        /*00b2*/ 	.short	0x0020
        /*00b4*/ 	.byte	0x00, 0xf0, 0x11, 0x00


	//----- nvinfo : EIATTR_KPARAM_INFO
	.align		4
.L_4897:
        /*00b8*/ 	.byte	0x04, 0x17
        /*00ba*/ 	.short	(.L_4899 - .L_4898)
.L_4898:
        /*00bc*/ 	.word	0x00000000
        /*00c0*/ 	.short	0x0003
        /*00c2*/ 	.short	0x0018
        /*00c4*/ 	.byte	0x00, 0xf0, 0x21, 0x00


	//----- nvinfo : EIATTR_KPARAM_INFO
	.align		4
.L_4899:
        /*00c8*/ 	.byte	0x04, 0x17
        /*00ca*/ 	.short	(.L_4901 - .L_4900)
.L_4900:
        /*00cc*/ 	.word	0x00000000
        /*00d0*/ 	.short	0x0002
        /*00d2*/ 	.short	0x0010
        /*00d4*/ 	.byte	0x00, 0xf0, 0x21, 0x00


	//----- nvinfo : EIATTR_KPARAM_INFO
	.align		4
.L_4901:
        /*00d8*/ 	.byte	0x04, 0x17
        /*00da*/ 	.short	(.L_4903 - .L_4902)
.L_4902:
        /*00dc*/ 	.word	0x00000000
        /*00e0*/ 	.short	0x0001
        /*00e2*/ 	.short	0x0008
        /*00e4*/ 	.byte	0x00, 0xf0, 0x21, 0x00


	//----- nvinfo : EIATTR_KPARAM_INFO
	.align		4
.L_4903:
        /*00e8*/ 	.byte	0x04, 0x17
        /*00ea*/ 	.short	(.L_4905 - .L_4904)
.L_4904:
        /*00ec*/ 	.word	0x00000000
        /*00f0*/ 	.short	0x0000
        /*00f2*/ 	.short	0x0000
        /*00f4*/ 	.byte	0x00, 0xf0, 0x21, 0x00


	//----- nvinfo : EIATTR_SPARSE_MMA_MASK
	.align		4
.L_4905:
        /*00f8*/ 	.byte	0x03, 0x50
        /*00fa*/ 	.short	0x0000


	//----- nvinfo : EIATTR_MAXREG_COUNT
	.align		4
        /*00fc*/ 	.byte	0x03, 0x1b
        /*00fe*/ 	.short	0x0040


	//----- nvinfo : EIATTR_NUM_BARRIERS
	.align		4
        /*0100*/ 	.byte	0x02, 0x4c
        /*0102*/ 	.byte	0x01
	.zero		1


	//----- nvinfo : EIATTR_MERCURY_ISA_VERSION
	.align		4
        /*0104*/ 	.byte	0x03, 0x5f
        /*0106*/ 	.short	0x0101


	//----- nvinfo : EIATTR_COOP_GROUP_MASK_REGIDS
	.align		4
        /*0108*/ 	.byte	0x04, 0x29
        /*010a*/ 	.short	(.L_4907 - .L_4906)


	//   ....[0]....
.L_4906:
        /*010c*/ 	.word	0xffffffff


	//   ....[1]....
        /*0110*/ 	.word	0xffffffff


	//   ....[2]....
        /*0114*/ 	.word	0xffffffff


	//   ....[3]....
        /*0118*/ 	.word	0xffffffff


	//   ....[4]....
        /*011c*/ 	.word	0xffffffff


	//----- nvinfo : EIATTR_COOP_GROUP_INSTR_OFFSETS
	.align		4
.L_4907:
        /*0120*/ 	.byte	0x04, 0x28
        /*0122*/ 	.short	(.L_4909 - .L_4908)


	//   ....[0]....
.L_4908:
        /*0124*/ 	.word	0x00000440


	//   ....[1]....
        /*0128*/ 	.word	0x000005b0


	//   ....[2]....
        /*012c*/ 	.word	0x000006c0


	//   ....[3]....
        /*0130*/ 	.word	0x00001050


	//   ....[4]....
        /*0134*/ 	.word	0x00001260


	//----- nvinfo : EIATTR_EXIT_INSTR_OFFSETS
	.align		4
.L_4909:
        /*0138*/ 	.byte	0x04, 0x1c
        /*013a*/ 	.short	(.L_4911 - .L_4910)


	//   ....[0]....
.L_4910:
        /*013c*/ 	.word	0x000000d0


	//   ....[1]....
        /*0140*/ 	.word	0x00001460


	//----- nvinfo : EIATTR_MAX_THREADS
	.align		4
.L_4911:
        /*0144*/ 	.byte	0x04, 0x05
        /*0146*/ 	.short	(.L_4913 - .L_4912)
.L_4912:
        /*0148*/ 	.word	0x00000400
        /*014c*/ 	.word	0x00000001
        /*0150*/ 	.word	0x00000001


	//----- nvinfo : EIATTR_CRS_STACK_SIZE
	.align		4
.L_4913:
        /*0154*/ 	.byte	0x04, 0x1e
        /*0156*/ 	.short	(.L_4915 - .L_4914)
.L_4914:
        /*0158*/ 	.word	0x00000000


	//----- nvinfo : EIATTR_CBANK_PARAM_SIZE
	.align		4
.L_4915:
        /*015c*/ 	.byte	0x03, 0x19
        /*015e*/ 	.short	0x004c


	//----- nvinfo : EIATTR_PARAM_CBANK
	.align		4
        /*0160*/ 	.byte	0x04, 0x0a
        /*0162*/ 	.short	(.L_4917 - .L_4916)
	.align		4
.L_4916:
        /*0164*/ 	.word	index@(.nv.constant0._Z21kOptimizer32bit1StateI13__nv_bfloat16Li4EEvPT_S2_PfS3_ffffffiffbi)
        /*0168*/ 	.short	0x0210
        /*016a*/ 	.short	0x004c


	//----- nvinfo : EIATTR_SW_WAR
	.align		4
.L_4917:
        /*016c*/ 	.byte	0x04, 0x36
        /*016e*/ 	.short	(.L_4919 - .L_4918)
.L_4918:
        /*0170*/ 	.word	0x00000008
.L_4919:


//--------------------- .nv.info._Z21kOptimizer32bit1StateIfLi4EEvPT_S1_PfS2_ffffffiffbi --------------------------
	.section	.nv.info._Z21kOptimizer32bit1StateIfLi4EEvPT_S1_PfS2_ffffffiffbi,"",@"SHT_CUDA_INFO"
	.sectionflags	@""
	.align	4


	//----- nvinfo : EIATTR_CUDA_API_VERSION
	.align		4
        /*0000*/ 	.byte	0x04, 0x37
        /*0002*/ 	.short	(.L_4921 - .L_4920)
.L_4920:
        /*0004*/ 	.word	0x00000082


	//----- nvinfo : EIATTR_KPARAM_INFO
	.align		4
.L_4921:
        /*0008*/ 	.byte	0x04, 0x17
        /*000a*/ 	.short	(.L_4923 - .L_4922)
.L_4922:
        /*000c*/ 	.word	0x00000000
        /*0010*/ 	.short	0x000e
        /*0012*/ 	.short	0x0048
        /*0014*/ 	.byte	0x00, 0xf0, 0x11, 0x00


	//----- nvinfo : EIATTR_KPARAM_INFO
	.align		4
.L_4923:
        /*0018*/ 	.byte	0x04, 0x17
        /*001a*/ 	.short	(.L_4925 - .L_4924)
.L_4924:
        /*001c*/ 	.word	0x00000000
        /*0020*/ 	.short	0x000d
        /*0022*/ 	.short	0x0044
        /*0024*/ 	.byte	0x00, 0xf0, 0x05, 0x00


	//----- nvinfo : EIATTR_KPARAM_INFO
	.align		4
.L_4925:
        /*0028*/ 	.byte	0x04, 0x17
        /*002a*/ 	.short	(.L_4927 - .L_4926)
.L_4926:
        /*002c*/ 	.word	0x00000000
        /*0030*/ 	.short	0x000c
        /*0032*/ 	.short	0x0040
        /*0034*/ 	.byte	0x00, 0xf0, 0x11, 0x00


	//----- nvinfo : EIATTR_KPARAM_INFO
	.align		4
.L_4927:
        /*0038*/ 	.byte	0x04, 0x17
        /*003a*/ 	.short	(.L_4929 - .L_4928)
.L_4928:
        /*003c*/ 	.word	0x00000000
        /*0040*/ 	.short	0x000b
        /*0042*/ 	.short	0x003c
        /*0044*/ 	.byte	0x00, 0xf0, 0x11, 0x00


	//----- nvinfo : EIATTR_KPARAM_INFO
	.align		4
.L_4929:
        /*0048*/ 	.byte	0x04, 0x17
        /*004a*/ 	.short	(.L_4931 - .L_4930)
.L_4930:
        /*004c*/ 	.word	0x00000000
        /*0050*/ 	.short	0x000a
        /*0052*/ 	.short	0x0038
        /*0054*/ 	.byte	0x00, 0xf0, 0x11, 0x00


	//----- nvinfo : EIATTR_KPARAM_INFO
	.align		4
.L_4931:
        /*0058*/ 	.byte	0x04, 0x17
        /*005a*/ 	.short	(.L_4933 - .L_4932)
.L_4932:
        /*005c*/ 	.word	0x00000000
        /*0060*/ 	.short	0x0009
        /*0062*/ 	.short	0x0034
        /*0064*/ 	.byte	0x00, 0xf0, 0x11, 0x00


	//----- nvinfo : EIATTR_KPARAM_INFO
	.align		4
.L_4933:
        /*0068*/ 	.byte	0x04, 0x17
        /*006a*/ 	.short	(.L_4935 - .L_4934)
.L_4934:
        /*006c*/ 	.word	0x00000000
        /*0070*/ 	.short	0x0008
        /*0072*/ 	.short	0x0030
        /*0074*/ 	.byte	0x00, 0xf0, 0x11, 0x00


	//----- nvinfo : EIATTR_KPARAM_INFO
	.align		4
.L_4935:
        /*0078*/ 	.byte	0x04, 0x17
        /*007a*/ 	.short	(.L_4937 - .L_4936)
.L_4936:
        /*007c*/ 	.word	0x00000000
        /*0080*/ 	.short	0x0007
        /*0082*/ 	.short	0x002c
        /*0084*/ 	.byte	0x00, 0xf0, 0x11, 0x00


	//----- nvinfo : EIATTR_KPARAM_INFO
	.align		4
.L_4937:
        /*0088*/ 	.byte	0x04, 0x17
        /*008a*/ 	.short	(.L_4939 - .L_4938)
.L_4938:
        /*008c*/ 	.word	0x00000000
        /*0090*/ 	.short	0x0006
        /*0092*/ 	.short	0x0028
        /*0094*/ 	.byte	0x00, 0xf0, 0x11, 0x00


	//----- nvinfo : EIATTR_KPARAM_INFO
	.align		4
.L_4939:
        /*0098*/ 	.byte	0x04, 0x17
        /*009a*/ 	.short	(.L_4941 - .L_4940)
.L_4940:
        /*009c*/ 	.word	0x00000000
        /*00a0*/ 	.short	0x0005
        /*00a2*/ 	.short	0x0024
        /*00a4*/ 	.byte	0x00, 0xf0, 0x11, 0x00


	//----- nvinfo : EIATTR_KPARAM_INFO
	.align		4
.L_4941:
        /*00a8*/ 	.byte	0x04, 0x17
        /*00aa*/ 	.short	(.L_4943 - .L_4942)
.L_4942:
        /*00ac*/ 	.word	0x00000000
        /*00b0*/ 	.short	0x0004
        /*00b2*/ 	.short	0x0020
        /*00b4*/ 	.byte	0x00, 0xf0, 0x11, 0x00


	//----- nvinfo : EIATTR_KPARAM_INFO
	.align		4
.L_4943:
        /*00b8*/ 	.byte	0x04, 0x17
        /*00ba*/ 	.short	(.L_4945 - .L_4944)
.L_4944:
        /*00bc*/ 	.word	0x00000000
        /*00c0*/ 	.short	0x0003
        /*00c2*/ 	.short	0x0018
        /*00c4*/ 	.byte	0x00, 0xf0, 0x21, 0x00


	//----- nvinfo : EIATTR_KPARAM_INFO
	.align		4
.L_4945:
        /*00c8*/ 	.byte	0x04, 0x17
        /*00ca*/ 	.short	(.L_4947 - .L_4946)
.L_4946:
        /*00cc*/ 	.word	0x00000000
        /*00d0*/ 	.short	0x0002
        /*00d2*/ 	.short	0x0010
        /*00d4*/ 	.byte	0x00, 0xf0, 0x21, 0x00


	//----- nvinfo : EIATTR_KPARAM_INFO
	.align		4
.L_4947:
        /*00d8*/ 	.byte	0x04, 0x17
        /*00da*/ 	.short	(.L_4949 - .L_4948)
.L_4948:
        /*00dc*/ 	.word	0x00000000
        /*00e0*/ 	.short	0x0001
        /*00e2*/ 	.short	0x0008
        /*00e4*/ 	.byte	0x00, 0xf0, 0x21, 0x00


	//----- nvinfo : EIATTR_KPARAM_INFO
	.align		4
.L_4949:
        /*00e8*/ 	.byte	0x04, 0x17
        /*00ea*/ 	.short	(.L_4951 - .L_4950)
.L_4950:
        /*00ec*/ 	.word	0x00000000
        /*00f0*/ 	.short	0x0000
        /*00f2*/ 	.short	0x0000
        /*00f4*/ 	.byte	0x00, 0xf0, 0x21, 0x00


	//----- nvinfo : EIATTR_SPARSE_MMA_MASK
	.align		4
.L_4951:
        /*00f8*/ 	.byte	0x03, 0x50
        /*00fa*/ 	.short	0x0000


	//----- nvinfo : EIATTR_MAXREG_COUNT
	.align		4
        /*00fc*/ 	.byte	0x03, 0x1b
        /*00fe*/ 	.short	0x0040


	//----- nvinfo : EIATTR_NUM_BARRIERS
	.align		4
        /*0100*/ 	.byte	0x02, 0x4c
        /*0102*/ 	.byte	0x01
	.zero		1


	//----- nvinfo : EIATTR_MERCURY_ISA_VERSION
	.align		4
        /*0104*/ 	.byte	0x03, 0x5f
        /*0106*/ 	.short	0x0101


	//----- nvinfo : EIATTR_COOP_GROUP_MASK_REGIDS
	.align		4
        /*0108*/ 	.byte	0x04, 0x29
        /*010a*/ 	.short	(.L_4953 - .L_4952)


	//   ....[0]....
.L_4952:
        /*010c*/ 	.word	0xffffffff


	//   ....[1]....
        /*0110*/ 	.word	0xffffffff


	//   ....[2]....
        /*0114*/ 	.word	0xffffffff


	//   ....[3]....
        /*0118*/ 	.word	0xffffffff


	//   ....[4]....
        /*011c*/ 	.word	0xffffffff


	//----- nvinfo : EIATTR_COOP_GROUP_INSTR_OFFSETS
	.align		4
.L_4953:
        /*0120*/ 	.byte	0x04, 0x28
        /*0122*/ 	.short	(.L_4955 - .L_4954)


	//   ....[0]....
.L_4954:
        /*0124*/ 	.word	0x00000440


	//   ....[1]....
        /*0128*/ 	.word	0x000005b0


	//   ....[2]....
        /*012c*/ 	.word	0x000006c0


	//   ....[3]....
        /*0130*/ 	.word	0x00000bb0


	//   ....[4]....
        /*0134*/ 	.word	0x00000db0


	//----- nvinfo : EIATTR_EXIT_INSTR_OFFSETS
	.align		4
.L_4955:
        /*0138*/ 	.byte	0x04, 0x1c
        /*013a*/ 	.short	(.L_4957 - .L_4956)


	//   ....[0]....
.L_4956:
        /*013c*/ 	.word	0x000000d0


	//   ....[1]....
        /*0140*/ 	.word	0x00000f90


	//----- nvinfo : EIATTR_MAX_THREADS
	.align		4
.L_4957:
        /*0144*/ 	.byte	0x04, 0x05
        /*0146*/ 	.short	(.L_4959 - .L_4958)
.L_4958:
        /*0148*/ 	.word	0x00000400
        /*014c*/ 	.word	0x00000001
        /*0150*/ 	.word	0x00000001


	//----- nvinfo : EIATTR_CRS_STACK_SIZE
	.align		4
.L_4959:
        /*0154*/ 	.byte	0x04, 0x1e
        /*0156*/ 	.short	(.L_4961 - .L_4960)
.L_4960:
        /*0158*/ 	.word	0x00000000


	//----- nvinfo : EIATTR_CBANK_PARAM_SIZE
	.align		4
.L_4961:
        /*015c*/ 	.byte	0x03, 0x19
        /*015e*/ 	.short	0x004c


	//----- nvinfo : EIATTR_PARAM_CBANK
	.align		4
        /*0160*/ 	.byte	0x04, 0x0a
        /*0162*/ 	.short	(.L_4963 - .L_4962)
	.align		4
.L_4962:
        /*0164*/ 	.word	index@(.nv.constant0._Z21kOptimizer32bit1StateIfLi4EEvPT_S1_PfS2_ffffffiffbi)
        /*0168*/ 	.short	0x0210
        /*016a*/ 	.short	0x004c


	//----- nvinfo : EIATTR_SW_WAR
	.align		4
.L_4963:
        /*016c*/ 	.byte	0x04, 0x36
        /*016e*/ 	.short	(.L_4965 - .L_4964)
.L_4964:
        /*0170*/ 	.word	0x00000008
.L_4965:


//--------------------- .nv.info._Z21kOptimizer32bit1StateI6__halfLi4EEvPT_S2_PfS3_ffffffiffbi --------------------------
	.section	.nv.info._Z21kOptimizer32bit1StateI6__halfLi4EEvPT_S2_PfS3_ffffffiffbi,"",@"SHT_CUDA_INFO"
	.sectionflags	@""
	.align	4


	//----- nvinfo : EIATTR_CUDA_API_VERSION
	.align		4
        /*0000*/ 	.byte	0x04, 0x37
        /*0002*/ 	.short	(.L_4967 - .L_4966)
.L_4966:
        /*0004*/ 	.word	0x00000082


	//----- nvinfo : EIATTR_KPARAM_INFO
	.align		4
.L_4967:
        /*0008*/ 	.byte	0x04, 0x17
        /*000a*/ 	.short	(.L_4969 - .L_4968)
.L_4968:
        /*000c*/ 	.word	0x00000000
        /*0010*/ 	.short	0x000e
        /*0012*/ 	.short	0x0048
        /*0014*/ 	.byte	0x00, 0xf0, 0x11, 0x00


	//----- nvinfo : EIATTR_KPARAM_INFO
	.align		4
.L_4969:
        /*0018*/ 	.byte	0x04, 0x17
        /*001a*/ 	.short	(.L_4971 - .L_4970)
.L_4970:
        /*001c*/ 	.word	0x00000000
        /*0020*/ 	.short	0x000d
        /*0022*/ 	.short	0x0044
        /*0024*/ 	.byte	0x00, 0xf0, 0x05, 0x00


	//----- nvinfo : EIATTR_KPARAM_INFO
	.align		4
.L_4971:
        /*0028*/ 	.byte	0x04, 0x17
        /*002a*/ 	.short	(.L_4973 - .L_4972)
.L_4972:
        /*002c*/ 	.word	0x00000000
        /*0030*/ 	.short	0x000c
        /*0032*/ 	.short	0x0040
        /*0034*/ 	.byte	0x00, 0xf0, 0x11, 0x00


	//----- nvinfo : EIATTR_KPARAM_INFO
	.align		4
.L_4973:
        /*0038*/ 	.byte	0x04, 0x17
        /*003a*/ 	.short	(.L_4975 - .L_4974)
.L_4974:
        /*003c*/ 	.word	0x00000000
        /*0040*/ 	.short	0x000b
        /*0042*/ 	.short	0x003c
        /*0044*/ 	.byte	0x00, 0xf0, 0x11, 0x00


	//----- nvinfo : EIATTR_KPARAM_INFO
	.align		4
.L_4975:
        /*0048*/ 	.byte	0x04, 0x17
        /*004a*/ 	.short	(.L_4977 - .L_4976)
.L_4976:
        /*004c*/ 	.word	0x00000000
        /*0050*/ 	.short	0x000a
        /*0052*/ 	.short	0x0038
        /*0054*/ 	.byte	0x00, 0xf0, 0x11, 0x00


	//----- nvinfo : EIATTR_KPARAM_INFO
	.align		4
.L_4977:
        /*0058*/ 	.byte	0x04, 0x17
        /*005a*/ 	.short	(.L_4979 - .L_4978)
.L_4978:
        /*005c*/ 	.word	0x00000000
        /*0060*/ 	.short	0x0009
        /*0062*/ 	.short	0x0034
        /*0064*/ 	.byte	0x00, 0xf0, 0x11, 0x00


	//----- nvinfo : EIATTR_KPARAM_INFO
	.align		4
.L_4979:
        /*0068*/ 	.byte	0x04, 0x17
        /*006a*/ 	.short	(.L_4981 - .L_4980)
.L_4980:
        /*006c*/ 	.word	0x00000000
        /*0070*/ 	.short	0x0008
        /*0072*/ 	.short	0x0030
        /*0074*/ 	.byte	0x00, 0xf0, 0x11, 0x00


	//----- nvinfo : EIATTR_KPARAM_INFO
	.align		4
.L_4981:
        /*0078*/ 	.byte	0x04, 0x17
        /*007a*/ 	.short	(.L_4983 - .L_4982)
.L_4982:
        /*007c*/ 	.word	0x00000000
        /*0080*/ 	.short	0x0007
        /*0082*/ 	.short	0x002c
        /*0084*/ 	.byte	0x00, 0xf0, 0x11, 0x00


	//----- nvinfo : EIATTR_KPARAM_INFO
	.align		4
.L_4983:
        /*0088*/ 	.byte	0x04, 0x17
        /*008a*/ 	.short	(.L_4985 - .L_4984)
.L_4984:
        /*008c*/ 	.word	0x00000000
        /*0090*/ 	.short	0x0006
        /*0092*/ 	.short	0x0028
        /*0094*/ 	.byte	0x00, 0xf0, 0x11, 0x00


	//----- nvinfo : EIATTR_KPARAM_INFO
	.align		4
.L_4985:
        /*0098*/ 	.byte	0x04, 0x17
        /*009a*/ 	.short	(.L_4987 - .L_4986)
.L_4986:
        /*009c*/ 	.word	0x00000000
        /*00a0*/ 	.short	0x0005
        /*00a2*/ 	.short	0x0024
        /*00a4*/ 	.byte	0x00, 0xf0, 0x11, 0x00


	//----- nvinfo : EIATTR_KPARAM_INFO
	.align		4
.L_4987:
        /*00a8*/ 	.byte	0x04, 0x17
        /*00aa*/ 	.short	(.L_4989 - .L_4988)
.L_4988:
        /*00ac*/ 	.word	0x00000000
        /*00b0*/ 	.short	0x0004
        /*00b2*/ 	.short	0x0020
        /*00b4*/ 	.byte	0x00, 0xf0, 0x11, 0x00


	//----- nvinfo : EIATTR_KPARAM_INFO
	.align		4
.L_4989:
        /*00b8*/ 	.byte	0x04, 0x17
        /*00ba*/ 	.short	(.L_4991 - .L_4990)
.L_4990:
        /*00bc*/ 	.word	0x00000000
        /*00c0*/ 	.short	0x0003
        /*00c2*/ 	.short	0x0018
        /*00c4*/ 	.byte	0x00, 0xf0, 0x21, 0x00


	//----- nvinfo : EIATTR_KPARAM_INFO
	.align		4
.L_4991:
        /*00c8*/ 	.byte	0x04, 0x17
        /*00ca*/ 	.short	(.L_4993 - .L_4992)
.L_4992:
        /*00cc*/ 	.word	0x00000000
        /*00d0*/ 	.short	0x0002
        /*00d2*/ 	.short	0x0010
        /*00d4*/ 	.byte	0x00, 0xf0, 0x21, 0x00


	//----- nvinfo : EIATTR_KPARAM_INFO
	.align		4
.L_4993:
        /*00d8*/ 	.byte	0x04, 0x17
        /*00da*/ 	.short	(.L_4995 - .L_4994)
.L_4994:
        /*00dc*/ 	.word	0x00000000
        /*00e0*/ 	.short	0x0001
        /*00e2*/ 	.short	0x0008
        /*00e4*/ 	.byte	0x00, 0xf0, 0x21, 0x00


	//----- nvinfo : EIATTR_KPARAM_INFO
	.align		4
.L_4995:
        /*00e8*/ 	.byte	0x04, 0x17
        /*00ea*/ 	.short	(.L_4997 - .L_4996)
.L_4996:
        /*00ec*/ 	.word	0x00000000
        /*00f0*/ 	.short	0x0000
        /*00f2*/ 	.short	0x0000
        /*00f4*/ 	.byte	0x00, 0xf0, 0x21, 0x00


	//----- nvinfo : EIATTR_SPARSE_MMA_MASK
	.align		4
.L_4997:
        /*00f8*/ 	.byte	0x03, 0x50
        /*00fa*/ 	.short	0x0000


	//----- nvinfo : EIATTR_MAXREG_COUNT
	.align		4
        /*00fc*/ 	.byte	0x03, 0x1b
        /*00fe*/ 	.short	0x0040


	//----- nvinfo : EIATTR_NUM_BARRIERS
	.align		4
        /*0100*/ 	.byte	0x02, 0x4c
        /*0102*/ 	.byte	0x01
	.zero		1


	//----- nvinfo : EIATTR_MERCURY_ISA_VERSION
	.align		4
        /*0104*/ 	.byte	0x03, 0x5f
        /*0106*/ 	.short	0x0101


	//----- nvinfo : EIATTR_COOP_GROUP_MASK_REGIDS
	.align		4
        /*0108*/ 	.byte	0x04, 0x29
        /*010a*/ 	.short	(.L_4999 - .L_4998)


	//   ....[0]....
.L_4998:
        /*010c*/ 	.word	0xffffffff


	//   ....[1]....
        /*0110*/ 	.word	0xffffffff


	//   ....[2]....
        /*0114*/ 	.word	0xffffffff


	//   ....[3]....
        /*0118*/ 	.word	0xffffffff


	//   ....[4]....
        /*011c*/ 	.word	0xffffffff


	//----- nvinfo : EIATTR_COOP_GROUP_INSTR_OFFSETS
	.align		4
.L_4999:
        /*0120*/ 	.byte	0x04, 0x28
        /*0122*/ 	.short	(.L_5001 - .L_5000)


	//   ....[0]....
.L_5000:
        /*0124*/ 	.word	0x00000440


	//   ....[1]....
        /*0128*/ 	.word	0x000005b0


	//   ....[2]....
        /*012c*/ 	.word	0x000006c0


	//   ....[3]....
        /*0130*/ 	.word	0x00000fb0


	//   ....[4]....
        /*0134*/ 	.word	0x000011c0


	//----- nvinfo : EIATTR_EXIT_INSTR_OFFSETS
	.align		4
.L_5001:
        /*0138*/ 	.byte	0x04, 0x1c
        /*013a*/ 	.short	(.L_5003 - .L_5002)


	//   ....[0]....
.L_5002:
        /*013c*/ 	.word	0x000000d0


	//   ....[1]....
        /*0140*/ 	.word	0x000013c0


	//----- nvinfo : EIATTR_MAX_THREADS
	.align		4
.L_5003:
        /*0144*/ 	.byte	0x04, 0x05
        /*0146*/ 	.short	(.L_5005 - .L_5004)
.L_5004:
        /*0148*/ 	.word	0x00000400
        /*014c*/ 	.word	0x00000001
        /*0150*/ 	.word	0x00000001


	//----- nvinfo : EIATTR_CRS_STACK_SIZE
	.align		4
.L_5005:
        /*0154*/ 	.byte	0x04, 0x1e
        /*0156*/ 	.short	(.L_5007 - .L_5006)
.L_5006:
        /*0158*/ 	.word	0x00000000


	//----- nvinfo : EIATTR_CBANK_PARAM_SIZE
	.align		4
.L_5007:
        /*015c*/ 	.byte	0x03, 0x19
        /*015e*/ 	.short	0x004c


	//----- nvinfo : EIATTR_PARAM_CBANK
	.align		4
        /*0160*/ 	.byte	0x04, 0x0a
        /*0162*/ 	.short	(.L_5009 - .L_5008)
	.align		4
.L_5008:
        /*0164*/ 	.word	index@(.nv.constant0._Z21kOptimizer32bit1StateI6__halfLi4EEvPT_S2_PfS3_ffffffiffbi)
        /*0168*/ 	.short	0x0210
        /*016a*/ 	.short	0x004c


	//----- nvinfo : EIATTR_SW_WAR
	.align		4
.L_5009:
        /*016c*/ 	.byte	0x04, 0x36
        /*016e*/ 	.short	(.L_5011 - .L_5010)
.L_5010:
        /*0170*/ 	.word	0x00000008
.L_5011:


//--------------------- .nv.info._Z21kOptimizer32bit1StateI13__nv_bfloat16Li5EEvPT_S2_PfS3_ffffffiffbi --------------------------
	.section	.nv.info._Z21kOptimizer32bit1StateI13__nv_bfloat16Li5EEvPT_S2_PfS3_ffffffiffbi,"",@"SHT_CUDA_INFO"
	.sectionflags	@""
	.align	4


	//----- nvinfo : EIATTR_CUDA_API_VERSION
	.align		4
        /*0000*/ 	.byte	0x04, 0x37
        /*0002*/ 	.short	(.L_5013 - .L_5012)
.L_5012:
        /*0004*/ 	.word	0x00000082


	//----- nvinfo : EIATTR_KPARAM_INFO
	.align		4
.L_5013:
        /*0008*/ 	.byte	0x04, 0x17
        /*000a*/ 	.short	(.L_5015 - .L_5014)
.L_5014:
        /*000c*/ 	.word	0x00000000
        /*0010*/ 	.short	0x000e
        /*0012*/ 	.short	0x0048
        /*0014*/ 	.byte	0x00, 0xf0, 0x11, 0x00


	//----- nvinfo : EIATTR_KPARAM_INFO
	.align		4
.L_5015:
        /*0018*/ 	.byte	0x04, 0x17
        /*001a*/ 	.short	(.L_5017 - .L_5016)
.L_5016:
        /*001c*/ 	.word	0x00000000
        /*0020*/ 	.short	0x000d
        /*0022*/ 	.short	0x0044
        /*0024*/ 	.byte	0x00, 0xf0, 0x05, 0x00


	//----- nvinfo : EIATTR_KPARAM_INFO
	.align		4
.L_5017:
        /*0028*/ 	.byte	0x04, 0x17
        /*002a*/ 	.short	(.L_5019 - .L_5018)
.L_5018:
        /*002c*/ 	.word	0x00000000
        /*0030*/ 	.short	0x000c
        /*0032*/ 	.short	0x0040
        /*0034*/ 	.byte	0x00, 0xf0, 0x11, 0x00


	//----- nvinfo : EIATTR_KPARAM_INFO
	.align		4
.L_5019:
        /*0038*/ 	.byte	0x04, 0x17
        /*003a*/ 	.short	(.L_5021 - .L_5020)
.L_5020:
        /*003c*/ 	.word	0x00000000
        /*0040*/ 	.short	0x000b
        /*0042*/ 	.short	0x003c
        /*0044*/ 	.byte	0x00, 0xf0, 0x11, 0x00


	//----- nvinfo : EIATTR_KPARAM_INFO
	.align		4
.L_5021:
        /*0048*/ 	.byte	0x04, 0x17
        /*004a*/ 	.short	(.L_5023 - .L_5022)
.L_5022:
        /*004c*/ 	.word	0x00000000
        /*0050*/ 	.short	0x000a
        /*0052*/ 	.short	0x0038
        /*0054*/ 	.byte	0x00, 0xf0, 0x11, 0x00


	//----- nvinfo : EIATTR_KPARAM_INFO
	.align		4
.L_5023:
        /*0058*/ 	.byte	0x04, 0x17
        /*005a*/ 	.short	(.L_5025 - .L_5024)
.L_5024:
        /*005c*/ 	.word	0x00000000
        /*0060*/ 	.short	0x0009
        /*0062*/ 	.short	0x0034
        /*0064*/ 	.byte	0x00, 0xf0, 0x11, 0x00


	//----- nvinfo : EIATTR_KPARAM_INFO
	.align		4
.L_5025:
        /*0068*/ 	.byte	0x04, 0x17
        /*006a*/ 	.short	(.L_5027 - .L_5026)
.L_5026:
        /*006c*/ 	.word	0x00000000
        /*0070*/ 	.short	0x0008
        /*0072*/ 	.short	0x0030
        /*0074*/ 	.byte	0x00, 0xf0, 0x11, 0x00


	//----- nvinfo : EIATTR_KPARAM_INFO
	.align		4
.L_5027:
        /*0078*/ 	.byte	0x04, 0x17
        /*007a*/ 	.short	(.L_5029 - .L_5028)
.L_5028:
        /*007c*/ 	.word	0x00000000
        /*0080*/ 	.short	0x0007
        /*0082*/ 	.short	0x002c
        /*0084*/ 	.byte	0x00, 0xf0, 0x11, 0x00


	//----- nvinfo : EIATTR_KPARAM_INFO
	.align		4
.L_5029:
        /*0088*/ 	.byte	0x04, 0x17
        /*008a*/ 	.short	(.L_5031 - .L_5030)
.L_5030:
        /*008c*/ 	.word	0x00000000
        /*0090*/ 	.short	0x0006
        /*0092*/ 	.short	0x0028
        /*0094*/ 	.byte	0x00, 0xf0, 0x11, 0x00


	//----- nvinfo : EIATTR_KPARAM_INFO
	.align		4
.L_5031:
        /*0098*/ 	.byte	0x04, 0x17
        /*009a*/ 	.short	(.L_5033 - .L_5032)
.L_5032:
        /*009c*/ 	.word	0x00000000
        /*00a0*/ 	.short	0x0005
        /*00a2*/ 	.short	0x0024
        /*00a4*/ 	.byte	0x00, 0xf0, 0x11, 0x00


	//----- nvinfo : EIATTR_KPARAM_INFO
	.align		4
.L_5033:
        /*00a8*/ 	.byte	0x04, 0x17
        /*00aa*/ 	.short	(.L_5035 - .L_5034)
.L_5034:
        /*00ac*/ 	.word	0x00000000
        /*00b0*/ 	.short	0x0004
        /*00b2*/ 	.short	0x0020
        /*00b4*/ 	.byte	0x00, 0xf0, 0x11, 0x00


	//----- nvinfo : EIATTR_KPARAM_INFO
	.align		4
.L_5035:
        /*00b8*/ 	.byte	0x04, 0x17
        /*00ba*/ 	.short	(.L_5037 - .L_5036)
.L_5036:
        /*00bc*/ 	.word	0x00000000
        /*00c0*/ 	.short	0x0003
        /*00c2*/ 	.short	0x0018
        /*00c4*/ 	.byte	0x00, 0xf0, 0x21, 0x00


	//----- nvinfo : EIATTR_KPARAM_INFO
	.align		4
.L_5037:
        /*00c8*/ 	.byte	0x04, 0x17
        /*00ca*/ 	.short	(.L_5039 - .L_5038)
.L_5038:
        /*00cc*/ 	.word	0x00000000
        /*00d0*/ 	.short	0x0002
        /*00d2*/ 	.short	0x0010
        /*00d4*/ 	.byte	0x00, 0xf0, 0x21, 0x00


	//----- nvinfo : EIATTR_KPARAM_INFO
	.align		4
.L_5039:
        /*00d8*/ 	.byte	0x04, 0x17
        /*00da*/ 	.short	(.L_5041 - .L_5040)
.L_5040:
        /*00dc*/ 	.word	0x00000000
        /*00e0*/ 	.short	0x0001
        /*00e2*/ 	.short	0x0008
        /*00e4*/ 	.byte	0x00, 0xf0, 0x21, 0x00


	//----- nvinfo : EIATTR_KPARAM_INFO
	.align		4
.L_5041:
        /*00e8*/ 	.byte	0x04, 0x17
        /*00ea*/ 	.short	(.L_5043 - .L_5042)
.L_5042:
        /*00ec*/ 	.word	0x00000000
        /*00f0*/ 	.short	0x0000
        /*00f2*/ 	.short	0x0000
        /*00f4*/ 	.byte	0x00, 0xf0, 0x21, 0x00


	//----- nvinfo : EIATTR_SPARSE_MMA_MASK
	.align		4
.L_5043:
        /*00f8*/ 	.byte	0x03, 0x50
        /*00fa*/ 	.short	0x0000


	//----- nvinfo : EIATTR_MAXREG_COUNT
	.align		4
        /*00fc*/ 	.byte	0x03, 0x1b
        /*00fe*/ 	.short	0x0040


	//----- nvinfo : EIATTR_NUM_BARRIERS
	.align		4
        /*0100*/ 	.byte	0x02, 0x4c
        /*0102*/ 	.byte	0x01
	.zero		1


	//----- nvinfo : EIATTR_MERCURY_ISA_VERSION
	.align		4
        /*0104*/ 	.byte	0x03, 0x5f
        /*0106*/ 	.short	0x0101


	//----- nvinfo : EIATTR_COOP_GROUP_MASK_REGIDS
	.align		4
        /*0108*/ 	.byte	0x04, 0x29
        /*010a*/ 	.short	(.L_5045 - .L_5044)


	//   ....[0]....
.L_5044:
        /*010c*/ 	.word	0xffffffff


	//   ....[1]....
        /*0110*/ 	.word	0xffffffff


	//   ....[2]....
        /*0114*/ 	.word	0xffffffff


	//   ....[3]....
        /*0118*/ 	.word	0xffffffff


	//   ....[4]....
        /*011c*/ 	.word	0xffffffff


	//----- nvinfo : EIATTR_COOP_GROUP_INSTR_OFFSETS
	.align		4
.L_5045:
        /*0120*/ 	.byte	0x04, 0x28
        /*0122*/ 	.short	(.L_5047 - .L_5046)


	//   ....[0]....
.L_5046:
        /*0124*/ 	.word	0x00000540


	//   ....[1]....
        /*0128*/ 	.word	0x000006b0


	//   ....[2]....
        /*012c*/ 	.word	0x000007b0


	//   ....[3]....
        /*0130*/ 	.word	0x000014f0


	//   ....[4]....
        /*0134*/ 	.word	0x000016e0


	//----- nvinfo : EIATTR_EXIT_INSTR_OFFSETS
	.align		4
.L_5047:
        /*0138*/ 	.byte	0x04, 0x1c
        /*013a*/ 	.short	(.L_5049 - .L_5048)


	//   ....[0]....
.L_5048:
        /*013c*/ 	.word	0x000001c0


	//   ....[1]....
        /*0140*/ 	.word	0x000018e0


	//----- nvinfo : EIATTR_MAX_THREADS
	.align		4
.L_5049:
        /*0144*/ 	.byte	0x04, 0x05
        /*0146*/ 	.short	(.L_5051 - .L_5050)
.L_5050:
        /*0148*/ 	.word	0x00000400
        /*014c*/ 	.word	0x00000001
        /*0150*/ 	.word	0x00000001


	//----- nvinfo : EIATTR_CRS_STACK_SIZE
	.align		4
.L_5051:
        /*0154*/ 	.byte	0x04, 0x1e
        /*0156*/ 	.short	(.L_5053 - .L_5052)
.L_5052:
        /*0158*/ 	.word	0x00000000


	//----- nvinfo : EIATTR_CBANK_PARAM_SIZE
	.align		4
.L_5053:
        /*015c*/ 	.byte	0x03, 0x19
        /*015e*/ 	.short	0x004c


	//----- nvinfo : EIATTR_PARAM_CBANK
	.align		4
        /*0160*/ 	.byte	0x04, 0x0a
        /*0162*/ 	.short	(.L_5055 - .L_5054)
	.align		4
.L_5054:
        /*0164*/ 	.word	index@(.nv.constant0._Z21kOptimizer32bit1StateI13__nv_bfloat16Li5EEvPT_S2_PfS3_ffffffiffbi)
        /*0168*/ 	.short	0x0210
        /*016a*/ 	.short	0x004c


	//----- nvinfo : EIATTR_SW_WAR
	.align		4
.L_5055:
        /*016c*/ 	.byte	0x04, 0x36
        /*016e*/ 	.short	(.L_5057 - .L_5056)
.L_5056:
        /*0170*/ 	.word	0x00000008
.L_5057:


//--------------------- .nv.info._Z21kOptimizer32bit1StateIfLi5EEvPT_S1_PfS2_ffffffiffbi --------------------------
	.section	.nv.info._Z21kOptimizer32bit1StateIfLi5EEvPT_S1_PfS2_ffffffiffbi,"",@"SHT_CUDA_INFO"
	.sectionflags	@""
	.align	4


	//----- nvinfo : EIATTR_CUDA_API_VERSION
	.align		4
        /*0000*/ 	.byte	0x04, 0x37
        /*0002*/ 	.short	(.L_5059 - .L_5058)
.L_5058:
        /*0004*/ 	.word	0x00000082


	//----- nvinfo : EIATTR_KPARAM_INFO
	.align		4
.L_5059:
        /*0008*/ 	.byte	0x04, 0x17
        /*000a*/ 	.short	(.L_5061 - .L_5060)
.L_5060:
        /*000c*/ 	.word	0x00000000
        /*0010*/ 	.short	0x000e
        /*0012*/ 	.short	0x0048
        /*0014*/ 	.byte	0x00, 0xf0, 0x11, 0x00


	//----- nvinfo : EIATTR_KPARAM_INFO
	.align		4
.L_5061:
        /*0018*/ 	.byte	0x04, 0x17
        /*001a*/ 	.short	(.L_5063 - .L_5062)
.L_5062:
        /*001c*/ 	.word	0x00000000
        /*0020*/ 	.short	0x000d
        /*0022*/ 	.short	0x0044
        /*0024*/ 	.byte	0x00, 0xf0, 0x05, 0x00


	//----- nvinfo : EIATTR_KPARAM_INFO
	.align		4
.L_5063:
        /*0028*/ 	.byte	0x04, 0x17
        /*002a*/ 	.short	(.L_5065 - .L_5064)
.L_5064:
        /*002c*/ 	.word	0x00000000
        /*0030*/ 	.short	0x000c
        /*0032*/ 	.short	0x0040
        /*0034*/ 	.byte	0x00, 0xf0, 0x11, 0x00


	//----- nvinfo : EIATTR_KPARAM_INFO
	.align		4
.L_5065:
        /*0038*/ 	.byte	0x04, 0x17
        /*003a*/ 	.short	(.L_5067 - .L_5066)
.L_5066:
        /*003c*/ 	.word	0x00000000
        /*0040*/ 	.short	0x000b
        /*0042*/ 	.short	0x003c
        /*0044*/ 	.byte	0x00, 0xf0, 0x11, 0x00


	//----- nvinfo : EIATTR_KPARAM_INFO
	.align		4
.L_5067:
        /*0048*/ 	.byte	0x04, 0x17
        /*004a*/ 	.short	(.L_5069 - .L_5068)
.L_5068:
        /*004c*/ 	.word	0x00000000
        /*0050*/ 	.short	0x000a
        /*0052*/ 	.short	0x0038
        /*0054*/ 	.byte	0x00, 0xf0, 0x11, 0x00


	//----- nvinfo : EIATTR_KPARAM_INFO
	.align		4
.L_5069:
        /*0058*/ 	.byte	0x04, 0x17
        /*005a*/ 	.short	(.L_5071 - .L_5070)
.L_5070:
        /*005c*/ 	.word	0x00000000
        /*0060*/ 	.short	0x0009
        /*0062*/ 	.short	0x0034
        /*0064*/ 	.byte	0x00, 0xf0, 0x11, 0x00


	//----- nvinfo : EIATTR_KPARAM_INFO
	.align		4
.L_5071:
        /*0068*/ 	.byte	0x04, 0x17
        /*006a*/ 	.short	(.L_5073 - .L_5072)
.L_5072:
        /*006c*/ 	.word	0x00000000
        /*0070*/ 	.short	0x0008
        /*0072*/ 	.short	0x0030
        /*0074*/ 	.byte	0x00, 0xf0, 0x11, 0x00


	//----- nvinfo : EIATTR_KPARAM_INFO
	.align		4
.L_5073:
        /*0078*/ 	.byte	0x04, 0x17
        /*007a*/ 	.short	(.L_5075 - .L_5074)
.L_5074:
        /*007c*/ 	.word	0x00000000
        /*0080*/ 	.short	0x0007
        /*0082*/ 	.short	0x002c
        /*0084*/ 	.byte	0x00, 0xf0, 0x11, 0x00


	//----- nvinfo : EIATTR_KPARAM_INFO
	.align		4
.L_5075:
        /*0088*/ 	.byte	0x04, 0x17
        /*008a*/ 	.short	(.L_5077 - .L_5076)
.L_5076:
        /*008c*/ 	.word	0x00000000
        /*0090*/ 	.short	0x0006
        /*0092*/ 	.short	0x0028
        /*0094*/ 	.byte	0x00, 0xf0, 0x11, 0x00


	//----- nvinfo : EIATTR_KPARAM_INFO
	.align		4
.L_5077:
        /*0098*/ 	.byte	0x04, 0x17
        /*009a*/ 	.short	(.L_5079 - .L_5078)
.L_5078:
        /*009c*/ 	.word	0x00000000
        /*00a0*/ 	.short	0x0005
        /*00a2*/ 	.short	0x0024
        /*00a4*/ 	.byte	0x00, 0xf0, 0x11, 0x00


	//----- nvinfo : EIATTR_KPARAM_INFO
	.align		4
.L_5079:
        /*00a8*/ 	.byte	0x04, 0x17
        /*00aa*/ 	.short	(.L_5081 - .L_5080)
.L_5080:
        /*00ac*/ 	.word	0x00000000
        /*00b0*/ 	.short	0x0004
        /*00b2*/ 	.short	0x0020
        /*00b4*/ 	.byte	0x00, 0xf0, 0x11, 0x00


	//----- nvinfo : EIATTR_KPARAM_INFO
	.align		4
.L_5081:
        /*00b8*/ 	.byte	0x04, 0x17
        /*00ba*/ 	.short	(.L_5083 - .L_5082)
.L_5082:
        /*00bc*/ 	.word	0x00000000
        /*00c0*/ 	.short	0x0003
        /*00c2*/ 	.short	0x0018
        /*00c4*/ 	.byte	0x00, 0xf0, 0x21, 0x00


	//----- nvinfo : EIATTR_KPARAM_INFO
	.align		4
.L_5083:
        /*00c8*/ 	.byte	0x04, 0x17
        /*00ca*/ 	.short	(.L_5085 - .L_5084)
.L_5084:
        /*00cc*/ 	.word	0x00000000
        /*00d0*/ 	.short	0x0002
        /*00d2*/ 	.short	0x0010
        /*00d4*/ 	.byte	0x00, 0xf0, 0x21, 0x00


	//----- nvinfo : EIATTR_KPARAM_INFO
	.align		4
.L_5085:
        /*00d8*/ 	.byte	0x04, 0x17
        /*00da*/ 	.short	(.L_5087 - .L_5086)
.L_5086:
        /*00dc*/ 	.word	0x00000000
        /*00e0*/ 	.short	0x0001
        /*00e2*/ 	.short	0x0008
        /*00e4*/ 	.byte	0x00, 0xf0, 0x21, 0x00


	//----- nvinfo : EIATTR_KPARAM_INFO
	.align		4
.L_5087:
        /*00e8*/ 	.byte	0x04, 0x17
        /*00ea*/ 	.short	(.L_5089 - .L_5088)
.L_5088:
        /*00ec*/ 	.word	0x00000000
        /*00f0*/ 	.short	0x0000
        /*00f2*/ 	.short	0x0000
        /*00f4*/ 	.byte	0x00, 0xf0, 0x21, 0x00


	//----- nvinfo : EIATTR_SPARSE_MMA_MASK
	.align		4
.L_5089:
        /*00f8*/ 	.byte	0x03, 0x50
        /*00fa*/ 	.short	0x0000


	//----- nvinfo : EIATTR_MAXREG_COUNT
	.align		4
        /*00fc*/ 	.byte	0x03, 0x1b
        /*00fe*/ 	.short	0x0040


	//----- nvinfo : EIATTR_NUM_BARRIERS
	.align		4
        /*0100*/ 	.byte	0x02, 0x4c
        /*0102*/ 	.byte	0x01
	.zero		1


	//----- nvinfo : EIATTR_MERCURY_ISA_VERSION
	.align		4
        /*0104*/ 	.byte	0x03, 0x5f
        /*0106*/ 	.short	0x0101


	//----- nvinfo : EIATTR_COOP_GROUP_MASK_REGIDS
	.align		4
        /*0108*/ 	.byte	0x04, 0x29
        /*010a*/ 	.short	(.L_5091 - .L_5090)


	//   ....[0]....
.L_5090:
        /*010c*/ 	.word	0xffffffff


	//   ....[1]....
        /*0110*/ 	.word	0xffffffff


	//   ....[2]....
        /*0114*/ 	.word	0xffffffff


	//   ....[3]....
        /*0118*/ 	.word	0xffffffff


	//   ....[4]....
        /*011c*/ 	.word	0xffffffff


	//----- nvinfo : EIATTR_COOP_GROUP_INSTR_OFFSETS
	.align		4
.L_5091:
        /*0120*/ 	.byte	0x04, 0x28
        /*0122*/ 	.short	(.L_5093 - .L_5092)


	//   ....[0]....
.L_5092:
        /*0124*/ 	.word	0x00000520


	//   ....[1]....
        /*0128*/ 	.word	0x00000690


	//   ....[2]....
        /*012c*/ 	.word	0x000007a0


	//   ....[3]....
        /*0130*/ 	.word	0x00001060


	//   ....[4]....
        /*0134*/ 	.word	0x00001240


	//----- nvinfo : EIATTR_EXIT_INSTR_OFFSETS
	.align		4
.L_5093:
        /*0138*/ 	.byte	0x04, 0x1c
        /*013a*/ 	.short	(.L_5095 - .L_5094)


	//   ....[0]....
.L_5094:
        /*013c*/ 	.word	0x000001c0


	//   ....[1]....
        /*0140*/ 	.word	0x00001440


	//----- nvinfo : EIATTR_MAX_THREADS
	.align		4
.L_5095:
        /*0144*/ 	.byte	0x04, 0x05
        /*0146*/ 	.short	(.L_5097 - .L_5096)
.L_5096:
        /*0148*/ 	.word	0x00000400
        /*014c*/ 	.word	0x00000001
        /*0150*/ 	.word	0x00000001


	//----- nvinfo : EIATTR_CRS_STACK_SIZE
	.align		4
.L_5097:
        /*0154*/ 	.byte	0x04, 0x1e
        /*0156*/ 	.short	(.L_5099 - .L_5098)
.L_5098:
        /*0158*/ 	.word	0x00000000


	//----- nvinfo : EIATTR_CBANK_PARAM_SIZE
	.align		4
.L_5099:
        /*015c*/ 	.byte	0x03, 0x19
        /*015e*/ 	.short	0x004c


	//----- nvinfo : EIATTR_PARAM_CBANK
	.align		4
        /*0160*/ 	.byte	0x04, 0x0a
        /*0162*/ 	.short	(.L_5101 - .L_5100)
	.align		4
.L_5100:
        /*0164*/ 	.word	index@(.nv.constant0._Z21kOptimizer32bit1StateIfLi5EEvPT_S1_PfS2_ffffffiffbi)
        /*0168*/ 	.short	0x0210
        /*016a*/ 	.short	0x004c


	//----- nvinfo : EIATTR_SW_WAR
	.align		4
.L_5101:
        /*016c*/ 	.byte	0x04, 0x36
        /*016e*/ 	.short	(.L_5103 - .L_5102)
.L_5102:
        /*0170*/ 	.word	0x00000008
.L_5103:


//--------------------- .nv.info._Z21kOptimizer32bit1StateI6__halfLi5EEvPT_S2_PfS3_ffffffiffbi --------------------------
	.section	.nv.info._Z21kOptimizer32bit1StateI6__halfLi5EEvPT_S2_PfS3_ffffffiffbi,"",@"SHT_CUDA_INFO"
	.sectionflags	@""
	.align	4


	//----- nvinfo : EIATTR_CUDA_API_VERSION
	.align		4
        /*0000*/ 	.byte	0x04, 0x37
        /*0002*/ 	.short	(.L_5105 - .L_5104)
.L_5104:
        /*0004*/ 	.word	0x00000082


	//----- nvinfo : EIATTR_KPARAM_INFO
	.align		4
.L_5105:
        /*0008*/ 	.byte	0x04, 0x17
        /*000a*/ 	.short	(.L_5107 - .L_5106)
.L_5106:
        /*000c*/ 	.word	0x00000000
        /*0010*/ 	.short	0x000e
        /*0012*/ 	.short	0x0048
        /*0014*/ 	.byte	0x00, 0xf0, 0x11, 0x00


	//----- nvinfo : EIATTR_KPARAM_INFO
	.align		4
.L_5107:
        /*0018*/ 	.byte	0x04, 0x17
        /*001a*/ 	.short	(.L_5109 - .L_5108)
.L_5108:
        /*001c*/ 	.word	0x00000000
        /*0020*/ 	.short	0x000d
        /*0022*/ 	.short	0x0044
        /*0024*/ 	.byte	0x00, 0xf0, 0x05, 0x00


	//----- nvinfo : EIATTR_KPARAM_INFO
	.align		4
.L_5109:
        /*0028*/ 	.byte	0x04, 0x17
        /*002a*/ 	.short	(.L_5111 - .L_5110)
.L_5110:
        /*002c*/ 	.word	0x00000000
        /*0030*/ 	.short	0x000c
        /*0032*/ 	.short	0x0040
        /*0034*/ 	.byte	0x00, 0xf0, 0x11, 0x00


	//----- nvinfo : EIATTR_KPARAM_INFO
	.align		4
.L_5111:
        /*0038*/ 	.byte	0x04, 0x17
        /*003a*/ 	.short	(.L_5113 - .L_5112)
.L_5112:
        /*003c*/ 	.word	0x00000000
        /*0040*/ 	.short	0x000b
        /*0042*/ 	.short	0x003c
        /*0044*/ 	.byte	0x00, 0xf0, 0x11, 0x00


	//----- nvinfo : EIATTR_KPARAM_INFO
	.align		4
.L_5113:
        /*0048*/ 	.byte	0x04, 0x17
        /*004a*/ 	.short	(.L_5115 - .L_5114)
.L_5114:
        /*004c*/ 	.word	0x00000000
        /*0050*/ 	.short	0x000a
        /*0052*/ 	.short	0x0038
        /*0054*/ 	.byte	0x00, 0xf0, 0x11, 0x00


	//----- nvinfo : EIATTR_KPARAM_INFO
	.align		4
.L_5115:
        /*0058*/ 	.byte	0x04, 0x17
        /*005a*/ 	.short	(.L_5117 - .L_5116)
.L_5116:
        /*005c*/ 	.word	0x00000000
        /*0060*/ 	.short	0x0009
        /*0062*/ 	.short	0x0034
        /*0064*/ 	.byte	0x00, 0xf0, 0x11, 0x00


	//----- nvinfo : EIATTR_KPARAM_INFO
	.align		4
.L_5117:
        /*0068*/ 	.byte	0x04, 0x17
        /*006a*/ 	.short	(.L_5119 - .L_5118)
.L_5118:
        /*006c*/ 	.word	0x00000000
        /*0070*/ 	.short	0x0008
        /*0072*/ 	.short	0x0030
        /*0074*/ 	.byte	0x00, 0xf0, 0x11, 0x00


	//----- nvinfo : EIATTR_KPARAM_INFO
	.align		4
.L_5119:
        /*0078*/ 	.byte	0x04, 0x17
        /*007a*/ 	.short	(.L_5121 - .L_5120)
.L_5120:
        /*007c*/ 	.word	0x00000000
        /*0080*/ 	.short	0x0007
        /*0082*/ 	.short	0x002c
        /*0084*/ 	.byte	0x00, 0xf0, 0x11, 0x00


	//----- nvinfo : EIATTR_KPARAM_INFO
	.align		4
.L_5121:
        /*0088*/ 	.byte	0x04, 0x17
        /*008a*/ 	.short	(.L_5123 - .L_5122)
.L_5122:
        /*008c*/ 	.word	0x00000000
        /*0090*/ 	.short	0x0006
        /*0092*/ 	.short	0x0028
        /*0094*/ 	.byte	0x00, 0xf0, 0x11, 0x00


	//----- nvinfo : EIATTR_KPARAM_INFO
	.align		4
.L_5123:
        /*0098*/ 	.byte	0x04, 0x17
        /*009a*/ 	.short	(.L_5125 - .L_5124)
.L_5124:
        /*009c*/ 	.word	0x00000000
        /*00a0*/ 	.short	0x0005
        /*00a2*/ 	.short	0x0024
        /*00a4*/ 	.byte	0x00, 0xf0, 0x11, 0x00


	//----- nvinfo : EIATTR_KPARAM_INFO
	.align		4
.L_5125:
        /*00a8*/ 	.byte	0x04, 0x17
        /*00aa*/ 	.short	(.L_5127 - .L_5126)
.L_5126:
        /*00ac*/ 	.word	0x00000000
        /*00b0*/ 	.short	0x0004
        /*00b2*/ 	.short	0x0020
        /*00b4*/ 	.byte	0x00, 0xf0, 0x11, 0x00


	//----- nvinfo : EIATTR_KPARAM_INFO
	.align		4
.L_5127:
        /*00b8*/ 	.byte	0x04, 0x17
        /*00ba*/ 	.short	(.L_5129 - .L_5128)
.L_5128:
        /*00bc*/ 	.word	0x00000000
        /*00c0*/ 	.short	0x0003
        /*00c2*/ 	.short	0x0018
        /*00c4*/ 	.byte	0x00, 0xf0, 0x21, 0x00


	//----- nvinfo : EIATTR_KPARAM_INFO
	.align		4
.L_5129:
        /*00c8*/ 	.byte	0x04, 0x17
        /*00ca*/ 	.short	(.L_5131 - .L_5130)
.L_5130:
        /*00cc*/ 	.word	0x00000000
        /*00d0*/ 	.short	0x0002
        /*00d2*/ 	.short	0x0010
        /*00d4*/ 	.byte	0x00, 0xf0, 0x21, 0x00


	//----- nvinfo : EIATTR_KPARAM_INFO
	.align		4
.L_5131:
        /*00d8*/ 	.byte	0x04, 0x17
        /*00da*/ 	.short	(.L_5133 - .L_5132)
.L_5132:
        /*00dc*/ 	.word	0x00000000
        /*00e0*/ 	.short	0x0001
        /*00e2*/ 	.short	0x0008
        /*00e4*/ 	.byte	0x00, 0xf0, 0x21, 0x00


	//----- nvinfo : EIATTR_KPARAM_INFO
	.align		4
.L_5133:
        /*00e8*/ 	.byte	0x04, 0x17
        /*00ea*/ 	.short	(.L_5135 - .L_5134)
.L_5134:
        /*00ec*/ 	.word	0x00000000
        /*00f0*/ 	.short	0x0000
        /*00f2*/ 	.short	0x0000
        /*00f4*/ 	.byte	0x00, 0xf0, 0x21, 0x00


	//----- nvinfo : EIATTR_SPARSE_MMA_MASK
	.align		4
.L_5135:
        /*00f8*/ 	.byte	0x03, 0x50
        /*00fa*/ 	.short	0x0000


	//----- nvinfo : EIATTR_MAXREG_COUNT
	.align		4
        /*00fc*/ 	.byte	0x03, 0x1b
        /*00fe*/ 	.short	0x0040


	//----- nvinfo : EIATTR_NUM_BARRIERS
	.align		4
        /*0100*/ 	.byte	0x02, 0x4c
        /*0102*/ 	.byte	0x01
	.zero		1


	//----- nvinfo : EIATTR_MERCURY_ISA_VERSION
	.align		4
        /*0104*/ 	.byte	0x03, 0x5f
        /*0106*/ 	.short	0x0101


	//----- nvinfo : EIATTR_COOP_GROUP_MASK_REGIDS
	.align		4
        /*0108*/ 	.byte	0x04, 0x29
        /*010a*/ 	.short	(.L_5137 - .L_5136)


	//   ....[0]....
.L_5136:
        /*010c*/ 	.word	0xffffffff


	//   ....[1]....
        /*0110*/ 	.word	0xffffffff


	//   ....[2]....
        /*0114*/ 	.word	0xffffffff


	//   ....[3]....
        /*0118*/ 	.word	0xffffffff


	//   ....[4]....
        /*011c*/ 	.word	0xffffffff


	//----- nvinfo : EIATTR_COOP_GROUP_INSTR_OFFSETS
	.align		4
.L_5137:
        /*0120*/ 	.byte	0x04, 0x28
        /*0122*/ 	.short	(.L_5139 - .L_5138)


	//   ....[0]....
.L_5138:
        /*0124*/ 	.word	0x00000540


	//   ....[1]....
        /*0128*/ 	.word	0x000006b0


	//   ....[2]....
        /*012c*/ 	.word	0x000007b0


	//   ....[3]....
        /*0130*/ 	.word	0x00001450


	//   ....[4]....
        /*0134*/ 	.word	0x00001630


	//----- nvinfo : EIATTR_EXIT_INSTR_OFFSETS
	.align		4
.L_5139:
        /*0138*/ 	.byte	0x04, 0x1c
        /*013a*/ 	.short	(.L_5141 - .L_5140)


	//   ....[0]....
.L_5140:
        /*013c*/ 	.word	0x000001c0


	//   ....[1]....
        /*0140*/ 	.word	0x00001830


	//----- nvinfo : EIATTR_MAX_THREADS
	.align		4
.L_5141:
        /*0144*/ 	.byte	0x04, 0x05
        /*0146*/ 	.short	(.L_5143 - .L_5142)
.L_5142:
        /*0148*/ 	.word	0x00000400
        /*014c*/ 	.word	0x00000001
        /*0150*/ 	.word	0x00000001


	//----- nvinfo : EIATTR_CRS_STACK_SIZE
	.align		4
.L_5143:
        /*0154*/ 	.byte	0x04, 0x1e
        /*0156*/ 	.short	(.L_5145 - .L_5144)
.L_5144:
        /*0158*/ 	.word	0x00000000


	//----- nvinfo : EIATTR_CBANK_PARAM_SIZE
	.align		4
.L_5145:
        /*015c*/ 	.byte	0x03, 0x19
        /*015e*/ 	.short	0x004c


	//----- nvinfo : EIATTR_PARAM_CBANK
	.align		4
        /*0160*/ 	.byte	0x04, 0x0a
        /*0162*/ 	.short	(.L_5147 - .L_5146)
	.align		4
.L_5146:
        /*0164*/ 	.word	index@(.nv.constant0._Z21kOptimizer32bit1StateI6__halfLi5EEvPT_S2_PfS3_ffffffiffbi)
        /*0168*/ 	.short	0x0210
        /*016a*/ 	.short	0x004c


	//----- nvinfo : EIATTR_SW_WAR
	.align		4
.L_5147:
        /*016c*/ 	.byte	0x04, 0x36
        /*016e*/ 	.short	(.L_5149 - .L_5148)
.L_5148:
        /*0170*/ 	.word	0x00000008
.L_5149:


//--------------------- .nv.info._Z21kOptimizer32bit1StateI13__nv_bfloat16Li2EEvPT_S2_PfS3_ffffffiffbi --------------------------
	.section	.nv.info._Z21kOptimizer32bit1StateI13__nv_bfloat16Li2EEvPT_S2_PfS3_ffffffiffbi,"",@"SHT_CUDA_INFO"
	.sectionflags	@""
	.align	4


	//----- nvinfo : EIATTR_CUDA_API_VERSION
	.align		4
        /*0000*/ 	.byte	0x04, 0x37
        /*0002*/ 	.short	(.L_5151 - .L_5150)
.L_5150:
        /*0004*/ 	.word	0x00000082


	//----- nvinfo : EIATTR_KPARAM_INFO
	.align		4
.L_5151:
        /*0008*/ 	.byte	0x04, 0x17
        /*000a*/ 	.short	(.L_5153 - .L_5152)
.L_5152:
        /*000c*/ 	.word	0x00000000
        /*0010*/ 	.short	0x000e
        /*0012*/ 	.short	0x0048
        /*0014*/ 	.byte	0x00, 0xf0, 0x11, 0x00


	//----- nvinfo : EIATTR_KPARAM_INFO
	.align		4
.L_5153:
        /*0018*/ 	.byte	0x04, 0x17
        /*001a*/ 	.short	(.L_5155 - .L_5154)
.L_5154:
        /*001c*/ 	.word	0x00000000
        /*0020*/ 	.short	0x000d
        /*0022*/ 	.short	0x0044
        /*0024*/ 	.byte	0x00, 0xf0, 0x05, 0x00


	//----- nvinfo : EIATTR_KPARAM_INFO
	.align		4
.L_5155:
        /*0028*/ 	.byte	0x04, 0x17
        /*002a*/ 	.short	(.L_5157 - .L_5156)
.L_5156:
        /*002c*/ 	.word	0x00000000
        /*0030*/ 	.short	0x000c
        /*0032*/ 	.short	0x0040
        /*0034*/ 	.byte	0x00, 0xf0, 0x11, 0x00


	//----- nvinfo : EIATTR_KPARAM_INFO
	.align		4
.L_5157:
        /*0038*/ 	.byte	0x04, 0x17
        /*003a*/ 	.short	(.L_5159 - .L_5158)
.L_5158:
        /*003c*/ 	.word	0x00000000
        /*0040*/ 	.short	0x000b
        /*0042*/ 	.short	0x003c
        /*0044*/ 	.byte	0x00, 0xf0, 0x11, 0x00


	//----- nvinfo : EIATTR_KPARAM_INFO
	.align		4
.L_5159:
        /*0048*/ 	.byte	0x04, 0x17
        /*004a*/ 	.short	(.L_5161 - .L_5160)
.L_5160:
        /*004c*/ 	.word	0x00000000
        /*0050*/ 	.short	0x000a
        /*0052*/ 	.short	0x0038
        /*0054*/ 	.byte	0x00, 0xf0, 0x11, 0x00


	//----- nvinfo : EIATTR_KPARAM_INFO
	.align		4
.L_5161:
        /*0058*/ 	.byte	0x04, 0x17
        /*005a*/ 	.short	(.L_5163 - .L_5162)
.L_5162:
        /*005c*/ 	.word	0x00000000
        /*0060*/ 	.short	0x0009
        /*0062*/ 	.short	0x0034
        /*0064*/ 	.byte	0x00, 0xf0, 0x11, 0x00


	//----- nvinfo : EIATTR_KPARAM_INFO
	.align		4
.L_5163:
        /*0068*/ 	.byte	0x04, 0x17
        /*006a*/ 	.short	(.L_5165 - .L_5164)
.L_5164:
        /*006c*/ 	.word	0x00000000
        /*0070*/ 	.short	0x0008
        /*0072*/ 	.short	0x0030
        /*0074*/ 	.byte	0x00, 0xf0, 0x11, 0x00


	//----- nvinfo : EIATTR_KPARAM_INFO
	.align		4
.L_5165:
        /*0078*/ 	.byte	0x04, 0x17
        /*007a*/ 	.short	(.L_5167 - .L_5166)
.L_5166:
        /*007c*/ 	.word	0x00000000
        /*0080*/ 	.short	0x0007
        /*0082*/ 	.short	0x002c
        /*0084*/ 	.byte	0x00, 0xf0, 0x11, 0x00


	//----- nvinfo : EIATTR_KPARAM_INFO
	.align		4
.L_5167:
        /*0088*/ 	.byte	0x04, 0x17
        /*008a*/ 	.short	(.L_5169 - .L_5168)
.L_5168:
        /*008c*/ 	.word	0x00000000
        /*0090*/ 	.short	0x0006
        /*0092*/ 	.short	0x0028
        /*0094*/ 	.byte	0x00, 0xf0, 0x11, 0x00


	//----- nvinfo : EIATTR_KPARAM_INFO
	.align		4
.L_5169:
        /*0098*/ 	.byte	0x04, 0x17
        /*009a*/ 	.short	(.L_5171 - .L_5170)
.L_5170:
        /*009c*/ 	.word	0x00000000
        /*00a0*/ 	.short	0x0005
        /*00a2*/ 	.short	0x0024
        /*00a4*/ 	.byte	0x00, 0xf0, 0x11, 0x00


	//----- nvinfo : EIATTR_KPARAM_INFO
	.align		4
.L_5171:
        /*00a8*/ 	.byte	0x04, 0x17
        /*00aa*/ 	.short	(.L_5173 - .L_5172)
.L_5172:
        /*00ac*/ 	.word	0x00000000
        /*00b0*/ 	.short	0x0004
        /*00b2*/ 	.short	0x0020
        /*00b4*/ 	.byte	0x00, 0xf0, 0x11, 0x00


	//----- nvinfo : EIATTR_KPARAM_INFO
	.align		4
.L_5173:
        /*00b8*/ 	.byte	0x04, 0x17
        /*00ba*/ 	.short	(.L_5175 - .L_5174)
.L_5174:
        /*00bc*/ 	.word	0x00000000
        /*00c0*/ 	.short	0x0003
        /*00c2*/ 	.short	0x0018
        /*00c4*/ 	.byte	0x00, 0xf0, 0x21, 0x00


	//----- nvinfo : EIATTR_KPARAM_INFO
	.align		4
.L_5175:
        /*00c8*/ 	.byte	0x04, 0x17
        /*00ca*/ 	.short	(.L_5177 - .L_5176)
.L_5176:
        /*00cc*/ 	.word	0x00000000
        /*00d0*/ 	.short	0x0002
        /*00d2*/ 	.short	0x0010
        /*00d4*/ 	.byte	0x00, 0xf0, 0x21, 0x00


	//----- nvinfo : EIATTR_KPARAM_INFO
	.align		4
.L_5177:
        /*00d8*/ 	.byte	0x04, 0x17
        /*00da*/ 	.short	(.L_5179 - .L_5178)
.L_5178:
        /*00dc*/ 	.word	0x00000000
        /*00e0*/ 	.short	0x0001
        /*00e2*/ 	.short	0x0008
        /*00e4*/ 	.byte	0x00, 0xf0, 0x21, 0x00


	//----- nvinfo : EIATTR_KPARAM_INFO
	.align		4
.L_5179:
        /*00e8*/ 	.byte	0x04, 0x17
        /*00ea*/ 	.short	(.L_5181 - .L_5180)
.L_5180:
        /*00ec*/ 	.word	0x00000000
        /*00f0*/ 	.short	0x0000
        /*00f2*/ 	.short	0x0000
        /*00f4*/ 	.byte	0x00, 0xf0, 0x21, 0x00


	//----- nvinfo : EIATTR_SPARSE_MMA_MASK
	.align		4
.L_5181:
        /*00f8*/ 	.byte	0x03, 0x50
        /*00fa*/ 	.short	0x0000


	//----- nvinfo : EIATTR_MAXREG_COUNT
	.align		4
        /*00fc*/ 	.byte	0x03, 0x1b
        /*00fe*/ 	.short	0x0040


	//----- nvinfo : EIATTR_NUM_BARRIERS
	.align		4
        /*0100*/ 	.byte	0x02, 0x4c
        /*0102*/ 	.byte	0x01
	.zero		1


	//----- nvinfo : EIATTR_MERCURY_ISA_VERSION
	.align		4
        /*0104*/ 	.byte	0x03, 0x5f
        /*0106*/ 	.short	0x0101


	//----- nvinfo : EIATTR_COOP_GROUP_MASK_REGIDS
	.align		4
        /*0108*/ 	.byte	0x04, 0x29
        /*010a*/ 	.short	(.L_5183 - .L_5182)


	//   ....[0]....
.L_5182:
        /*010c*/ 	.word	0xffffffff


	//   ....[1]....
        /*0110*/ 	.word	0xffffffff


	//   ....[2]....
        /*0114*/ 	.word	0xffffffff


	//   ....[3]....
        /*0118*/ 	.word	0xffffffff


	//   ....[4]....
        /*011c*/ 	.word	0xffffffff


	//----- nvinfo : EIATTR_COOP_GROUP_INSTR_OFFSETS
	.align		4
.L_5183:
        /*0120*/ 	.byte	0x04, 0x28
        /*0122*/ 	.short	(.L_5185 - .L_5184)


	//   ....[0]....
.L_5184:
        /*0124*/ 	.word	0x00000530


	//   ....[1]....
        /*0128*/ 	.word	0x000006c0


	//   ....[2]....
        /*012c*/ 	.word	0x000007b0


	//   ....[3]....
        /*0130*/ 	.word	0x00001300


	//   ....[4]....
        /*0134*/ 	.word	0x00001520


	//----- nvinfo : EIATTR_EXIT_INSTR_OFFSETS
	.align		4
.L_5185:
        /*0138*/ 	.byte	0x04, 0x1c
        /*013a*/ 	.short	(.L_5187 - .L_5186)


	//   ....[0]....
.L_5186:
        /*013c*/ 	.word	0x000001c0


	//   ....[1]....
        /*0140*/ 	.word	0x00001710


	//----- nvinfo : EIATTR_MAX_THREADS
	.align		4
.L_5187:
        /*0144*/ 	.byte	0x04, 0x05
        /*0146*/ 	.short	(.L_5189 - .L_5188)
.L_5188:
        /*0148*/ 	.word	0x00000400
        /*014c*/ 	.word	0x00000001
        /*0150*/ 	.word	0x00000001


	//----- nvinfo : EIATTR_CRS_STACK_SIZE
	.align		4
.L_5189:
        /*0154*/ 	.byte	0x04, 0x1e
        /*0156*/ 	.short	(.L_5191 - .L_5190)
.L_5190:
        /*0158*/ 	.word	0x00000000


	//----- nvinfo : EIATTR_CBANK_PARAM_SIZE
	.align		4
.L_5191:
        /*015c*/ 	.byte	0x03, 0x19
        /*015e*/ 	.short	0x004c


	//----- nvinfo : EIATTR_PARAM_CBANK
	.align		4
        /*0160*/ 	.byte	0x04, 0x0a
        /*0162*/ 	.short	(.L_5193 - .L_5192)
	.align		4
.L_5192:
        /*0164*/ 	.word	index@(.nv.constant0._Z21kOptimizer32bit1StateI13__nv_bfloat16Li2EEvPT_S2_PfS3_ffffffiffbi)
        /*0168*/ 	.short	0x0210
        /*016a*/ 	.short	0x004c


	//----- nvinfo : EIATTR_SW_WAR
	.align		4
.L_5193:
        /*016c*/ 	.byte	0x04, 0x36
        /*016e*/ 	.short	(.L_5195 - .L_5194)
.L_5194:
        /*0170*/ 	.word	0x00000008
.L_5195:


//--------------------- .nv.info._Z21kOptimizer32bit1StateIfLi2EEvPT_S1_PfS2_ffffffiffbi --------------------------
	.section	.nv.info._Z21kOptimizer32bit1StateIfLi2EEvPT_S1_PfS2_ffffffiffbi,"",@"SHT_CUDA_INFO"
	.sectionflags	@""
	.align	4


	//----- nvinfo : EIATTR_CUDA_API_VERSION
	.align		4
        /*0000*/ 	.byte	0x04, 0x37
        /*0002*/ 	.short	(.L_5197 - .L_5196)
.L_5196:
        /*0004*/ 	.word	0x00000082


	//----- nvinfo : EIATTR_KPARAM_INFO
	.align		4
.L_5197:
        /*0008*/ 	.byte	0x04, 0x17
        /*000a*/ 	.short	(.L_5199 - .L_5198)
.L_5198:
        /*000c*/ 	.word	0x00000000
        /*0010*/ 	.short	0x000e
        /*0012*/ 	.short	0x0048
        /*0014*/ 	.byte	0x00, 0xf0, 0x11, 0x00


	//----- nvinfo : EIATTR_KPARAM_INFO
	.align		4
.L_5199:
        /*0018*/ 	.byte	0x04, 0x17
        /*001a*/ 	.short	(.L_5201 - .L_5200)
.L_5200:
        /*001c*/ 	.word	0x00000000
        /*0020*/ 	.short	0x000d
        /*0022*/ 	.short	0x0044
        /*0024*/ 	.byte	0x00, 0xf0, 0x05, 0x00


	//----- nvinfo : EIATTR_KPARAM_INFO
	.align		4
.L_5201:
        /*0028*/ 	.byte	0x04, 0x17
        /*002a*/ 	.short	(.L_5203 - .L_5202)
.L_5202:
        /*002c*/ 	.word	0x00000000
        /*0030*/ 	.short	0x000c
        /*0032*/ 	.short	0x0040
        /*0034*/ 	.byte	0x00, 0xf0, 0x11, 0x00


	//----- nvinfo : EIATTR_KPARAM_INFO
	.align		4
.L_5203:
        /*0038*/ 	.byte	0x04, 0x17
        /*003a*/ 	.short	(.L_5205 - .L_5204)
.L_5204:
        /*003c*/ 	.word	0x00000000
        /*0040*/ 	.short	0x000b
        /*0042*/ 	.short	0x003c
        /*0044*/ 	.byte	0x00, 0xf0, 0x11, 0x00


	//----- nvinfo : EIATTR_KPARAM_INFO
	.align		4
.L_5205:
        /*0048*/ 	.byte	0x04, 0x17
        /*004a*/ 	.short	(.L_5207 - .L_5206)
.L_5206:
        /*004c*/ 	.word	0x00000000
        /*0050*/ 	.short	0x000a
        /*0052*/ 	.short	0x0038
        /*0054*/ 	.byte	0x00, 0xf0, 0x11, 0x00


	//----- nvinfo : EIATTR_KPARAM_INFO
	.align		4
.L_5207:
        /*0058*/ 	.byte	0x04, 0x17
        /*005a*/ 	.short	(.L_5209 - .L_5208)
.L_5208:
        /*005c*/ 	.word	0x00000000
        /*0060*/ 	.short	0x0009
        /*0062*/ 	.short	0x0034
        /*0064*/ 	.byte	0x00, 0xf0, 0x11, 0x00


	//----- nvinfo : EIATTR_KPARAM_INFO
	.align		4
.L_5209:
        /*0068*/ 	.byte	0x04, 0x17
        /*006a*/ 	.short	(.L_5211 - .L_5210)
.L_5210:
        /*006c*/ 	.word	0x00000000
        /*0070*/ 	.short	0x0008
        /*0072*/ 	.short	0x0030
        /*0074*/ 	.byte	0x00, 0xf0, 0x11, 0x00


	//----- nvinfo : EIATTR_KPARAM_INFO
	.align		4
.L_5211:
        /*0078*/ 	.byte	0x04, 0x17
        /*007a*/ 	.short	(.L_5213 - .L_5212)
.L_5212:
        /*007c*/ 	.word	0x00000000
        /*0080*/ 	.short	0x0007
        /*0082*/ 	.short	0x002c
        /*0084*/ 	.byte	0x00, 0xf0, 0x11, 0x00


	//----- nvinfo : EIATTR_KPARAM_INFO
	.align		4
.L_5213:
        /*0088*/ 	.byte	0x04, 0x17
        /*008a*/ 	.short	(.L_5215 - .L_5214)
.L_5214:
        /*008c*/ 	.word	0x00000000
        /*0090*/ 	.short	0x0006
        /*0092*/ 	.short	0x0028
        /*0094*/ 	.byte	0x00, 0xf0, 0x11, 0x00


	//----- nvinfo : EIATTR_KPARAM_INFO
	.align		4
.L_5215:
        /*0098*/ 	.byte	0x04, 0x17
        /*009a*/ 	.short	(.L_5217 - .L_5216)
.L_5216:
        /*009c*/ 	.word	0x00000000
        /*00a0*/ 	.short	0x0005
        /*00a2*/ 	.short	0x0024
        /*00a4*/ 	.byte	0x00, 0xf0, 0x11, 0x00


	//----- nvinfo : EIATTR_KPARAM_INFO
	.align		4
.L_5217:
        /*00a8*/ 	.byte	0x04, 0x17
        /*00aa*/ 	.short	(.L_5219 - .L_5218)
.L_5218:
        /*00ac*/ 	.word	0x00000000
        /*00b0*/ 	.short	0x0004
        /*00b2*/ 	.short	0x0020
        /*00b4*/ 	.byte	0x00, 0xf0, 0x11, 0x00


	//----- nvinfo : EIATTR_KPARAM_INFO
	.align		4
.L_5219:
        /*00b8*/ 	.byte	0x04, 0x17
        /*00ba*/ 	.short	(.L_5221 - .L_5220)
.L_5220:
        /*00bc*/ 	.word	0x00000000
        /*00c0*/ 	.short	0x0003
        /*00c2*/ 	.short	0x0018
        /*00c4*/ 	.byte	0x00, 0xf0, 0x21, 0x00


	//----- nvinfo : EIATTR_KPARAM_INFO
	.align		4
.L_5221:
        /*00c8*/ 	.byte	0x04, 0x17
        /*00ca*/ 	.short	(.L_5223 - .L_5222)
.L_5222:
        /*00cc*/ 	.word	0x00000000
        /*00d0*/ 	.short	0x0002
        /*00d2*/ 	.short	0x0010
        /*00d4*/ 	.byte	0x00, 0xf0, 0x21, 0x00


	//----- nvinfo : EIATTR_KPARAM_INFO
	.align		4
.L_5223:
        /*00d8*/ 	.byte	0x04, 0x17
        /*00da*/ 	.short	(.L_5225 - .L_5224)
.L_5224:
        /*00dc*/ 	.word	0x00000000
        /*00e0*/ 	.short	0x0001
        /*00e2*/ 	.short	0x0008
        /*00e4*/ 	.byte	0x00, 0xf0, 0x21, 0x00


	//----- nvinfo : EIATTR_KPARAM_INFO
	.align		4
.L_5225:
        /*00e8*/ 	.byte	0x04, 0x17
        /*00ea*/ 	.short	(.L_5227 - .L_5226)
.L_5226:
        /*00ec*/ 	.word	0x00000000
        /*00f0*/ 	.short	0x0000
        /*00f2*/ 	.short	0x0000
        /*00f4*/ 	.byte	0x00, 0xf0, 0x21, 0x00


	//----- nvinfo : EIATTR_SPARSE_MMA_MASK
	.align		4
.L_5227:
        /*00f8*/ 	.byte	0x03, 0x50
        /*00fa*/ 	.short	0x0000


	//----- nvinfo : EIATTR_MAXREG_COUNT
	.align		4
        /*00fc*/ 	.byte	0x03, 0x1b
        /*00fe*/ 	.short	0x0040


	//----- nvinfo : EIATTR_NUM_BARRIERS
	.align		4
        /*0100*/ 	.byte	0x02, 0x4c
        /*0102*/ 	.byte	0x01
	.zero		1


	//----- nvinfo : EIATTR_MERCURY_ISA_VERSION
	.align		4
        /*0104*/ 	.byte	0x03, 0x5f
        /*0106*/ 	.short	0x0101


	//----- nvinfo : EIATTR_COOP_GROUP_MASK_REGIDS
	.align		4
        /*0108*/ 	.byte	0x04, 0x29
        /*010a*/ 	.short	(.L_5229 - .L_5228)


	//   ....[0]....
.L_5228:
        /*010c*/ 	.word	0xffffffff


	//   ....[1]....
        /*0110*/ 	.word	0xffffffff


	//   ....[2]....
        /*0114*/ 	.word	0xffffffff


	//   ....[3]....
        /*0118*/ 	.word	0xffffffff


	//   ....[4]....
        /*011c*/ 	.word	0xffffffff


	//----- nvinfo : EIATTR_COOP_GROUP_INSTR_OFFSETS
	.align		4
.L_5229:
        /*0120*/ 	.byte	0x04, 0x28
        /*0122*/ 	.short	(.L_5231 - .L_5230)


	//   ....[0]....
.L_5230:
        /*0124*/ 	.word	0x00000530


	//   ....[1]....
        /*0128*/ 	.word	0x000006a0


	//   ....[2]....
        /*012c*/ 	.word	0x000007b0


	//   ....[3]....
        /*0130*/ 	.word	0x00000ea0


	//   ....[4]....
        /*0134*/ 	.word	0x000010a0


	//----- nvinfo : EIATTR_EXIT_INSTR_OFFSETS
	.align		4
.L_5231:
        /*0138*/ 	.byte	0x04, 0x1c
        /*013a*/ 	.short	(.L_5233 - .L_5232)


	//   ....[0]....
.L_5232:
        /*013c*/ 	.word	0x000001c0


	//   ....[1]....
        /*0140*/ 	.word	0x00001280


	//----- nvinfo : EIATTR_MAX_THREADS
	.align		4
.L_5233:
        /*0144*/ 	.byte	0x04, 0x05
        /*0146*/ 	.short	(.L_5235 - .L_5234)
.L_5234:
        /*0148*/ 	.word	0x00000400
        /*014c*/ 	.word	0x00000001
        /*0150*/ 	.word	0x00000001


	//----- nvinfo : EIATTR_CRS_STACK_SIZE
	.align		4
.L_5235:
        /*0154*/ 	.byte	0x04, 0x1e
        /*0156*/ 	.short	(.L_5237 - .L_5236)
.L_5236:
        /*0158*/ 	.word	0x00000000


	//----- nvinfo : EIATTR_CBANK_PARAM_SIZE
	.align		4
.L_5237:
        /*015c*/ 	.byte	0x03, 0x19
        /*015e*/ 	.short	0x004c


	//----- nvinfo : EIATTR_PARAM_CBANK
	.align		4
        /*0160*/ 	.byte	0x04, 0x0a
        /*0162*/ 	.short	(.L_5239 - .L_5238)
	.align		4
.L_5238:
        /*0164*/ 	.word	index@(.nv.constant0._Z21kOptimizer32bit1StateIfLi2EEvPT_S1_PfS2_ffffffiffbi)
        /*0168*/ 	.short	0x0210
        /*016a*/ 	.short	0x004c


	//----- nvinfo : EIATTR_SW_WAR
	.align		4
.L_5239:
        /*016c*/ 	.byte	0x04, 0x36
        /*016e*/ 	.short	(.L_5241 - .L_5240)
.L_5240:
        /*0170*/ 	.word	0x00000008
.L_5241:


//--------------------- .nv.info._Z21kOptimizer32bit1StateI6__halfLi2EEvPT_S2_PfS3_ffffffiffbi --------------------------
	.section	.nv.info._Z21kOptimizer32bit1StateI6__halfLi2EEvPT_S2_PfS3_ffffffiffbi,"",@"SHT_CUDA_INFO"
	.sectionflags	@""
	.align	4


	//----- nvinfo : EIATTR_CUDA_API_VERSION
	.align		4
        /*0000*/ 	.byte	0x04, 0x37
        /*0002*/ 	.short	(.L_5243 - .L_5242)
.L_5242:
        /*0004*/ 	.word	0x00000082


	//----- nvinfo : EIATTR_KPARAM_INFO
	.align		4
.L_5243:
        /*0008*/ 	.byte	0x04, 0x17
        /*000a*/ 	.short	(.L_5245 - .L_5244)
.L_5244:
        /*000c*/ 	.word	0x00000000
        /*0010*/ 	.short	0x000e
        /*0012*/ 	.short	0x0048
        /*0014*/ 	.byte	0x00, 0xf0, 0x11, 0x00


	//----- nvinfo : EIATTR_KPARAM_INFO
	.align		4
.L_5245:
        /*0018*/ 	.byte	0x04, 0x17
        /*001a*/ 	.short	(.L_5247 - .L_5246)
.L_5246:
        /*001c*/ 	.word	0x00000000
        /*0020*/ 	.short	0x000d
        /*0022*/ 	.short	0x0044
        /*0024*/ 	.byte	0x00, 0xf0, 0x05, 0x00


	//----- nvinfo : EIATTR_KPARAM_INFO
	.align		4
.L_5247:
        /*0028*/ 	.byte	0x04, 0x17
        /*002a*/ 	.short	(.L_5249 - .L_5248)
.L_5248:
        /*002c*/ 	.word	0x00000000
        /*0030*/ 	.short	0x000c
        /*0032*/ 	.short	0x0040
        /*0034*/ 	.byte	0x00, 0xf0, 0x11, 0x00


	//----- nvinfo : EIATTR_KPARAM_INFO
	.align		4
.L_5249:
        /*0038*/ 	.byte	0x04, 0x17
        /*003a*/ 	.short	(.L_5251 - .L_5250)
.L_5250:
        /*003c*/ 	.word	0x00000000
        /*0040*/ 	.short	0x000b
        /*0042*/ 	.short	0x003c
        /*0044*/ 	.byte	0x00, 0xf0, 0x11, 0x00


	//----- nvinfo : EIATTR_KPARAM_INFO
	.align		4
.L_5251:
        /*0048*/ 	.byte	0x04, 0x17
        /*004a*/ 	.short	(.L_5253 - .L_5252)
.L_5252:
        /*004c*/ 	.word	0x00000000
        /*0050*/ 	.short	0x000a
        /*0052*/ 	.short	0x0038
        /*0054*/ 	.byte	0x00, 0xf0, 0x11, 0x00


	//----- nvinfo : EIATTR_KPARAM_INFO
	.align		4
.L_5253:
        /*0058*/ 	.byte	0x04, 0x17
        /*005a*/ 	.short	(.L_5255 - .L_5254)
.L_5254:
        /*005c*/ 	.word	0x00000000
        /*0060*/ 	.short	0x0009
        /*0062*/ 	.short	0x0034
        /*0064*/ 	.byte	0x00, 0xf0, 0x11, 0x00


	//----- nvinfo : EIATTR_KPARAM_INFO
	.align		4
.L_5255:
        /*0068*/ 	.byte	0x04, 0x17
        /*006a*/ 	.short	(.L_5257 - .L_5256)
.L_5256:
        /*006c*/ 	.word	0x00000000
        /*0070*/ 	.short	0x0008
        /*0072*/ 	.short	0x0030
        /*0074*/ 	.byte	0x00, 0xf0, 0x11, 0x00


	//----- nvinfo : EIATTR_KPARAM_INFO
	.align		4
.L_5257:
        /*0078*/ 	.byte	0x04, 0x17
        /*007a*/ 	.short	(.L_5259 - .L_5258)
.L_5258:
        /*007c*/ 	.word	0x00000000
        /*0080*/ 	.short	0x0007
        /*0082*/ 	.short	0x002c
        /*0084*/ 	.byte	0x00, 0xf0, 0x11, 0x00


	//----- nvinfo : EIATTR_KPARAM_INFO
	.align		4
.L_5259:
        /*0088*/ 	.byte	0x04, 0x17
        /*008a*/ 	.short	(.L_5261 - .L_5260)
.L_5260:
        /*008c*/ 	.word	0x00000000
        /*0090*/ 	.short	0x0006
        /*0092*/ 	.short	0x0028
        /*0094*/ 	.byte	0x00, 0xf0, 0x11, 0x00


	//----- nvinfo : EIATTR_KPARAM_INFO
	.align		4
.L_5261:
        /*0098*/ 	.byte	0x04, 0x17
        /*009a*/ 	.short	(.L_5263 - .L_5262)
.L_5262:
        /*009c*/ 	.word	0x00000000
        /*00a0*/ 	.short	0x0005
        /*00a2*/ 	.short	0x0024
        /*00a4*/ 	.byte	0x00, 0xf0, 0x11, 0x00


	//----- nvinfo : EIATTR_KPARAM_INFO
	.align		4
.L_5263:
        /*00a8*/ 	.byte	0x04, 0x17
        /*00aa*/ 	.short	(.L_5265 - .L_5264)
.L_5264:
        /*00ac*/ 	.word	0x00000000
        /*00b0*/ 	.short	0x0004
        /*00b2*/ 	.short	0x0020
        /*00b4*/ 	.byte	0x00, 0xf0, 0x11, 0x00


	//----- nvinfo : EIATTR_KPARAM_INFO
	.align		4
.L_5265:
        /*00b8*/ 	.byte	0x04, 0x17
        /*00ba*/ 	.short	(.L_5267 - .L_5266)
.L_5266:
        /*00bc*/ 	.word	0x00000000
        /*00c0*/ 	.short	0x0003
        /*00c2*/ 	.short	0x0018
        /*00c4*/ 	.byte	0x00, 0xf0, 0x21, 0x00


	//----- nvinfo : EIATTR_KPARAM_INFO
	.align		4
.L_5267:
        /*00c8*/ 	.byte	0x04, 0x17
        /*00ca*/ 	.short	(.L_5269 - .L_5268)
.L_5268:
        /*00cc*/ 	.word	0x00000000
        /*00d0*/ 	.short	0x0002
        /*00d2*/ 	.short	0x0010
        /*00d4*/ 	.byte	0x00, 0xf0, 0x21, 0x00


	//----- nvinfo : EIATTR_KPARAM_INFO
	.align		4
.L_5269:
        /*00d8*/ 	.byte	0x04, 0x17
        /*00da*/ 	.short	(.L_5271 - .L_5270)
.L_5270:
        /*00dc*/ 	.word	0x00000000
        /*00e0*/ 	.short	0x0001
        /*00e2*/ 	.short	0x0008
        /*00e4*/ 	.byte	0x00, 0xf0, 0x21, 0x00


	//----- nvinfo : EIATTR_KPARAM_INFO
	.align		4
.L_5271:
        /*00e8*/ 	.byte	0x04, 0x17
        /*00ea*/ 	.short	(.L_5273 - .L_5272)
.L_5272:
        /*00ec*/ 	.word	0x00000000
        /*00f0*/ 	.short	0x0000
        /*00f2*/ 	.short	0x0000
        /*00f4*/ 	.byte	0x00, 0xf0, 0x21, 0x00


	//----- nvinfo : EIATTR_SPARSE_MMA_MASK
	.align		4
.L_5273:
        /*00f8*/ 	.byte	0x03, 0x50
        /*00fa*/ 	.short	0x0000


	//----- nvinfo : EIATTR_MAXREG_COUNT
	.align		4
        /*00fc*/ 	.byte	0x03, 0x1b
        /*00fe*/ 	.short	0x0040


	//----- nvinfo : EIATTR_NUM_BARRIERS
	.align		4
        /*0100*/ 	.byte	0x02, 0x4c
        /*0102*/ 	.byte	0x01
	.zero		1


	//----- nvinfo : EIATTR_MERCURY_ISA_VERSION
	.align		4
        /*0104*/ 	.byte	0x03, 0x5f
        /*0106*/ 	.short	0x0101


	//----- nvinfo : EIATTR_COOP_GROUP_MASK_REGIDS
	.align		4
        /*0108*/ 	.byte	0x04, 0x29
        /*010a*/ 	.short	(.L_5275 - .L_5274)


	//   ....[0]....
.L_5274:
        /*010c*/ 	.word	0xffffffff


	//   ....[1]....
        /*0110*/ 	.word	0xffffffff


	//   ....[2]....
        /*0114*/ 	.word	0xffffffff


	//   ....[3]....
        /*0118*/ 	.word	0xffffffff


	//   ....[4]....
        /*011c*/ 	.word	0xffffffff


	//----- nvinfo : EIATTR_COOP_GROUP_INSTR_OFFSETS
	.align		4
.L_5275:
        /*0120*/ 	.byte	0x04, 0x28
        /*0122*/ 	.short	(.L_5277 - .L_5276)


	//   ....[0]....
.L_5276:
        /*0124*/ 	.word	0x00000530


	//   ....[1]....
        /*0128*/ 	.word	0x000006c0


	//   ....[2]....
        /*012c*/ 	.word	0x000007b0


	//   ....[3]....
        /*0130*/ 	.word	0x00001260


	//   ....[4]....
        /*0134*/ 	.word	0x00001480


	//----- nvinfo : EIATTR_EXIT_INSTR_OFFSETS
	.align		4
.L_5277:
        /*0138*/ 	.byte	0x04, 0x1c
        /*013a*/ 	.short	(.L_5279 - .L_5278)


	//   ....[0]....
.L_5278:
        /*013c*/ 	.word	0x000001c0


	//   ....[1]....
        /*0140*/ 	.word	0x00001670


	//----- nvinfo : EIATTR_MAX_THREADS
	.align		4
.L_5279:
        /*0144*/ 	.byte	0x04, 0x05
        /*0146*/ 	.short	(.L_5281 - .L_5280)
.L_5280:
        /*0148*/ 	.word	0x00000400
        /*014c*/ 	.word	0x00000001
        /*0150*/ 	.word	0x00000001


	//----- nvinfo : EIATTR_CRS_STACK_SIZE
	.align		4
.L_5281:
        /*0154*/ 	.byte	0x04, 0x1e
        /*0156*/ 	.short	(.L_5283 - .L_5282)
.L_5282:
        /*0158*/ 	.word	0x00000000


	//----- nvinfo : EIATTR_CBANK_PARAM_SIZE
	.align		4
.L_5283:
        /*015c*/ 	.byte	0x03, 0x19
        /*015e*/ 	.short	0x004c


	//----- nvinfo : EIATTR_PARAM_CBANK
	.align		4
        /*0160*/ 	.byte	0x04, 0x0a
        /*0162*/ 	.short	(.L_5285 - .L_5284)
	.align		4
.L_5284:
        /*0164*/ 	.word	index@(.nv.constant0._Z21kOptimizer32bit1StateI6__halfLi2EEvPT_S2_PfS3_ffffffiffbi)
        /*0168*/ 	.short	0x0210
        /*016a*/ 	.short	0x004c


	//----- nvinfo : EIATTR_SW_WAR
	.align		4
.L_5285:
        /*016c*/ 	.byte	0x04, 0x36
        /*016e*/ 	.short	(.L_5287 - .L_5286)
.L_5286:
        /*0170*/ 	.word	0x00000008
.L_5287:


//--------------------- .nv.info._Z21kOptimizer32bit1StateI13__nv_bfloat16Li1EEvPT_S2_PfS3_ffffffiffbi --------------------------
	.section	.nv.info._Z21kOptimizer32bit1StateI13__nv_bfloat16Li1EEvPT_S2_PfS3_ffffffiffbi,"",@"SHT_CUDA_INFO"
	.sectionflags	@""
	.align	4


	//----- nvinfo : EIATTR_CUDA_API_VERSION
	.align		4
        /*0000*/ 	.byte	0x04, 0x37
        /*0002*/ 	.short	(.L_5289 - .L_5288)
.L_5288:
        /*0004*/ 	.word	0x00000082


	//----- nvinfo : EIATTR_KPARAM_INFO
	.align		4
.L_5289:
        /*0008*/ 	.byte	0x04, 0x17
        /*000a*/ 	.short	(.L_5291 - .L_5290)
.L_5290:
        /*000c*/ 	.word	0x00000000
        /*0010*/ 	.short	0x000e
        /*0012*/ 	.short	0x0048
        /*0014*/ 	.byte	0x00, 0xf0, 0x11, 0x00


	//----- nvinfo : EIATTR_KPARAM_INFO
	.align		4
.L_5291:
        /*0018*/ 	.byte	0x04, 0x17
        /*001a*/ 	.short	(.L_5293 - .L_5292)
.L_5292:
        /*001c*/ 	.word	0x00000000
        /*0020*/ 	.short	0x000d
        /*0022*/ 	.short	0x0044
        /*0024*/ 	.byte	0x00, 0xf0, 0x05, 0x00


	//----- nvinfo : EIATTR_KPARAM_INFO
	.align		4
.L_5293:
        /*0028*/ 	.byte	0x04, 0x17
        /*002a*/ 	.short	(.L_5295 - .L_5294)
.L_5294:
        /*002c*/ 	.word	0x00000000
        /*0030*/ 	.short	0x000c
        /*0032*/ 	.short	0x0040
        /*0034*/ 	.byte	0x00, 0xf0, 0x11, 0x00


	//----- nvinfo : EIATTR_KPARAM_INFO
	.align		4
.L_5295:
        /*0038*/ 	.byte	0x04, 0x17
        /*003a*/ 	.short	(.L_5297 - .L_5296)
.L_5296:
        /*003c*/ 	.word	0x00000000
        /*0040*/ 	.short	0x000b
        /*0042*/ 	.short	0x003c
        /*0044*/ 	.byte	0x00, 0xf0, 0x11, 0x00


	//----- nvinfo : EIATTR_KPARAM_INFO
	.align		4
.L_5297:
        /*0048*/ 	.byte	0x04, 0x17
        /*004a*/ 	.short	(.L_5299 - .L_5298)
.L_5298:
        /*004c*/ 	.word	0x00000000
        /*0050*/ 	.short	0x000a
        /*0052*/ 	.short	0x0038
        /*0054*/ 	.byte	0x00, 0xf0, 0x11, 0x00


	//----- nvinfo : EIATTR_KPARAM_INFO
	.align		4
.L_5299:
        /*0058*/ 	.byte	0x04, 0x17
        /*005a*/ 	.short	(.L_5301 - .L_5300)
.L_5300:
        /*005c*/ 	.word	0x00000000
        /*0060*/ 	.short	0x0009
        /*0062*/ 	.short	0x0034
        /*0064*/ 	.byte	0x00, 0xf0, 0x11, 0x00


	//----- nvinfo : EIATTR_KPARAM_INFO
	.align		4
.L_5301:
        /*0068*/ 	.byte	0x04, 0x17
        /*006a*/ 	.short	(.L_5303 - .L_5302)
.L_5302:
        /*006c*/ 	.word	0x00000000
        /*0070*/ 	.short	0x0008
        /*0072*/ 	.short	0x0030
        /*0074*/ 	.byte	0x00, 0xf0, 0x11, 0x00


	//----- nvinfo : EIATTR_KPARAM_INFO
	.align		4
.L_5303:
        /*0078*/ 	.byte	0x04, 0x17
        /*007a*/ 	.short	(.L_5305 - .L_5304)
.L_5304:
        /*007c*/ 	.word	0x00000000
        /*0080*/ 	.short	0x0007
        /*0082*/ 	.short	0x002c
        /*0084*/ 	.byte	0x00, 0xf0, 0x11, 0x00


	//----- nvinfo : EIATTR_KPARAM_INFO
	.align		4
.L_5305:
        /*0088*/ 	.byte	0x04, 0x17
        /*008a*/ 	.short	(.L_5307 - .L_5306)
.L_5306:
        /*008c*/ 	.word	0x00000000
        /*0090*/ 	.short	0x0006
        /*0092*/ 	.short	0x0028
        /*0094*/ 	.byte	0x00, 0xf0, 0x11, 0x00


	//----- nvinfo : EIATTR_KPARAM_INFO
	.align		4
.L_5307:
        /*0098*/ 	.byte	0x04, 0x17
        /*009a*/ 	.short	(.L_5309 - .L_5308)
.L_5308:
        /*009c*/ 	.word	0x00000000
        /*00a0*/ 	.short	0x0005
        /*00a2*/ 	.short	0x0024
        /*00a4*/ 	.byte	0x00, 0xf0, 0x11, 0x00


	//----- nvinfo : EIATTR_KPARAM_INFO
	.align		4
.L_5309:
        /*00a8*/ 	.byte	0x04, 0x17
        /*00aa*/ 	.short	(.L_5311 - .L_5310)
.L_5310:
        /*00ac*/ 	.word	0x00000000
        /*00b0*/ 	.short	0x0004
        /*00b2*/ 	.short	0x0020
        /*00b4*/ 	.byte	0x00, 0xf0, 0x11, 0x00


	//----- nvinfo : EIATTR_KPARAM_INFO
	.align		4
.L_5311:
        /*00b8*/ 	.byte	0x04, 0x17
        /*00ba*/ 	.short	(.L_5313 - .L_5312)
.L_5312:
        /*00bc*/ 	.word	0x00000000
        /*00c0*/ 	.short	0x0003
        /*00c2*/ 	.short	0x0018
        /*00c4*/ 	.byte	0x00, 0xf0, 0x21, 0x00


	//----- nvinfo : EIATTR_KPARAM_INFO
	.align		4
.L_5313:
        /*00c8*/ 	.byte	0x04, 0x17
        /*00ca*/ 	.short	(.L_5315 - .L_5314)
.L_5314:
        /*00cc*/ 	.word	0x00000000
        /*00d0*/ 	.short	0x0002
        /*00d2*/ 	.short	0x0010
        /*00d4*/ 	.byte	0x00, 0xf0, 0x21, 0x00


	//----- nvinfo : EIATTR_KPARAM_INFO
	.align		4
.L_5315:
        /*00d8*/ 	.byte	0x04, 0x17
        /*00da*/ 	.short	(.L_5317 - .L_5316)
.L_5316:
        /*00dc*/ 	.word	0x00000000
        /*00e0*/ 	.short	0x0001
        /*00e2*/ 	.short	0x0008
        /*00e4*/ 	.byte	0x00, 0xf0, 0x21, 0x00


	//----- nvinfo : EIATTR_KPARAM_INFO
	.align		4
.L_5317:
        /*00e8*/ 	.byte	0x04, 0x17
        /*00ea*/ 	.short	(.L_5319 - .L_5318)
.L_5318:
        /*00ec*/ 	.word	0x00000000
        /*00f0*/ 	.short	0x0000
        /*00f2*/ 	.short	0x0000
        /*00f4*/ 	.byte	0x00, 0xf0, 0x21, 0x00


	//----- nvinfo : EIATTR_SPARSE_MMA_MASK
	.align		4
.L_5319:
        /*00f8*/ 	.byte	0x03, 0x50
        /*00fa*/ 	.short	0x0000


	//----- nvinfo : EIATTR_MAXREG_COUNT
	.align		4
        /*00fc*/ 	.byte	0x03, 0x1b
        /*00fe*/ 	.short	0x0040


	//----- nvinfo : EIATTR_NUM_BARRIERS
	.align		4
        /*0100*/ 	.byte	0x02, 0x4c
        /*0102*/ 	.byte	0x01
	.zero		1


	//----- nvinfo : EIATTR_MERCURY_ISA_VERSION
	.align		4
        /*0104*/ 	.byte	0x03, 0x5f
        /*0106*/ 	.short	0x0101


	//----- nvinfo : EIATTR_COOP_GROUP_MASK_REGIDS
	.align		4
        /*0108*/ 	.byte	0x04, 0x29
        /*010a*/ 	.short	(.L_5321 - .L_5320)


	//   ....[0]....
.L_5320:
        /*010c*/ 	.word	0xffffffff


	//   ....[1]....
        /*0110*/ 	.word	0xffffffff


	//   ....[2]....
        /*0114*/ 	.word	0xffffffff


	//   ....[3]....
        /*0118*/ 	.word	0xffffffff


	//   ....[4]....
        /*011c*/ 	.word	0xffffffff


	//----- nvinfo : EIATTR_COOP_GROUP_INSTR_OFFSETS
	.align		4
.L_5321:
        /*0120*/ 	.byte	0x04, 0x28
        /*0122*/ 	.short	(.L_5323 - .L_5322)


	//   ....[0]....
.L_5322:
        /*0124*/ 	.word	0x00000520


	//   ....[1]....
        /*0128*/ 	.word	0x000006b0


	//   ....[2]....
        /*012c*/ 	.word	0x000007a0


	//   ....[3]....
        /*0130*/ 	.word	0x000010f0


	//   ....[4]....
        /*0134*/ 	.word	0x00001310


	//----- nvinfo : EIATTR_EXIT_INSTR_OFFSETS
	.align		4
.L_5323:
        /*0138*/ 	.byte	0x04, 0x1c
        /*013a*/ 	.short	(.L_5325 - .L_5324)


	//   ....[0]....
.L_5324:
        /*013c*/ 	.word	0x000001c0


	//   ....[1]....
        /*0140*/ 	.word	0x00001500


	//----- nvinfo : EIATTR_MAX_THREADS
	.align		4
.L_5325:
        /*0144*/ 	.byte	0x04, 0x05
        /*0146*/ 	.short	(.L_5327 - .L_5326)
.L_5326:
        /*0148*/ 	.word	0x00000400
        /*014c*/ 	.word	0x00000001
        /*0150*/ 	.word	0x00000001


	//----- nvinfo : EIATTR_CRS_STACK_SIZE
	.align		4
.L_5327:
        /*0154*/ 	.byte	0x04, 0x1e
        /*0156*/ 	.short	(.L_5329 - .L_5328)
.L_5328:
        /*0158*/ 	.word	0x00000000


	//----- nvinfo : EIATTR_CBANK_PARAM_SIZE
	.align		4
.L_5329:
        /*015c*/ 	.byte	0x03, 0x19
        /*015e*/ 	.short	0x004c


	//----- nvinfo : EIATTR_PARAM_CBANK
	.align		4
        /*0160*/ 	.byte	0x04, 0x0a
        /*0162*/ 	.short	(.L_5331 - .L_5330)
	.align		4
.L_5330:
        /*0164*/ 	.word	index@(.nv.constant0._Z21kOptimizer32bit1StateI13__nv_bfloat16Li1EEvPT_S2_PfS3_ffffffiffbi)
        /*0168*/ 	.short	0x0210
        /*016a*/ 	.short	0x004c


	//----- nvinfo : EIATTR_SW_WAR
	.align		4
.L_5331:
        /*016c*/ 	.byte	0x04, 0x36
        /*016e*/ 	.short	(.L_5333 - .L_5332)
.L_5332:
        /*0170*/ 	.word	0x00000008
.L_5333:


//--------------------- .nv.info._Z21kOptimizer32bit1StateIfLi1EEvPT_S1_PfS2_ffffffiffbi --------------------------
	.section	.nv.info._Z21kOptimizer32bit1StateIfLi1EEvPT_S1_PfS2_ffffffiffbi,"",@"SHT_CUDA_INFO"
	.sectionflags	@""
	.align	4


	//----- nvinfo : EIATTR_CUDA_API_VERSION
	.align		4
        /*0000*/ 	.byte	0x04, 0x37
        /*0002*/ 	.short	(.L_5335 - .L_5334)
.L_5334:
        /*0004*/ 	.word	0x00000082


	//----- nvinfo : EIATTR_KPARAM_INFO
	.align		4
.L_5335:
        /*0008*/ 	.byte	0x04, 0x17
        /*000a*/ 	.short	(.L_5337 - .L_5336)
.L_5336:
        /*000c*/ 	.word	0x00000000
        /*0010*/ 	.short	0x000e
        /*0012*/ 	.short	0x0048
        /*0014*/ 	.byte	0x00, 0xf0, 0x11, 0x00


	//----- nvinfo : EIATTR_KPARAM_INFO
	.align		4
.L_5337:
        /*0018*/ 	.byte	0x04, 0x17
        /*001a*/ 	.short	(.L_5339 - .L_5338)
.L_5338:
        /*001c*/ 	.word	0x00000000
        /*0020*/ 	.short	0x000d
        /*0022*/ 	.short	0x0044
        /*0024*/ 	.byte	0x00, 0xf0, 0x05, 0x00


	//----- nvinfo : EIATTR_KPARAM_INFO
	.align		4
.L_5339:
        /*0028*/ 	.byte	0x04, 0x17
        /*002a*/ 	.short	(.L_5341 - .L_5340)
.L_5340:
        /*002c*/ 	.word	0x00000000
        /*0030*/ 	.short	0x000c
        /*0032*/ 	.short	0x0040
        /*0034*/ 	.byte	0x00, 0xf0, 0x11, 0x00


	//----- nvinfo : EIATTR_KPARAM_INFO
	.align		4
.L_5341:
        /*0038*/ 	.byte	0x04, 0x17
        /*003a*/ 	.short	(.L_5343 - .L_5342)
.L_5342:
        /*003c*/ 	.word	0x00000000
        /*0040*/ 	.short	0x000b
        /*0042*/ 	.short	0x003c
        /*0044*/ 	.byte	0x00, 0xf0, 0x11, 0x00


	//----- nvinfo : EIATTR_KPARAM_INFO
	.align		4
.L_5343:
        /*0048*/ 	.byte	0x04, 0x17
        /*004a*/ 	.short	(.L_5345 - .L_5344)
.L_5344:
        /*004c*/ 	.word	0x00000000
        /*0050*/ 	.short	0x000a
        /*0052*/ 	.short	0x0038
        /*0054*/ 	.byte	0x00, 0xf0, 0x11, 0x00


	//----- nvinfo : EIATTR_KPARAM_INFO
	.align		4
.L_5345:
        /*0058*/ 	.byte	0x04, 0x17
        /*005a*/ 	.short	(.L_5347 - .L_5346)
.L_5346:
        /*005c*/ 	.word	0x00000000
        /*0060*/ 	.short	0x0009
        /*0062*/ 	.short	0x0034
        /*0064*/ 	.byte	0x00, 0xf0, 0x11, 0x00


	//----- nvinfo : EIATTR_KPARAM_INFO
	.align		4
.L_5347:
        /*0068*/ 	.byte	0x04, 0x17
        /*006a*/ 	.short	(.L_5349 - .L_5348)
.L_5348:
        /*006c*/ 	.word	0x00000000
        /*0070*/ 	.short	0x0008
        /*0072*/ 	.short	0x0030
        /*0074*/ 	.byte	0x00, 0xf0, 0x11, 0x00


	//----- nvinfo : EIATTR_KPARAM_INFO
	.align		4
.L_5349:
        /*0078*/ 	.byte	0x04, 0x17
        /*007a*/ 	.short	(.L_5351 - .L_5350)
.L_5350:
        /*007c*/ 	.word	0x00000000
        /*0080*/ 	.short	0x0007
        /*0082*/ 	.short	0x002c
        /*0084*/ 	.byte	0x00, 0xf0, 0x11, 0x00


	//----- nvinfo : EIATTR_KPARAM_INFO
	.align		4
.L_5351:
        /*0088*/ 	.byte	0x04, 0x17
        /*008a*/ 	.short	(.L_5353 - .L_5352)
.L_5352:
        /*008c*/ 	.word	0x00000000
        /*0090*/ 	.short	0x0006
        /*0092*/ 	.short	0x0028
        /*0094*/ 	.byte	0x00, 0xf0, 0x11, 0x00


	//----- nvinfo : EIATTR_KPARAM_INFO
	.align		4
.L_5353:
        /*0098*/ 	.byte	0x04, 0x17
        /*009a*/ 	.short	(.L_5355 - .L_5354)
.L_5354:
        /*009c*/ 	.word	0x00000000
        /*00a0*/ 	.short	0x0005
        /*00a2*/ 	.short	0x0024
        /*00a4*/ 	.byte	0x00, 0xf0, 0x11, 0x00


	//----- nvinfo : EIATTR_KPARAM_INFO
	.align		4
.L_5355:
        /*00a8*/ 	.byte	0x04, 0x17
        /*00aa*/ 	.short	(.L_5357 - .L_5356)
.L_5356:
        /*00ac*/ 	.word	0x00000000
        /*00b0*/ 	.short	0x0004
        /*00b2*/ 	.short	0x0020
        /*00b4*/ 	.byte	0x00, 0xf0, 0x11, 0x00


	//----- nvinfo : EIATTR_KPARAM_INFO
	.align		4
.L_5357:
        /*00b8*/ 	.byte	0x04, 0x17
        /*00ba*/ 	.short	(.L_5359 - .L_5358)
.L_5358:
        /*00bc*/ 	.word	0x00000000
        /*00c0*/ 	.short	0x0003
        /*00c2*/ 	.short	0x0018
        /*00c4*/ 	.byte	0x00, 0xf0, 0x21, 0x00


	//----- nvinfo : EIATTR_KPARAM_INFO
	.align		4
.L_5359:
        /*00c8*/ 	.byte	0x04, 0x17
        /*00ca*/ 	.short	(.L_5361 - .L_5360)
.L_5360:
        /*00cc*/ 	.word	0x00000000
        /*00d0*/ 	.short	0x0002
        /*00d2*/ 	.short	0x0010
        /*00d4*/ 	.byte	0x00, 0xf0, 0x21, 0x00


	//----- nvinfo : EIATTR_KPARAM_INFO
	.align		4
.L_5361:
        /*00d8*/ 	.byte	0x04, 0x17
        /*00da*/ 	.short	(.L_5363 - .L_5362)
.L_5362:
        /*00dc*/ 	.word	0x00000000
        /*00e0*/ 	.short	0x0001
        /*00e2*/ 	.short	0x0008
        /*00e4*/ 	.byte	0x00, 0xf0, 0x21, 0x00


	//----- nvinfo : EIATTR_KPARAM_INFO
	.align		4
.L_5363:
        /*00e8*/ 	.byte	0x04, 0x17
        /*00ea*/ 	.short	(.L_5365 - .L_5364)
.L_5364:
        /*00ec*/ 	.word	0x00000000
        /*00f0*/ 	.short	0x0000
        /*00f2*/ 	.short	0x0000
        /*00f4*/ 	.byte	0x00, 0xf0, 0x21, 0x00


	//----- nvinfo : EIATTR_SPARSE_MMA_MASK
	.align		4
.L_5365:
        /*00f8*/ 	.byte	0x03, 0x50
        /*00fa*/ 	.short	0x0000


	//----- nvinfo : EIATTR_MAXREG_COUNT
	.align		4
        /*00fc*/ 	.byte	0x03, 0x1b
        /*00fe*/ 	.short	0x0040


	//----- nvinfo : EIATTR_NUM_BARRIERS
	.align		4
        /*0100*/ 	.byte	0x02, 0x4c
        /*0102*/ 	.byte	0x01
	.zero		1


	//----- nvinfo : EIATTR_MERCURY_ISA_VERSION
	.align		4
        /*0104*/ 	.byte	0x03, 0x5f
        /*0106*/ 	.short	0x0101


	//----- nvinfo : EIATTR_COOP_GROUP_MASK_REGIDS
	.align		4
        /*0108*/ 	.byte	0x04, 0x29
        /*010a*/ 	.short	(.L_5367 - .L_5366)


	//   ....[0]....
.L_5366:
        /*010c*/ 	.word	0xffffffff


	//   ....[1]....
        /*0110*/ 	.word	0xffffffff


	//   ....[2]....
        /*0114*/ 	.word	0xffffffff


	//   ....[3]....
        /*0118*/ 	.word	0xffffffff


	//   ....[4]....
        /*011c*/ 	.word	0xffffffff


	//----- nvinfo : EIATTR_COOP_GROUP_INSTR_OFFSETS
	.align		4
.L_5367:
        /*0120*/ 	.byte	0x04, 0x28
        /*0122*/ 	.short	(.L_5369 - .L_5368)


	//   ....[0]....
.L_5368:
        /*0124*/ 	.word	0x00000520


	//   ....[1]....
        /*0128*/ 	.word	0x00000690


	//   ....[2]....
        /*012c*/ 	.word	0x000007a0


	//   ....[3]....
        /*0130*/ 	.word	0x00000be0


	//   ....[4]....
        /*0134*/ 	.word	0x00000de0


	//----- nvinfo : EIATTR_EXIT_INSTR_OFFSETS
	.align		4
.L_5369:
        /*0138*/ 	.byte	0x04, 0x1c
        /*013a*/ 	.short	(.L_5371 - .L_5370)


	//   ....[0]....
.L_5370:
        /*013c*/ 	.word	0x000001c0


	//   ....[1]....
        /*0140*/ 	.word	0x00000fc0


	//----- nvinfo : EIATTR_MAX_THREADS
	.align		4
.L_5371:
        /*0144*/ 	.byte	0x04, 0x05
        /*0146*/ 	.short	(.L_5373 - .L_5372)
.L_5372:
        /*0148*/ 	.word	0x00000400
        /*014c*/ 	.word	0x00000001
        /*0150*/ 	.word	0x00000001


	//----- nvinfo : EIATTR_CRS_STACK_SIZE
	.align		4
.L_5373:
        /*0154*/ 	.byte	0x04, 0x1e
        /*0156*/ 	.short	(.L_5375 - .L_5374)
.L_5374:
        /*0158*/ 	.word	0x00000000


	//----- nvinfo : EIATTR_CBANK_PARAM_SIZE
	.align		4
.L_5375:
        /*015c*/ 	.byte	0x03, 0x19
        /*015e*/ 	.short	0x004c


	//----- nvinfo : EIATTR_PARAM_CBANK
	.align		4
        /*0160*/ 	.byte	0x04, 0x0a
        /*0162*/ 	.short	(.L_5377 - .L_5376)
	.align		4
.L_5376:
        /*0164*/ 	.word	index@(.nv.constant0._Z21kOptimizer32bit1StateIfLi1EEvPT_S1_PfS2_ffffffiffbi)
        /*0168*/ 	.short	0x0210
        /*016a*/ 	.short	0x004c


	//----- nvinfo : EIATTR_SW_WAR
	.align		4
.L_5377:
        /*016c*/ 	.byte	0x04, 0x36
        /*016e*/ 	.short	(.L_5379 - .L_5378)
.L_5378:
        /*0170*/ 	.word	0x00000008
.L_5379:


//--------------------- .nv.info._Z21kOptimizer32bit1StateI6__halfLi1EEvPT_S2_PfS3_ffffffiffbi --------------------------
	.section	.nv.info._Z21kOptimizer32bit1StateI6__halfLi1EEvPT_S2_PfS3_ffffffiffbi,"",@"SHT_CUDA_INFO"
	.sectionflags	@""
	.align	4


	//----- nvinfo : EIATTR_CUDA_API_VERSION
	.align		4
        /*0000*/ 	.byte	0x04, 0x37
        /*0002*/ 	.short	(.L_5381 - .L_5380)
.L_5380:
        /*0004*/ 	.word	0x00000082


	//----- nvinfo : EIATTR_KPARAM_INFO
	.align		4
.L_5381:
        /*0008*/ 	.byte	0x04, 0x17
        /*000a*/ 	.short	(.L_5383 - .L_5382)
.L_5382:
        /*000c*/ 	.word	0x00000000
        /*0010*/ 	.short	0x000e
        /*0012*/ 	.short	0x0048
        /*0014*/ 	.byte	0x00, 0xf0, 0x11, 0x00


	//----- nvinfo : EIATTR_KPARAM_INFO
	.align		4
.L_5383:
        /*0018*/ 	.byte	0x04, 0x17
        /*001a*/ 	.short	(.L_5385 - .L_5384)
.L_5384:
        /*001c*/ 	.word	0x00000000
        /*0020*/ 	.short	0x000d
        /*0022*/ 	.short	0x0044
        /*0024*/ 	.byte	0x00, 0xf0, 0x05, 0x00


	//----- nvinfo : EIATTR_KPARAM_INFO
	.align		4
.L_5385:
        /*0028*/ 	.byte	0x04, 0x17
        /*002a*/ 	.short	(.L_5387 - .L_5386)
.L_5386:
        /*002c*/ 	.word	0x00000000
        /*0030*/ 	.short	0x000c
        /*0032*/ 	.short	0x0040
        /*0034*/ 	.byte	0x00, 0xf0, 0x11, 0x00


	//----- nvinfo : EIATTR_KPARAM_INFO
	.align		4
.L_5387:
        /*0038*/ 	.byte	0x04, 0x17
        /*003a*/ 	.short	(.L_5389 - .L_5388)
.L_5388:
        /*003c*/ 	.word	0x00000000
        /*0040*/ 	.short	0x000b
        /*0042*/ 	.short	0x003c
        /*0044*/ 	.byte	0x00, 0xf0, 0x11, 0x00


	//----- nvinfo : EIATTR_KPARAM_INFO
	.align		4
.L_5389:
        /*0048*/ 	.byte	0x04, 0x17
        /*004a*/ 	.short	(.L_5391 - .L_5390)
.L_5390:
        /*004c*/ 	.word	0x00000000
        /*0050*/ 	.short	0x000a
        /*0052*/ 	.short	0x0038
        /*0054*/ 	.byte	0x00, 0xf0, 0x11, 0x00


	//----- nvinfo : EIATTR_KPARAM_INFO
	.align		4
.L_5391:
        /*0058*/ 	.byte	0x04, 0x17
        /*005a*/ 	.short	(.L_5393 - .L_5392)
.L_5392:
        /*005c*/ 	.word	0x00000000
        /*0060*/ 	.short	0x0009
        /*0062*/ 	.short	0x0034
        /*0064*/ 	.byte	0x00, 0xf0, 0x11, 0x00


	//----- nvinfo : EIATTR_KPARAM_INFO
	.align		4
.L_5393:
        /*0068*/ 	.byte	0x04, 0x17
        /*006a*/ 	.short	(.L_5395 - .L_5394)
.L_5394:
        /*006c*/ 	.word	0x00000000
        /*0070*/ 	.short	0x0008
        /*0072*/ 	.short	0x0030
        /*0074*/ 	.byte	0x00, 0xf0, 0x11, 0x00


	//----- nvinfo : EIATTR_KPARAM_INFO
	.align		4
.L_5395:
        /*0078*/ 	.byte	0x04, 0x17
        /*007a*/ 	.short	(.L_5397 - .L_5396)
.L_5396:
        /*007c*/ 	.word	0x00000000
        /*0080*/ 	.short	0x0007
        /*0082*/ 	.short	0x002c
        /*0084*/ 	.byte	0x00, 0xf0, 0x11, 0x00


	//----- nvinfo : EIATTR_KPARAM_INFO
	.align		4
.L_5397:
        /*0088*/ 	.byte	0x04, 0x17
        /*008a*/ 	.short	(.L_5399 - .L_5398)
.L_5398:
        /*008c*/ 	.word	0x00000000
        /*0090*/ 	.short	0x0006
        /*0092*/ 	.short	0x0028
        /*0094*/ 	.byte	0x00, 0xf0, 0x11, 0x00


	//----- nvinfo : EIATTR_KPARAM_INFO
	.align		4
.L_5399:
        /*0098*/ 	.byte	0x04, 0x17
        /*009a*/ 	.short	(.L_5401 - .L_5400)
.L_5400:
        /*009c*/ 	.word	0x00000000
        /*00a0*/ 	.short	0x0005
        /*00a2*/ 	.short	0x0024
        /*00a4*/ 	.byte	0x00, 0xf0, 0x11, 0x00


	//----- nvinfo : EIATTR_KPARAM_INFO
	.align		4
.L_5401:
        /*00a8*/ 	.byte	0x04, 0x17
        /*00aa*/ 	.short	(.L_5403 - .L_5402)
.L_5402:
        /*00ac*/ 	.word	0x00000000
        /*00b0*/ 	.short	0x0004
        /*00b2*/ 	.short	0x0020
        /*00b4*/ 	.byte	0x00, 0xf0, 0x11, 0x00


	//----- nvinfo : EIATTR_KPARAM_INFO
	.align		4
.L_5403:
        /*00b8*/ 	.byte	0x04, 0x17
        /*00ba*/ 	.short	(.L_5405 - .L_5404)
.L_5404:
        /*00bc*/ 	.word	0x00000000
        /*00c0*/ 	.short	0x0003
        /*00c2*/ 	.short	0x0018
        /*00c4*/ 	.byte	0x00, 0xf0, 0x21, 0x00


	//----- nvinfo : EIATTR_KPARAM_INFO
	.align		4
.L_5405:
        /*00c8*/ 	.byte	0x04, 0x17
        /*00ca*/ 	.short	(.L_5407 - .L_5406)
.L_5406:
        /*00cc*/ 	.word	0x00000000
        /*00d0*/ 	.short	0x0002
        /*00d2*/ 	.short	0x0010
        /*00d4*/ 	.byte	0x00, 0xf0, 0x21, 0x00


	//----- nvinfo : EIATTR_KPARAM_INFO
	.align		4
.L_5407:
        /*00d8*/ 	.byte	0x04, 0x17
        /*00da*/ 	.short	(.L_5409 - .L_5408)
.L_5408:
        /*00dc*/ 	.word	0x00000000
        /*00e0*/ 	.short	0x0001
        /*00e2*/ 	.short	0x0008
        /*00e4*/ 	.byte	0x00, 0xf0, 0x21, 0x00


	//----- nvinfo : EIATTR_KPARAM_INFO
	.align		4
.L_5409:
        /*00e8*/ 	.byte	0x04, 0x17
        /*00ea*/ 	.short	(.L_5411 - .L_5410)
.L_5410:
        /*00ec*/ 	.word	0x00000000
        /*00f0*/ 	.short	0x0000
        /*00f2*/ 	.short	0x0000
        /*00f4*/ 	.byte	0x00, 0xf0, 0x21, 0x00


	//----- nvinfo : EIATTR_SPARSE_MMA_MASK
	.align		4
.L_5411:
        /*00f8*/ 	.byte	0x03, 0x50
        /*00fa*/ 	.short	0x0000


	//----- nvinfo : EIATTR_MAXREG_COUNT
	.align		4
        /*00fc*/ 	.byte	0x03, 0x1b
        /*00fe*/ 	.short	0x0040


	//----- nvinfo : EIATTR_NUM_BARRIERS
	.align		4
        /*0100*/ 	.byte	0x02, 0x4c
        /*0102*/ 	.byte	0x01
	.zero		1


	//----- nvinfo : EIATTR_MERCURY_ISA_VERSION
	.align		4
        /*0104*/ 	.byte	0x03, 0x5f
        /*0106*/ 	.short	0x0101


	//----- nvinfo : EIATTR_COOP_GROUP_MASK_REGIDS
	.align		4
        /*0108*/ 	.byte	0x04, 0x29
        /*010a*/ 	.short	(.L_5413 - .L_5412)


	//   ....[0]....
.L_5412:
        /*010c*/ 	.word	0xffffffff


	//   ....[1]....
        /*0110*/ 	.word	0xffffffff


	//   ....[2]....
        /*0114*/ 	.word	0xffffffff


	//   ....[3]....
        /*0118*/ 	.word	0xffffffff


	//   ....[4]....
        /*011c*/ 	.word	0xffffffff


	//----- nvinfo : EIATTR_COOP_GROUP_INSTR_OFFSETS
	.align		4
.L_5413:
        /*0120*/ 	.byte	0x04, 0x28
        /*0122*/ 	.short	(.L_5415 - .L_5414)


	//   ....[0]....
.L_5414:
        /*0124*/ 	.word	0x00000520


	//   ....[1]....
        /*0128*/ 	.word	0x000006b0


	//   ....[2]....
        /*012c*/ 	.word	0x000007a0


	//   ....[3]....
        /*0130*/ 	.word	0x00001050


	//   ....[4]....
        /*0134*/ 	.word	0x00001270


	//----- nvinfo : EIATTR_EXIT_INSTR_OFFSETS
	.align		4
.L_5415:
        /*0138*/ 	.byte	0x04, 0x1c
        /*013a*/ 	.short	(.L_5417 - .L_5416)


	//   ....[0]....
.L_5416:
        /*013c*/ 	.word	0x000001c0


	//   ....[1]....
        /*0140*/ 	.word	0x00001460


	//----- nvinfo : EIATTR_MAX_THREADS
	.align		4
.L_5417:
        /*0144*/ 	.byte	0x04, 0x05
        /*0146*/ 	.short	(.L_5419 - .L_5418)
.L_5418:
        /*0148*/ 	.word	0x00000400
        /*014c*/ 	.word	0x00000001
        /*0150*/ 	.word	0x00000001


	//----- nvinfo : EIATTR_CRS_STACK_SIZE
	.align		4
.L_5419:
        /*0154*/ 	.byte	0x04, 0x1e
        /*0156*/ 	.short	(.L_5421 - .L_5420)
.L_5420:
        /*0158*/ 	.word	0x00000000


	//----- nvinfo : EIATTR_CBANK_PARAM_SIZE
	.align		4
.L_5421:
        /*015c*/ 	.byte	0x03, 0x19
        /*015e*/ 	.short	0x004c


	//----- nvinfo : EIATTR_PARAM_CBANK
	.align		4
        /*0160*/ 	.byte	0x04, 0x0a
        /*0162*/ 	.short	(.L_5423 - .L_5422)
	.align		4
.L_5422:
        /*0164*/ 	.word	index@(.nv.constant0._Z21kOptimizer32bit1StateI6__halfLi1EEvPT_S2_PfS3_ffffffiffbi)
        /*0168*/ 	.short	0x0210
        /*016a*/ 	.short	0x004c


	//----- nvinfo : EIATTR_SW_WAR
	.align		4
.L_5423:
        /*016c*/ 	.byte	0x04, 0x36
        /*016e*/ 	.short	(.L_5425 - .L_5424)
.L_5424:
        /*0170*/ 	.word	0x00000008
.L_5425:


//--------------------- .nv.info._Z33kPreconditionOptimizer32bit1StateI13__nv_bfloat16Li4ELi4096ELi8EEvPT_S2_PfS3_ffffiffi --------------------------
	.section	.nv.info._Z33kPreconditionOptimizer32bit1StateI13__nv_bfloat16Li4ELi4096ELi8EEvPT_S2_PfS3_ffffiffi,"",@"SHT_CUDA_INFO"
	.sectionflags	@""
	.align	4


	//----- nvinfo : EIATTR_CUDA_API_VERSION
	.align		4
        /*0000*/ 	.byte	0x04, 0x37
        /*0002*/ 	.short	(.L_5427 - .L_5426)
.L_5426:
        /*0004*/ 	.word	0x00000082


	//----- nvinfo : EIATTR_KPARAM_INFO
	.align		4
.L_5427:
        /*0008*/ 	.byte	0x04, 0x17
        /*000a*/ 	.short	(.L_5429 - .L_5428)
.L_5428:
        /*000c*/ 	.word	0x00000000
        /*0010*/ 	.short	0x000b
        /*0012*/ 	.short	0x003c
        /*0014*/ 	.byte	0x00, 0xf0, 0x11, 0x00


	//----- nvinfo : EIATTR_KPARAM_INFO
	.align		4
.L_5429:
        /*0018*/ 	.byte	0x04, 0x17
        /*001a*/ 	.short	(.L_5431 - .L_5430)
.L_5430:
        /*001c*/ 	.word	0x00000000
        /*0020*/ 	.short	0x000a
        /*0022*/ 	.short	0x0038
        /*0024*/ 	.byte	0x00, 0xf0, 0x11, 0x00


	//----- nvinfo : EIATTR_KPARAM_INFO
	.align		4
.L_5431:
        /*0028*/ 	.byte	0x04, 0x17
        /*002a*/ 	.short	(.L_5433 - .L_5432)
.L_5432:
        /*002c*/ 	.word	0x00000000
        /*0030*/ 	.short	0x0009
        /*0032*/ 	.short	0x0034
        /*0034*/ 	.byte	0x00, 0xf0, 0x11, 0x00


	//----- nvinfo : EIATTR_KPARAM_INFO
	.align		4
.L_5433:
        /*0038*/ 	.byte	0x04, 0x17
        /*003a*/ 	.short	(.L_5435 - .L_5434)
.L_5434:
        /*003c*/ 	.word	0x00000000
        /*0040*/ 	.short	0x0008
        /*0042*/ 	.short	0x0030
        /*0044*/ 	.byte	0x00, 0xf0, 0x11, 0x00


	//----- nvinfo : EIATTR_KPARAM_INFO
	.align		4
.L_5435:
        /*0048*/ 	.byte	0x04, 0x17
        /*004a*/ 	.short	(.L_5437 - .L_5436)
.L_5436:
        /*004c*/ 	.word	0x00000000
        /*0050*/ 	.short	0x0007
        /*0052*/ 	.short	0x002c
        /*0054*/ 	.byte	0x00, 0xf0, 0x11, 0x00


	//----- nvinfo : EIATTR_KPARAM_INFO
	.align		4
.L_5437:
        /*0058*/ 	.byte	0x04, 0x17
        /*005a*/ 	.short	(.L_5439 - .L_5438)
.L_5438:
        /*005c*/ 	.word	0x00000000
        /*0060*/ 	.short	0x0006
        /*0062*/ 	.short	0x0028
        /*0064*/ 	.byte	0x00, 0xf0, 0x11, 0x00


	//----- nvinfo : EIATTR_KPARAM_INFO
	.align		4
.L_5439:
        /*0068*/ 	.byte	0x04, 0x17
        /*006a*/ 	.short	(.L_5441 - .L_5440)
.L_5440:
        /*006c*/ 	.word	0x00000000
        /*0070*/ 	.short	0x0005
        /*0072*/ 	.short	0x0024
        /*0074*/ 	.byte	0x00, 0xf0, 0x11, 0x00


	//----- nvinfo : EIATTR_KPARAM_INFO
	.align		4
.L_5441:
        /*0078*/ 	.byte	0x04, 0x17
        /*007a*/ 	.short	(.L_5443 - .L_5442)
.L_5442:
        /*007c*/ 	.word	0x00000000
        /*0080*/ 	.short	0x0004
        /*0082*/ 	.short	0x0020
        /*0084*/ 	.byte	0x00, 0xf0, 0x11, 0x00


	//----- nvinfo : EIATTR_KPARAM_INFO
	.align		4
.L_5443:
        /*0088*/ 	.byte	0x04, 0x17
        /*008a*/ 	.short	(.L_5445 - .L_5444)
.L_5444:
        /*008c*/ 	.word	0x00000000
        /*0090*/ 	.short	0x0003
        /*0092*/ 	.short	0x0018
        /*0094*/ 	.byte	0x00, 0xf0, 0x21, 0x00


	//----- nvinfo : EIATTR_KPARAM_INFO
	.align		4
.L_5445:
        /*0098*/ 	.byte	0x04, 0x17
        /*009a*/ 	.short	(.L_5447 - .L_5446)
.L_5446:
        /*009c*/ 	.word	0x00000000
        /*00a0*/ 	.short	0x0002
        /*00a2*/ 	.short	0x0010
        /*00a4*/ 	.byte	0x00, 0xf0, 0x21, 0x00


	//----- nvinfo : EIATTR_KPARAM_INFO
	.align		4
.L_5447:
        /*00a8*/ 	.byte	0x04, 0x17
        /*00aa*/ 	.short	(.L_5449 - .L_5448)
.L_5448:
        /*00ac*/ 	.word	0x00000000
        /*00b0*/ 	.short	0x0001
        /*00b2*/ 	.short	0x0008
        /*00b4*/ 	.byte	0x00, 0xf0, 0x21, 0x00


	//----- nvinfo : EIATTR_KPARAM_INFO
	.align		4
.L_5449:
        /*00b8*/ 	.byte	0x04, 0x17
        /*00ba*/ 	.short	(.L_5451 - .L_5450)
.L_5450:
        /*00bc*/ 	.word	0x00000000
        /*00c0*/ 	.short	0x0000
        /*00c2*/ 	.short	0x0000
        /*00c4*/ 	.byte	0x00, 0xf0, 0x21, 0x00


	//----- nvinfo : EIATTR_SPARSE_MMA_MASK
	.align		4
.L_5451:
        /*00c8*/ 	.byte	0x03, 0x50
        /*00ca*/ 	.short	0x0000


	//----- nvinfo : EIATTR_MAXREG_COUNT
	.align		4
        /*00cc*/ 	.byte	0x03, 0x1b
        /*00ce*/ 	.short	0x0080


	//----- nvinfo : EIATTR_NUM_BARRIERS
	.align		4
        /*00d0*/ 	.byte	0x02, 0x4c
        /*00d2*/ 	.byte	0x01
	.zero		1


	//----- nvinfo : EIATTR_MERCURY_ISA_VERSION
	.align		4
        /*00d4*/ 	.byte	0x03, 0x5f
        /*00d6*/ 	.short	0x0101


	//----- nvinfo : EIATTR_UNUSED_LOAD_BYTE_OFFSET
	.align		4
        /*00d8*/ 	.byte	0x04, 0x44
        /*00da*/ 	.short	(.L_5453 - .L_5452)


	//   ....[0]....
.L_5452:
        /*00dc*/ 	.word	0x00001230
        /*00e0*/ 	.word	0x0000fff0


	//   ....[1]....
        /*00e4*/ 	.word	0x00001260
        /*00e8*/ 	.word	0x0000ff0f


	//   ....[2]....
        /*00ec*/ 	.word	0x000012c0
        /*00f0*/ 	.word	0x00000fff


	//   ....[3]....
        /*00f4*/ 	.word	0x00001590
        /*00f8*/ 	.word	0x0000fff0


	//   ....[4]....
        /*00fc*/ 	.word	0x000015a0
        /*0100*/ 	.word	0x0000ff0f


	//   ....[5]....
        /*0104*/ 	.word	0x000015d0
        /*0108*/ 	.word	0x0000f0ff


	//----- nvinfo : EIATTR_COOP_GROUP_MASK_REGIDS
	.align		4
.L_5453:
        /*010c*/ 	.byte	0x04, 0x29
        /*010e*/ 	.short	(.L_5455 - .L_5454)


	//   ....[0]....
.L_5454:
        /*0110*/ 	.word	0xffffffff


	//   ....[1]....
        /*0114*/ 	.word	0xffffffff


	//   ....[2]....
        /*0118*/ 	.word	0xffffffff


	//   ....[3]....
        /*011c*/ 	.word	0xffffffff


	//   ....[4]....
        /*0120*/ 	.word	0xffffffff


	//   ....[5]....
        /*0124*/ 	.word	0xffffffff


	//   ....[6]....
        /*0128*/ 	.word	0xffffffff


	//   ....[7]....
        /*012c*/ 	.word	0xffffffff


	//   ....[8]....
        /*0130*/ 	.word	0xffffffff


	//   ....[9]....
        /*0134*/ 	.word	0xffffffff


	//   ....[10]....
        /*0138*/ 	.word	0xffffffff


	//   ....[11]....
        /*013c*/ 	.word	0xffffffff


	//   ....[12]....
        /*0140*/ 	.word	0xffffffff


	//----- nvinfo : EIATTR_COOP_GROUP_INSTR_OFFSETS
	.align		4
.L_5455:
        /*0144*/ 	.byte	0x04, 0x28
        /*0146*/ 	.short	(.L_5457 - .L_5456)


	//   ....[0]....
.L_5456:
        /*0148*/ 	.word	0x00000810


	//   ....[1]....
        /*014c*/ 	.word	0x00000c20


	//   ....[2]....
        /*0150*/ 	.word	0x00001150


	//   ....[3]....
        /*0154*/ 	.word	0x00001170


	//   ....[4]....
        /*0158*/ 	.word	0x00001190


	//   ....[5]....
        /*015c*/ 	.word	0x000011b0


	//   ....[6]....
        /*0160*/ 	.word	0x000011d0


	//   ....[7]....
        /*0164*/ 	.word	0x00001490


	//   ....[8]....
        /*0168*/ 	.word	0x000014d0


	//   ....[9]....
        /*016c*/ 	.word	0x000014f0


	//   ....[10]....
        /*0170*/ 	.word	0x00001510


	//   ....[11]....
        /*0174*/ 	.word	0x00001530


	//   ....[12]....
        /*0178*/ 	.word	0x00001750


	//----- nvinfo : EIATTR_EXIT_INSTR_OFFSETS
	.align		4
.L_5457:
        /*017c*/ 	.byte	0x04, 0x1c
        /*017e*/ 	.short	(.L_5459 - .L_5458)


	//   ....[0]....
.L_5458:
        /*0180*/ 	.word	0x000000d0


	//   ....[1]....
        /*0184*/ 	.word	0x00001790


	//----- nvinfo : EIATTR_MAX_THREADS
	.align		4
.L_5459:
        /*0188*/ 	.byte	0x04, 0x05
        /*018a*/ 	.short	(.L_5461 - .L_5460)
.L_5460:
        /*018c*/ 	.word	0x00000200
        /*0190*/ 	.word	0x00000001
        /*0194*/ 	.word	0x00000001


	//----- nvinfo : EIATTR_CRS_STACK_SIZE
	.align		4
.L_5461:
        /*0198*/ 	.byte	0x04, 0x1e
        /*019a*/ 	.short	(.L_5463 - .L_5462)
.L_5462:
        /*019c*/ 	.word	0x00000000


	//----- nvinfo : EIATTR_CBANK_PARAM_SIZE
	.align		4
.L_5463:
        /*01a0*/ 	.byte	0x03, 0x19
        /*01a2*/ 	.short	0x0040


	//----- nvinfo : EIATTR_PARAM_CBANK
	.align		4
        /*01a4*/ 	.byte	0x04, 0x0a
        /*01a6*/ 	.short	(.L_5465 - .L_5464)
	.align		4
.L_5464:
        /*01a8*/ 	.word	index@(.nv.constant0._Z33kPreconditionOptimizer32bit1StateI13__nv_bfloat16Li4ELi4096ELi8EEvPT_S2_PfS3_ffffiffi)
        /*01ac*/ 	.short	0x0210
        /*01ae*/ 	.short	0x0040


	//----- nvinfo : EIATTR_SW_WAR
	.align		4
.L_5465:
        /*01b0*/ 	.byte	0x04, 0x36
        /*01b2*/ 	.short	(.L_5467 - .L_5466)
.L_5466:
        /*01b4*/ 	.word	0x00000008
.L_5467:


//--------------------- .nv.info._Z33kPreconditionOptimizer32bit1StateIfLi4ELi4096ELi8EEvPT_S1_PfS2_ffffiffi --------------------------
	.section	.nv.info._Z33kPreconditionOptimizer32bit1StateIfLi4ELi4096ELi8EEvPT_S1_PfS2_ffffiffi,"",@"SHT_CUDA_INFO"
	.sectionflags	@""
	.align	4


	//----- nvinfo : EIATTR_CUDA_API_VERSION
	.align		4
        /*0000*/ 	.byte	0x04, 0x37
        /*0002*/ 	.short	(.L_5469 - .L_5468)
.L_5468:
        /*0004*/ 	.word	0x00000082


	//----- nvinfo : EIATTR_KPARAM_INFO
	.align		4
.L_5469:
        /*0008*/ 	.byte	0x04, 0x17
        /*000a*/ 	.short	(.L_5471 - .L_5470)
.L_5470:
        /*000c*/ 	.word	0x00000000
        /*0010*/ 	.short	0x000b
        /*0012*/ 	.short	0x003c
        /*0014*/ 	.byte	0x00, 0xf0, 0x11, 0x00


	//----- nvinfo : EIATTR_KPARAM_INFO
	.align		4
.L_5471:
        /*0018*/ 	.byte	0x04, 0x17
        /*001a*/ 	.short	(.L_5473 - .L_5472)
.L_5472:
        /*001c*/ 	.word	0x00000000
        /*0020*/ 	.short	0x000a
        /*0022*/ 	.short	0x0038
        /*0024*/ 	.byte	0x00, 0xf0, 0x11, 0x00


	//----- nvinfo : EIATTR_KPARAM_INFO
	.align		4
.L_5473:
        /*0028*/ 	.byte	0x04, 0x17
        /*002a*/ 	.short	(.L_5475 - .L_5474)
.L_5474:
        /*002c*/ 	.word	0x00000000
        /*0030*/ 	.short	0x0009
        /*0032*/ 	.short	0x0034
        /*0034*/ 	.byte	0x00, 0xf0, 0x11, 0x00


	//----- nvinfo : EIATTR_KPARAM_INFO
	.align		4
.L_5475:
        /*0038*/ 	.byte	0x04, 0x17
        /*003a*/ 	.short	(.L_5477 - .L_5476)
.L_5476:
        /*003c*/ 	.word	0x00000000
        /*0040*/ 	.short	0x0008
        /*0042*/ 	.short	0x0030
        /*0044*/ 	.byte	0x00, 0xf0, 0x11, 0x00


	//----- nvinfo : EIATTR_KPARAM_INFO
	.align		4
.L_5477:
        /*0048*/ 	.byte	0x04, 0x17
        /*004a*/ 	.short	(.L_5479 - .L_5478)
.L_5478:
        /*004c*/ 	.word	0x00000000
        /*0050*/ 	.short	0x0007
        /*0052*/ 	.short	0x002c
        /*0054*/ 	.byte	0x00, 0xf0, 0x11, 0x00


	//----- nvinfo : EIATTR_KPARAM_INFO
	.align		4
.L_5479:
        /*0058*/ 	.byte	0x04, 0x17
        /*005a*/ 	.short	(.L_5481 - .L_5480)
.L_5480:
        /*005c*/ 	.word	0x00000000
        /*0060*/ 	.short	0x0006
        /*0062*/ 	.short	0x0028
        /*0064*/ 	.byte	0x00, 0xf0, 0x11, 0x00


	//----- nvinfo : EIATTR_KPARAM_INFO
	.align		4
.L_5481:
        /*0068*/ 	.byte	0x04, 0x17
        /*006a*/ 	.short	(.L_5483 - .L_5482)
.L_5482:
        /*006c*/ 	.word	0x00000000
        /*0070*/ 	.short	0x0005
        /*0072*/ 	.short	0x0024
        /*0074*/ 	.byte	0x00, 0xf0, 0x11, 0x00


	//----- nvinfo : EIATTR_KPARAM_INFO
	.align		4
.L_5483:
        /*0078*/ 	.byte	0x04, 0x17
        /*007a*/ 	.short	(.L_5485 - .L_5484)
.L_5484:
        /*007c*/ 	.word	0x00000000
        /*0080*/ 	.short	0x0004
        /*0082*/ 	.short	0x0020
        /*0084*/ 	.byte	0x00, 0xf0, 0x11, 0x00


	//----- nvinfo : EIATTR_KPARAM_INFO
	.align		4
.L_5485:
        /*0088*/ 	.byte	0x04, 0x17
        /*008a*/ 	.short	(.L_5487 - .L_5486)
.L_5486:
        /*008c*/ 	.word	0x00000000
        /*0090*/ 	.short	0x0003
        /*0092*/ 	.short	0x0018
        /*0094*/ 	.byte	0x00, 0xf0, 0x21, 0x00


	//----- nvinfo : EIATTR_KPARAM_INFO
	.align		4
.L_5487:
        /*0098*/ 	.byte	0x04, 0x17
        /*009a*/ 	.short	(.L_5489 - .L_5488)
.L_5488:
        /*009c*/ 	.word	0x00000000
        /*00a0*/ 	.short	0x0002
        /*00a2*/ 	.short	0x0010
        /*00a4*/ 	.byte	0x00, 0xf0, 0x21, 0x00


	//----- nvinfo : EIATTR_KPARAM_INFO
	.align		4
.L_5489:
        /*00a8*/ 	.byte	0x04, 0x17
        /*00aa*/ 	.short	(.L_5491 - .L_5490)
.L_5490:
        /*00ac*/ 	.word	0x00000000
        /*00b0*/ 	.short	0x0001
        /*00b2*/ 	.short	0x0008
        /*00b4*/ 	.byte	0x00, 0xf0, 0x21, 0x00


	//----- nvinfo : EIATTR_KPARAM_INFO
	.align		4
.L_5491:
        /*00b8*/ 	.byte	0x04, 0x17
        /*00ba*/ 	.short	(.L_5493 - .L_5492)
.L_5492:
        /*00bc*/ 	.word	0x00000000
        /*00c0*/ 	.short	0x0000
        /*00c2*/ 	.short	0x0000
        /*00c4*/ 	.byte	0x00, 0xf0, 0x21, 0x00


	//----- nvinfo : EIATTR_SPARSE_MMA_MASK
	.align		4
.L_5493:
        /*00c8*/ 	.byte	0x03, 0x50
        /*00ca*/ 	.short	0x0000


	//----- nvinfo : EIATTR_MAXREG_COUNT
	.align		4
        /*00cc*/ 	.byte	0x03, 0x1b
        /*00ce*/ 	.short	0x0080


	//----- nvinfo : EIATTR_NUM_BARRIERS
	.align		4
        /*00d0*/ 	.byte	0x02, 0x4c
        /*00d2*/ 	.byte	0x01
	.zero		1


	//----- nvinfo : EIATTR_MERCURY_ISA_VERSION
	.align		4
        /*00d4*/ 	.byte	0x03, 0x5f
        /*00d6*/ 	.short	0x0101


	//----- nvinfo : EIATTR_UNUSED_LOAD_BYTE_OFFSET
	.align		4
        /*00d8*/ 	.byte	0x04, 0x44
        /*00da*/ 	.short	(.L_5495 - .L_5494)


	//   ....[0]....
.L_5494:
        /*00dc*/ 	.word	0x00000f90
        /*00e0*/ 	.word	0x0000fff0


	//   ....[1]....
        /*00e4*/ 	.word	0x00000fc0
        /*00e8*/ 	.word	0x0000ff0f


	//   ....[2]....
        /*00ec*/ 	.word	0x00001020
        /*00f0*/ 	.word	0x00000fff


	//   ....[3]....
        /*00f4*/ 	.word	0x000012f0
        /*00f8*/ 	.word	0x0000fff0


	//   ....[4]....
        /*00fc*/ 	.word	0x00001300
        /*0100*/ 	.word	0x0000ff0f


	//   ....[5]....
        /*0104*/ 	.word	0x00001330
        /*0108*/ 	.word	0x0000f0ff


	//----- nvinfo : EIATTR_COOP_GROUP_MASK_REGIDS
	.align		4
.L_5495:
        /*010c*/ 	.byte	0x04, 0x29
        /*010e*/ 	.short	(.L_5497 - .L_5496)


	//   ....[0]....
.L_5496:
        /*0110*/ 	.word	0xffffffff


	//   ....[1]....
        /*0114*/ 	.word	0xffffffff


	//   ....[2]....
        /*0118*/ 	.word	0xffffffff


	//   ....[3]....
        /*011c*/ 	.word	0xffffffff


	//   ....[4]....
        /*0120*/ 	.word	0xffffffff


	//   ....[5]....
        /*0124*/ 	.word	0xffffffff


	//   ....[6]....
        /*0128*/ 	.word	0xffffffff


	//   ....[7]....
        /*012c*/ 	.word	0xffffffff


	//   ....[8]....
        /*0130*/ 	.word	0xffffffff


	//   ....[9]....
        /*0134*/ 	.word	0xffffffff


	//   ....[10]....
        /*0138*/ 	.word	0xffffffff


	//   ....[11]....
        /*013c*/ 	.word	0xffffffff


	//   ....[12]....
        /*0140*/ 	.word	0xffffffff


	//----- nvinfo : EIATTR_COOP_GROUP_INSTR_OFFSETS
	.align		4
.L_5497:
        /*0144*/ 	.byte	0x04, 0x28
        /*0146*/ 	.short	(.L_5499 - .L_5498)


	//   ....[0]....
.L_5498:
        /*0148*/ 	.word	0x00000820


	//   ....[1]....
        /*014c*/ 	.word	0x00000a80


	//   ....[2]....
        /*0150*/ 	.word	0x00000eb0


	//   ....[3]....
        /*0154*/ 	.word	0x00000ed0


	//   ....[4]....
        /*0158*/ 	.word	0x00000ef0


	//   ....[5]....
        /*015c*/ 	.word	0x00000f10


	//   ....[6]....
        /*0160*/ 	.word	0x00000f30


	//   ....[7]....
        /*0164*/ 	.word	0x000011f0


	//   ....[8]....
        /*0168*/ 	.word	0x00001230


	//   ....[9]....
        /*016c*/ 	.word	0x00001250


	//   ....[10]....
        /*0170*/ 	.word	0x00001270


	//   ....[11]....
        /*0174*/ 	.word	0x00001290


	//   ....[12]....
        /*0178*/ 	.word	0x000014b0


	//----- nvinfo : EIATTR_EXIT_INSTR_OFFSETS
	.align		4
.L_5499:
        /*017c*/ 	.byte	0x04, 0x1c
        /*017e*/ 	.short	(.L_5501 - .L_5500)


	//   ....[0]....
.L_5500:
        /*0180*/ 	.word	0x000000d0


	//   ....[1]....
        /*0184*/ 	.word	0x000014f0


	//----- nvinfo : EIATTR_MAX_THREADS
	.align		4
.L_5501:
        /*0188*/ 	.byte	0x04, 0x05
        /*018a*/ 	.short	(.L_5503 - .L_5502)
.L_5502:
        /*018c*/ 	.word	0x00000200
        /*0190*/ 	.word	0x00000001
        /*0194*/ 	.word	0x00000001


	//----- nvinfo : EIATTR_CRS_STACK_SIZE
	.align		4
.L_5503:
        /*0198*/ 	.byte	0x04, 0x1e
        /*019a*/ 	.short	(.L_5505 - .L_5504)
.L_5504:
        /*019c*/ 	.word	0x00000000


	//----- nvinfo : EIATTR_CBANK_PARAM_SIZE
	.align		4
.L_5505:
        /*01a0*/ 	.byte	0x03, 0x19
        /*01a2*/ 	.short	0x0040


	//----- nvinfo : EIATTR_PARAM_CBANK
	.align		4
        /*01a4*/ 	.byte	0x04, 0x0a
        /*01a6*/ 	.short	(.L_5507 - .L_5506)
	.align		4
.L_5506:
        /*01a8*/ 	.word	index@(.nv.constant0._Z33kPreconditionOptimizer32bit1StateIfLi4ELi4096ELi8EEvPT_S1_PfS2_ffffiffi)
        /*01ac*/ 	.short	0x0210
        /*01ae*/ 	.short	0x0040


	//----- nvinfo : EIATTR_SW_WAR
	.align		4
.L_5507:
        /*01b0*/ 	.byte	0x04, 0x36
        /*01b2*/ 	.short	(.L_5509 - .L_5508)
.L_5508:
        /*01b4*/ 	.word	0x00000008
.L_5509:


//--------------------- .nv.info._Z33kPreconditionOptimizer32bit1StateI6__halfLi4ELi4096ELi8EEvPT_S2_PfS3_ffffiffi --------------------------
	.section	.nv.info._Z33kPreconditionOptimizer32bit1StateI6__halfLi4ELi4096ELi8EEvPT_S2_PfS3_ffffiffi,"",@"SHT_CUDA_INFO"
	.sectionflags	@""
	.align	4


	//----- nvinfo : EIATTR_CUDA_API_VERSION
	.align		4
        /*0000*/ 	.byte	0x04, 0x37
        /*0002*/ 	.short	(.L_5511 - .L_5510)
.L_5510:
        /*0004*/ 	.word	0x00000082


	//----- nvinfo : EIATTR_KPARAM_INFO
	.align		4
.L_5511:
        /*0008*/ 	.byte	0x04, 0x17
        /*000a*/ 	.short	(.L_5513 - .L_5512)
.L_5512:
        /*000c*/ 	.word	0x00000000
        /*0010*/ 	.short	0x000b
        /*0012*/ 	.short	0x003c
        /*0014*/ 	.byte	0x00, 0xf0, 0x11, 0x00


	//----- nvinfo : EIATTR_KPARAM_INFO
	.align		4
.L_5513:
        /*0018*/ 	.byte	0x04, 0x17
        /*001a*/ 	.short	(.L_5515 - .L_5514)
.L_5514:
        /*001c*/ 	.word	0x00000000
        /*0020*/ 	.short	0x000a
        /*0022*/ 	.short	0x0038
        /*0024*/ 	.byte	0x00, 0xf0, 0x11, 0x00


	//----- nvinfo : EIATTR_KPARAM_INFO
	.align		4
.L_5515:
        /*0028*/ 	.byte	0x04, 0x17
        /*002a*/ 	.short	(.L_5517 - .L_5516)
.L_5516:
        /*002c*/ 	.word	0x00000000
        /*0030*/ 	.short	0x0009
        /*0032*/ 	.short	0x0034
        /*0034*/ 	.byte	0x00, 0xf0, 0x11, 0x00


	//----- nvinfo : EIATTR_KPARAM_INFO
	.align		4
.L_5517:
        /*0038*/ 	.byte	0x04, 0x17
        /*003a*/ 	.short	(.L_5519 - .L_5518)
.L_5518:
        /*003c*/ 	.word	0x00000000
        /*0040*/ 	.short	0x0008
        /*0042*/ 	.short	0x0030
        /*0044*/ 	.byte	0x00, 0xf0, 0x11, 0x00


	//----- nvinfo : EIATTR_KPARAM_INFO
	.align		4
.L_5519:
        /*0048*/ 	.byte	0x04, 0x17
        /*004a*/ 	.short	(.L_5521 - .L_5520)
.L_5520:
        /*004c*/ 	.word	0x00000000
        /*0050*/ 	.short	0x0007
        /*0052*/ 	.short	0x002c
        /*0054*/ 	.byte	0x00, 0xf0, 0x11, 0x00


	//----- nvinfo : EIATTR_KPARAM_INFO
	.align		4
.L_5521:
        /*0058*/ 	.byte	0x04, 0x17
        /*005a*/ 	.short	(.L_5523 - .L_5522)
.L_5522:
        /*005c*/ 	.word	0x00000000
        /*0060*/ 	.short	0x0006
        /*0062*/ 	.short	0x0028
        /*0064*/ 	.byte	0x00, 0xf0, 0x11, 0x00


	//----- nvinfo : EIATTR_KPARAM_INFO
	.align		4
.L_5523:
        /*0068*/ 	.byte	0x04, 0x17
        /*006a*/ 	.short	(.L_5525 - .L_5524)
.L_5524:
        /*006c*/ 	.word	0x00000000
        /*0070*/ 	.short	0x0005
        /*0072*/ 	.short	0x0024
        /*0074*/ 	.byte	0x00, 0xf0, 0x11, 0x00


	//----- nvinfo : EIATTR_KPARAM_INFO
	.align		4
.L_5525:
        /*0078*/ 	.byte	0x04, 0x17
        /*007a*/ 	.short	(.L_5527 - .L_5526)
.L_5526:
        /*007c*/ 	.word	0x00000000
        /*0080*/ 	.short	0x0004
        /*0082*/ 	.short	0x0020
        /*0084*/ 	.byte	0x00, 0xf0, 0x11, 0x00


	//----- nvinfo : EIATTR_KPARAM_INFO
	.align		4
.L_5527:
        /*0088*/ 	.byte	0x04, 0x17
        /*008a*/ 	.short	(.L_5529 - .L_5528)
.L_5528:
        /*008c*/ 	.word	0x00000000
        /*0090*/ 	.short	0x0003
        /*0092*/ 	.short	0x0018
        /*0094*/ 	.byte	0x00, 0xf0, 0x21, 0x00


	//----- nvinfo : EIATTR_KPARAM_INFO
	.align		4
.L_5529:
        /*0098*/ 	.byte	0x04, 0x17
        /*009a*/ 	.short	(.L_5531 - .L_5530)
.L_5530:
        /*009c*/ 	.word	0x00000000
        /*00a0*/ 	.short	0x0002
        /*00a2*/ 	.short	0x0010
        /*00a4*/ 	.byte	0x00, 0xf0, 0x21, 0x00


	//----- nvinfo : EIATTR_KPARAM_INFO
	.align		4
.L_5531:
        /*00a8*/ 	.byte	0x04, 0x17
        /*00aa*/ 	.short	(.L_5533 - .L_5532)
.L_5532:
        /*00ac*/ 	.word	0x00000000
        /*00b0*/ 	.short	0x0001
        /*00b2*/ 	.short	0x0008
        /*00b4*/ 	.byte	0x00, 0xf0, 0x21, 0x00


	//----- nvinfo : EIATTR_KPARAM_INFO
	.align		4
.L_5533:
        /*00b8*/ 	.byte	0x04, 0x17
        /*00ba*/ 	.short	(.L_5535 - .L_5534)
.L_5534:
        /*00bc*/ 	.word	0x00000000
        /*00c0*/ 	.short	0x0000
        /*00c2*/ 	.short	0x0000
        /*00c4*/ 	.byte	0x00, 0xf0, 0x21, 0x00


	//----- nvinfo : EIATTR_SPARSE_MMA_MASK
	.align		4
.L_5535:
        /*00c8*/ 	.byte	0x03, 0x50
        /*00ca*/ 	.short	0x0000


	//----- nvinfo : EIATTR_MAXREG_COUNT
	.align		4
        /*00cc*/ 	.byte	0x03, 0x1b
        /*00ce*/ 	.short	0x0080


	//----- nvinfo : EIATTR_NUM_BARRIERS
	.align		4
        /*00d0*/ 	.byte	0x02, 0x4c
        /*00d2*/ 	.byte	0x01
	.zero		1


	//----- nvinfo : EIATTR_MERCURY_ISA_VERSION
	.align		4
        /*00d4*/ 	.byte	0x03, 0x5f
        /*00d6*/ 	.short	0x0101


	//----- nvinfo : EIATTR_UNUSED_LOAD_BYTE_OFFSET
	.align		4
        /*00d8*/ 	.byte	0x04, 0x44
        /*00da*/ 	.short	(.L_5537 - .L_5536)


	//   ....[0]....
.L_5536:
        /*00dc*/ 	.word	0x000011f0
        /*00e0*/ 	.word	0x0000fff0


	//   ....[1]....
        /*00e4*/ 	.word	0x00001220
        /*00e8*/ 	.word	0x0000ff0f


	//   ....[2]....
        /*00ec*/ 	.word	0x00001280
        /*00f0*/ 	.word	0x00000fff


	//   ....[3]....
        /*00f4*/ 	.word	0x00001550
        /*00f8*/ 	.word	0x0000fff0


	//   ....[4]....
        /*00fc*/ 	.word	0x00001560
        /*0100*/ 	.word	0x0000ff0f


	//   ....[5]....
        /*0104*/ 	.word	0x00001590
        /*0108*/ 	.word	0x0000f0ff


	//----- nvinfo : EIATTR_COOP_GROUP_MASK_REGIDS
	.align		4
.L_5537:
        /*010c*/ 	.byte	0x04, 0x29
        /*010e*/ 	.short	(.L_5539 - .L_5538)


	//   ....[0]....
.L_5538:
        /*0110*/ 	.word	0xffffffff


	//   ....[1]....
        /*0114*/ 	.word	0xffffffff


	//   ....[2]....
        /*0118*/ 	.word	0xffffffff


	//   ....[3]....
        /*011c*/ 	.word	0xffffffff


	//   ....[4]....
        /*0120*/ 	.word	0xffffffff


	//   ....[5]....
        /*0124*/ 	.word	0xffffffff


	//   ....[6]....
        /*0128*/ 	.word	0xffffffff


	//   ....[7]....
        /*012c*/ 	.word	0xffffffff


	//   ....[8]....
        /*0130*/ 	.word	0xffffffff


	//   ....[9]....
        /*0134*/ 	.word	0xffffffff


	//   ....[10]....
        /*0138*/ 	.word	0xffffffff


	//   ....[11]....
        /*013c*/ 	.word	0xffffffff


	//   ....[12]....
        /*0140*/ 	.word	0xffffffff


	//----- nvinfo : EIATTR_COOP_GROUP_INSTR_OFFSETS
	.align		4
.L_5539:
        /*0144*/ 	.byte	0x04, 0x28
        /*0146*/ 	.short	(.L_5541 - .L_5540)


	//   ....[0]....
.L_5540:
        /*0148*/ 	.word	0x00000800


	//   ....[1]....
        /*014c*/ 	.word	0x00000c20


	//   ....[2]....
        /*0150*/ 	.word	0x00001110


	//   ....[3]....
        /*0154*/ 	.word	0x00001130


	//   ....[4]....
        /*0158*/ 	.word	0x00001150


	//   ....[5]....
        /*015c*/ 	.word	0x00001170


	//   ....[6]....
        /*0160*/ 	.word	0x00001190


	//   ....[7]....
        /*0164*/ 	.word	0x00001450


	//   ....[8]....
        /*0168*/ 	.word	0x00001490


	//   ....[9]....
        /*016c*/ 	.word	0x000014b0


	//   ....[10]....
        /*0170*/ 	.word	0x000014d0


	//   ....[11]....
        /*0174*/ 	.word	0x000014f0


	//   ....[12]....
        /*0178*/ 	.word	0x00001710


	//----- nvinfo : EIATTR_EXIT_INSTR_OFFSETS
	.align		4
.L_5541:
        /*017c*/ 	.byte	0x04, 0x1c
        /*017e*/ 	.short	(.L_5543 - .L_5542)


	//   ....[0]....
.L_5542:
        /*0180*/ 	.word	0x000000d0


	//   ....[1]....
        /*0184*/ 	.word	0x00001750


	//----- nvinfo : EIATTR_MAX_THREADS
	.align		4
.L_5543:
        /*0188*/ 	.byte	0x04, 0x05
        /*018a*/ 	.short	(.L_5545 - .L_5544)
.L_5544:
        /*018c*/ 	.word	0x00000200
        /*0190*/ 	.word	0x00000001
        /*0194*/ 	.word	0x00000001


	//----- nvinfo : EIATTR_CRS_STACK_SIZE
	.align		4
.L_5545:
        /*0198*/ 	.byte	0x04, 0x1e
        /*019a*/ 	.short	(.L_5547 - .L_5546)
.L_5546:
        /*019c*/ 	.word	0x00000000


	//----- nvinfo : EIATTR_CBANK_PARAM_SIZE
	.align		4
.L_5547:
        /*01a0*/ 	.byte	0x03, 0x19
        /*01a2*/ 	.short	0x0040


	//----- nvinfo : EIATTR_PARAM_CBANK
	.align		4
        /*01a4*/ 	.byte	0x04, 0x0a
        /*01a6*/ 	.short	(.L_5549 - .L_5548)
	.align		4
.L_5548:
        /*01a8*/ 	.word	index@(.nv.constant0._Z33kPreconditionOptimizer32bit1StateI6__halfLi4ELi4096ELi8EEvPT_S2_PfS3_ffffiffi)
        /*01ac*/ 	.short	0x0210
        /*01ae*/ 	.short	0x0040


	//----- nvinfo : EIATTR_SW_WAR
	.align		4
.L_5549:
        /*01b0*/ 	.byte	0x04, 0x36
        /*01b2*/ 	.short	(.L_5551 - .L_5550)
.L_5550:
        /*01b4*/ 	.word	0x00000008
.L_5551:


//--------------------- .nv.info._Z33kPreconditionOptimizer32bit1StateI13__nv_bfloat16Li5ELi4096ELi8EEvPT_S2_PfS3_ffffiffi --------------------------
	.section	.nv.info._Z33kPreconditionOptimizer32bit1StateI13__nv_bfloat16Li5ELi4096ELi8EEvPT_S2_PfS3_ffffiffi,"",@"SHT_CUDA_INFO"
	.sectionflags	@""
	.align	4


	//----- nvinfo : EIATTR_CUDA_API_VERSION
	.align		4
        /*0000*/ 	.byte	0x04, 0x37
        /*0002*/ 	.short	(.L_5553 - .L_5552)
.L_5552:
        /*0004*/ 	.word	0x00000082


	//----- nvinfo : EIATTR_KPARAM_INFO
	.align		4
.L_5553:
        /*0008*/ 	.byte	0x04, 0x17
        /*000a*/ 	.short	(.L_5555 - .L_5554)
.L_5554:
        /*000c*/ 	.word	0x00000000
        /*0010*/ 	.short	0x000b
        /*0012*/ 	.short	0x003c
        /*0014*/ 	.byte	0x00, 0xf0, 0x11, 0x00


	//----- nvinfo : EIATTR_KPARAM_INFO
	.align		4
.L_5555:
        /*0018*/ 	.byte	0x04, 0x17
        /*001a*/ 	.short	(.L_5557 - .L_5556)
.L_5556:
        /*001c*/ 	.word	0x00000000
        /*0020*/ 	.short	0x000a
        /*0022*/ 	.short	0x0038
        /*0024*/ 	.byte	0x00, 0xf0, 0x11, 0x00


	//----- nvinfo : EIATTR_KPARAM_INFO
	.align		4
.L_5557:
        /*0028*/ 	.byte	0x04, 0x17
        /*002a*/ 	.short	(.L_5559 - .L_5558)
.L_5558:
        /*002c*/ 	.word	0x00000000
        /*0030*/ 	.short	0x0009
        /*0032*/ 	.short	0x0034
        /*0034*/ 	.byte	0x00, 0xf0, 0x11, 0x00


	//----- nvinfo : EIATTR_KPARAM_INFO
	.align		4
.L_5559:
        /*0038*/ 	.byte	0x04, 0x17
        /*003a*/ 	.short	(.L_5561 - .L_5560)
.L_5560:
        /*003c*/ 	.word	0x00000000
        /*0040*/ 	.short	0x0008
        /*0042*/ 	.short	0x0030
        /*0044*/ 	.byte	0x00, 0xf0, 0x11, 0x00


	//----- nvinfo : EIATTR_KPARAM_INFO
	.align		4
.L_5561:
        /*0048*/ 	.byte	0x04, 0x17
        /*004a*/ 	.short	(.L_5563 - .L_5562)
.L_5562:
        /*004c*/ 	.word	0x00000000
        /*0050*/ 	.short	0x0007
        /*0052*/ 	.short	0x002c
        /*0054*/ 	.byte	0x00, 0xf0, 0x11, 0x00


	//----- nvinfo : EIATTR_KPARAM_INFO
	.align		4
.L_5563:
        /*0058*/ 	.byte	0x04, 0x17
        /*005a*/ 	.short	(.L_5565 - .L_5564)
.L_5564:
        /*005c*/ 	.word	0x00000000
        /*0060*/ 	.short	0x0006
        /*0062*/ 	.short	0x0028
        /*0064*/ 	.byte	0x00, 0xf0, 0x11, 0x00


	//----- nvinfo : EIATTR_KPARAM_INFO
	.align		4
.L_5565:
        /*0068*/ 	.byte	0x04, 0x17
        /*006a*/ 	.short	(.L_5567 - .L_5566)
.L_5566:
        /*006c*/ 	.word	0x00000000
        /*0070*/ 	.short	0x0005
        /*0072*/ 	.short	0x0024
        /*0074*/ 	.byte	0x00, 0xf0, 0x11, 0x00


	//----- nvinfo : EIATTR_KPARAM_INFO
	.align		4
.L_5567:
        /*0078*/ 	.byte	0x04, 0x17
        /*007a*/ 	.short	(.L_5569 - .L_5568)
.L_5568:
        /*007c*/ 	.word	0x00000000
        /*0080*/ 	.short	0x0004
        /*0082*/ 	.short	0x0020
        /*0084*/ 	.byte	0x00, 0xf0, 0x11, 0x00


	//----- nvinfo : EIATTR_KPARAM_INFO
	.align		4
.L_5569:
        /*0088*/ 	.byte	0x04, 0x17
        /*008a*/ 	.short	(.L_5571 - .L_5570)
.L_5570:
        /*008c*/ 	.word	0x00000000
        /*0090*/ 	.short	0x0003
        /*0092*/ 	.short	0x0018
        /*0094*/ 	.byte	0x00, 0xf0, 0x21, 0x00


	//----- nvinfo : EIATTR_KPARAM_INFO
	.align		4
.L_5571:
        /*0098*/ 	.byte	0x04, 0x17
        /*009a*/ 	.short	(.L_5573 - .L_5572)
.L_5572:
        /*009c*/ 	.word	0x00000000
        /*00a0*/ 	.short	0x0002
        /*00a2*/ 	.short	0x0010
        /*00a4*/ 	.byte	0x00, 0xf0, 0x21, 0x00


	//----- nvinfo : EIATTR_KPARAM_INFO
	.align		4
.L_5573:
        /*00a8*/ 	.byte	0x04, 0x17
        /*00aa*/ 	.short	(.L_5575 - .L_5574)
.L_5574:
        /*00ac*/ 	.word	0x00000000
        /*00b0*/ 	.short	0x0001
        /*00b2*/ 	.short	0x0008
        /*00b4*/ 	.byte	0x00, 0xf0, 0x21, 0x00


	//----- nvinfo : EIATTR_KPARAM_INFO
	.align		4
.L_5575:
        /*00b8*/ 	.byte	0x04, 0x17
        /*00ba*/ 	.short	(.L_5577 - .L_5576)
.L_5576:
        /*00bc*/ 	.word	0x00000000
        /*00c0*/ 	.short	0x0000
        /*00c2*/ 	.short	0x0000
        /*00c4*/ 	.byte	0x00, 0xf0, 0x21, 0x00


	//----- nvinfo : EIATTR_SPARSE_MMA_MASK
	.align		4
.L_5577:
        /*00c8*/ 	.byte	0x03, 0x50
        /*00ca*/ 	.short	0x0000


	//----- nvinfo : EIATTR_MAXREG_COUNT
	.align		4
        /*00cc*/ 	.byte	0x03, 0x1b
        /*00ce*/ 	.short	0x0080


	//----- nvinfo : EIATTR_NUM_BARRIERS
	.align		4
        /*00d0*/ 	.byte	0x02, 0x4c
        /*00d2*/ 	.byte	0x01
	.zero		1


	//----- nvinfo : EIATTR_MERCURY_ISA_VERSION
	.align		4
        /*00d4*/ 	.byte	0x03, 0x5f
        /*00d6*/ 	.short	0x0101


	//----- nvinfo : EIATTR_UNUSED_LOAD_BYTE_OFFSET
	.align		4
        /*00d8*/ 	.byte	0x04, 0x44
        /*00da*/ 	.short	(.L_5579 - .L_5578)


	//   ....[0]....
.L_5578:
        /*00dc*/ 	.word	0x000010b0
        /*00e0*/ 	.word	0x0000fff0


	//   ....[1]....
        /*00e4*/ 	.word	0x000010e0
        /*00e8*/ 	.word	0x0000ff0f


	//   ....[2]....
        /*00ec*/ 	.word	0x00001140
        /*00f0*/ 	.word	0x00000fff


	//   ....[3]....
        /*00f4*/ 	.word	0x00001410
        /*00f8*/ 	.word	0x0000fff0


	//   ....[4]....
        /*00fc*/ 	.word	0x00001420
        /*0100*/ 	.word	0x0000ff0f


	//   ....[5]....
        /*0104*/ 	.word	0x00001450
        /*0108*/ 	.word	0x0000f0ff


	//----- nvinfo : EIATTR_COOP_GROUP_MASK_REGIDS
	.align		4
.L_5579:
        /*010c*/ 	.byte	0x04, 0x29
        /*010e*/ 	.short	(.L_5581 - .L_5580)


	//   ....[0]....
.L_5580:
        /*0110*/ 	.word	0xffffffff


	//   ....[1]....
        /*0114*/ 	.word	0xffffffff


	//   ....[2]....
        /*0118*/ 	.word	0xffffffff


	//   ....[3]....
        /*011c*/ 	.word	0xffffffff


	//   ....[4]....
        /*0120*/ 	.word	0xffffffff


	//   ....[5]....
        /*0124*/ 	.word	0xffffffff


	//   ....[6]....
        /*0128*/ 	.word	0xffffffff


	//   ....[7]....
        /*012c*/ 	.word	0xffffffff


	//   ....[8]....
        /*0130*/ 	.word	0xffffffff


	//   ....[9]....
        /*0134*/ 	.word	0xffffffff


	//   ....[10]....
        /*0138*/ 	.word	0xffffffff


	//   ....[11]....
        /*013c*/ 	.word	0xffffffff


	//   ....[12]....
        /*0140*/ 	.word	0xffffffff


	//----- nvinfo : EIATTR_COOP_GROUP_INSTR_OFFSETS
	.align		4
.L_5581:
        /*0144*/ 	.byte	0x04, 0x28
        /*0146*/ 	.short	(.L_5583 - .L_5582)


	//   ....[0]....
.L_5582:
        /*0148*/ 	.word	0x00000800


	//   ....[1]....
        /*014c*/ 	.word	0x00000c30


	//   ....[2]....
        /*0150*/ 	.word	0x00000fd0


	//   ....[3]....
        /*0154*/ 	.word	0x00000ff0


	//   ....[4]....
        /*0158*/ 	.word	0x00001010


	//   ....[5]....
        /*015c*/ 	.word	0x00001030


	//   ....[6]....
        /*0160*/ 	.word	0x00001050


	//   ....[7]....
        /*0164*/ 	.word	0x00001310


	//   ....[8]....
        /*0168*/ 	.word	0x00001350


	//   ....[9]....
        /*016c*/ 	.word	0x00001370


	//   ....[10]....
        /*0170*/ 	.word	0x00001390


	//   ....[11]....
        /*0174*/ 	.word	0x000013b0


	//   ....[12]....
        /*0178*/ 	.word	0x000015d0


	//----- nvinfo : EIATTR_EXIT_INSTR_OFFSETS
	.align		4
.L_5583:
        /*017c*/ 	.byte	0x04, 0x1c
        /*017e*/ 	.short	(.L_5585 - .L_5584)


	//   ....[0]....
.L_5584:
        /*0180*/ 	.word	0x000000d0


	//   ....[1]....
        /*0184*/ 	.word	0x00001610


	//----- nvinfo : EIATTR_MAX_THREADS
	.align		4
.L_5585:
        /*0188*/ 	.byte	0x04, 0x05
        /*018a*/ 	.short	(.L_5587 - .L_5586)
.L_5586:
        /*018c*/ 	.word	0x00000200
        /*0190*/ 	.word	0x00000001
        /*0194*/ 	.word	0x00000001


	//----- nvinfo : EIATTR_CRS_STACK_SIZE
	.align		4
.L_5587:
        /*0198*/ 	.byte	0x04, 0x1e
        /*019a*/ 	.short	(.L_5589 - .L_5588)
.L_5588:
        /*019c*/ 	.word	0x00000000


	//----- nvinfo : EIATTR_CBANK_PARAM_SIZE
	.align		4
.L_5589:
        /*01a0*/ 	.byte	0x03, 0x19
        /*01a2*/ 	.short	0x0040


	//----- nvinfo : EIATTR_PARAM_CBANK
	.align		4
        /*01a4*/ 	.byte	0x04, 0x0a
        /*01a6*/ 	.short	(.L_5591 - .L_5590)
	.align		4
.L_5590:
        /*01a8*/ 	.word	index@(.nv.constant0._Z33kPreconditionOptimizer32bit1StateI13__nv_bfloat16Li5ELi4096ELi8EEvPT_S2_PfS3_ffffiffi)
        /*01ac*/ 	.short	0x0210
        /*01ae*/ 	.short	0x0040


	//----- nvinfo : EIATTR_SW_WAR
	.align		4
.L_5591:
        /*01b0*/ 	.byte	0x04, 0x36
        /*01b2*/ 	.short	(.L_5593 - .L_5592)
.L_5592:
        /*01b4*/ 	.word	0x00000008
.L_5593:


//--------------------- .nv.info._Z33kPreconditionOptimizer32bit1StateIfLi5ELi4096ELi8EEvPT_S1_PfS2_ffffiffi --------------------------
	.section	.nv.info._Z33kPreconditionOptimizer32bit1StateIfLi5ELi4096ELi8EEvPT_S1_PfS2_ffffiffi,"",@"SHT_CUDA_INFO"
	.sectionflags	@""
	.align	4


	//----- nvinfo : EIATTR_CUDA_API_VERSION
	.align		4
        /*0000*/ 	.byte	0x04, 0x37
        /*0002*/ 	.short	(.L_5595 - .L_5594)
.L_5594:
        /*0004*/ 	.word	0x00000082


	//----- nvinfo : EIATTR_KPARAM_INFO
	.align		4
.L_5595:
        /*0008*/ 	.byte	0x04, 0x17
        /*000a*/ 	.short	(.L_5597 - .L_5596)
.L_5596:
        /*000c*/ 	.word	0x00000000
        /*0010*/ 	.short	0x000b
        /*0012*/ 	.short	0x003c
        /*0014*/ 	.byte	0x00, 0xf0, 0x11, 0x00


	//----- nvinfo : EIATTR_KPARAM_INFO
	.align		4
.L_5597:
        /*0018*/ 	.byte	0x04, 0x17
        /*001a*/ 	.short	(.L_5599 - .L_5598)
.L_5598:
        /*001c*/ 	.word	0x00000000
        /*0020*/ 	.short	0x000a
        /*0022*/ 	.short	0x0038
        /*0024*/ 	.byte	0x00, 0xf0, 0x11, 0x00


	//----- nvinfo : EIATTR_KPARAM_INFO
	.align		4
.L_5599:
        /*0028*/ 	.byte	0x04, 0x17
        /*002a*/ 	.short	(.L_5601 - .L_5600)
.L_5600:
        /*002c*/ 	.word	0x00000000
        /*0030*/ 	.short	0x0009
        /*0032*/ 	.short	0x0034
        /*0034*/ 	.byte	0x00, 0xf0, 0x11, 0x00


	//----- nvinfo : EIATTR_KPARAM_INFO
	.align		4
.L_5601:
        /*0038*/ 	.byte	0x04, 0x17
        /*003a*/ 	.short	(.L_5603 - .L_5602)
.L_5602:
        /*003c*/ 	.word	0x00000000
        /*0040*/ 	.short	0x0008
        /*0042*/ 	.short	0x0030
        /*0044*/ 	.byte	0x00, 0xf0, 0x11, 0x00


	//----- nvinfo : EIATTR_KPARAM_INFO
	.align		4
.L_5603:
        /*0048*/ 	.byte	0x04, 0x17
        /*004a*/ 	.short	(.L_5605 - .L_5604)
.L_5604:
        /*004c*/ 	.word	0x00000000
        /*0050*/ 	.short	0x0007
        /*0052*/ 	.short	0x002c
        /*0054*/ 	.byte	0x00, 0xf0, 0x11, 0x00


	//----- nvinfo : EIATTR_KPARAM_INFO
	.align		4
.L_5605:
        /*0058*/ 	.byte	0x04, 0x17
        /*005a*/ 	.short	(.L_5607 - .L_5606)
.L_5606:
        /*005c*/ 	.word	0x00000000
        /*0060*/ 	.short	0x0006
        /*0062*/ 	.short	0x0028
        /*0064*/ 	.byte	0x00, 0xf0, 0x11, 0x00


	//----- nvinfo : EIATTR_KPARAM_INFO
	.align		4
.L_5607:
        /*0068*/ 	.byte	0x04, 0x17
        /*006a*/ 	.short	(.L_5609 - .L_5608)
.L_5608:
        /*006c*/ 	.word	0x00000000
        /*0070*/ 	.short	0x0005
        /*0072*/ 	.short	0x0024
        /*0074*/ 	.byte	0x00, 0xf0, 0x11, 0x00


	//----- nvinfo : EIATTR_KPARAM_INFO
	.align		4
.L_5609:
        /*0078*/ 	.byte	0x04, 0x17
        /*007a*/ 	.short	(.L_5611 - .L_5610)
.L_5610:
        /*007c*/ 	.word	0x00000000
        /*0080*/ 	.short	0x0004
        /*0082*/ 	.short	0x0020
        /*0084*/ 	.byte	0x00, 0xf0, 0x11, 0x00


	//----- nvinfo : EIATTR_KPARAM_INFO
	.align		4
.L_5611:
        /*0088*/ 	.byte	0x04, 0x17
        /*008a*/ 	.short	(.L_5613 - .L_5612)
.L_5612:
        /*008c*/ 	.word	0x00000000
        /*0090*/ 	.short	0x0003
        /*0092*/ 	.short	0x0018
        /*0094*/ 	.byte	0x00, 0xf0, 0x21, 0x00


	//----- nvinfo : EIATTR_KPARAM_INFO
	.align		4
.L_5613:
        /*0098*/ 	.byte	0x04, 0x17
        /*009a*/ 	.short	(.L_5615 - .L_5614)
.L_5614:
        /*009c*/ 	.word	0x00000000
        /*00a0*/ 	.short	0x0002
        /*00a2*/ 	.short	0x0010
        /*00a4*/ 	.byte	0x00, 0xf0, 0x21, 0x00


	//----- nvinfo : EIATTR_KPARAM_INFO
	.align		4
.L_5615:
        /*00a8*/ 	.byte	0x04, 0x17
        /*00aa*/ 	.short	(.L_5617 - .L_5616)
.L_5616:
        /*00ac*/ 	.word	0x00000000
        /*00b0*/ 	.short	0x0001
        /*00b2*/ 	.short	0x0008
        /*00b4*/ 	.byte	0x00, 0xf0, 0x21, 0x00


	//----- nvinfo : EIATTR_KPARAM_INFO
	.align		4
.L_5617:
        /*00b8*/ 	.byte	0x04, 0x17
        /*00ba*/ 	.short	(.L_5619 - .L_5618)
.L_5618:
        /*00bc*/ 	.word	0x00000000
        /*00c0*/ 	.short	0x0000
        /*00c2*/ 	.short	0x0000
        /*00c4*/ 	.byte	0x00, 0xf0, 0x21, 0x00


	//----- nvinfo : EIATTR_SPARSE_MMA_MASK
	.align		4
.L_5619:
        /*00c8*/ 	.byte	0x03, 0x50
        /*00ca*/ 	.short	0x0000


	//----- nvinfo : EIATTR_MAXREG_COUNT
	.align		4
        /*00cc*/ 	.byte	0x03, 0x1b
        /*00ce*/ 	.short	0x0080


	//----- nvinfo : EIATTR_NUM_BARRIERS
	.align		4
        /*00d0*/ 	.byte	0x02, 0x4c
        /*00d2*/ 	.byte	0x01
	.zero		1


	//----- nvinfo : EIATTR_MERCURY_ISA_VERSION
	.align		4
        /*00d4*/ 	.byte	0x03, 0x5f
        /*00d6*/ 	.short	0x0101


	//----- nvinfo : EIATTR_UNUSED_LOAD_BYTE_OFFSET
	.align		4
        /*00d8*/ 	.byte	0x04, 0x44
        /*00da*/ 	.short	(.L_5621 - .L_5620)


	//   ....[0]....
.L_5620:
        /*00dc*/ 	.word	0x00000e30
        /*00e0*/ 	.word	0x0000fff0


	//   ....[1]....
        /*00e4*/ 	.word	0x00000e60
        /*00e8*/ 	.word	0x0000ff0f


	//   ....[2]....
        /*00ec*/ 	.word	0x00000ec0
        /*00f0*/ 	.word	0x00000fff


	//   ....[3]....
        /*00f4*/ 	.word	0x00001190
        /*00f8*/ 	.word	0x0000fff0


	//   ....[4]....
        /*00fc*/ 	.word	0x000011a0
        /*0100*/ 	.word	0x0000ff0f


	//   ....[5]....
        /*0104*/ 	.word	0x000011d0
        /*0108*/ 	.word	0x0000f0ff


	//----- nvinfo : EIATTR_COOP_GROUP_MASK_REGIDS
	.align		4
.L_5621:
        /*010c*/ 	.byte	0x04, 0x29
        /*010e*/ 	.short	(.L_5623 - .L_5622)


	//   ....[0]....
.L_5622:
        /*0110*/ 	.word	0xffffffff


	//   ....[1]....
        /*0114*/ 	.word	0xffffffff


	//   ....[2]....
        /*0118*/ 	.word	0xffffffff


	//   ....[3]....
        /*011c*/ 	.word	0xffffffff


	//   ....[4]....
        /*0120*/ 	.word	0xffffffff


	//   ....[5]....
        /*0124*/ 	.word	0xffffffff


	//   ....[6]....
        /*0128*/ 	.word	0xffffffff


	//   ....[7]....
        /*012c*/ 	.word	0xffffffff


	//   ....[8]....
        /*0130*/ 	.word	0xffffffff


	//   ....[9]....
        /*0134*/ 	.word	0xffffffff


	//   ....[10]....
        /*0138*/ 	.word	0xffffffff


	//   ....[11]....
        /*013c*/ 	.word	0xffffffff


	//   ....[12]....
        /*0140*/ 	.word	0xffffffff


	//----- nvinfo : EIATTR_COOP_GROUP_INSTR_OFFSETS
	.align		4
.L_5623:
        /*0144*/ 	.byte	0x04, 0x28
        /*0146*/ 	.short	(.L_5625 - .L_5624)


	//   ....[0]....
.L_5624:
        /*0148*/ 	.word	0x00000840


	//   ....[1]....
        /*014c*/ 	.word	0x00000a60


	//   ....[2]....
        /*0150*/ 	.word	0x00000d50


	//   ....[3]....
        /*0154*/ 	.word	0x00000d70


	//   ....[4]....
        /*0158*/ 	.word	0x00000d90


	//   ....[5]....
        /*015c*/ 	.word	0x00000db0


	//   ....[6]....
        /*0160*/ 	.word	0x00000dd0


	//   ....[7]....
        /*0164*/ 	.word	0x00001090


	//   ....[8]....
        /*0168*/ 	.word	0x000010d0


	//   ....[9]....
        /*016c*/ 	.word	0x000010f0


	//   ....[10]....
        /*0170*/ 	.word	0x00001110


	//   ....[11]....
        /*0174*/ 	.word	0x00001130


	//   ....[12]....
        /*0178*/ 	.word	0x00001350


	//----- nvinfo : EIATTR_EXIT_INSTR_OFFSETS
	.align		4
.L_5625:
        /*017c*/ 	.byte	0x04, 0x1c
        /*017e*/ 	.short	(.L_5627 - .L_5626)


	//   ....[0]....
.L_5626:
        /*0180*/ 	.word	0x000000d0


	//   ....[1]....
        /*0184*/ 	.word	0x00001390


	//----- nvinfo : EIATTR_MAX_THREADS
	.align		4
.L_5627:
        /*0188*/ 	.byte	0x04, 0x05
        /*018a*/ 	.short	(.L_5629 - .L_5628)
.L_5628:
        /*018c*/ 	.word	0x00000200
        /*0190*/ 	.word	0x00000001
        /*0194*/ 	.word	0x00000001


	//----- nvinfo : EIATTR_CRS_STACK_SIZE
	.align		4
.L_5629:
        /*0198*/ 	.byte	0x04, 0x1e
        /*019a*/ 	.short	(.L_5631 - .L_5630)
.L_5630:
        /*019c*/ 	.word	0x00000000


	//----- nvinfo : EIATTR_CBANK_PARAM_SIZE
	.align		4
.L_5631:
        /*01a0*/ 	.byte	0x03, 0x19
        /*01a2*/ 	.short	0x0040


	//----- nvinfo : EIATTR_PARAM_CBANK
	.align		4
        /*01a4*/ 	.byte	0x04, 0x0a
        /*01a6*/ 	.short	(.L_5633 - .L_5632)
	.align		4
.L_5632:
        /*01a8*/ 	.word	index@(.nv.constant0._Z33kPreconditionOptimizer32bit1StateIfLi5ELi4096ELi8EEvPT_S1_PfS2_ffffiffi)
        /*01ac*/ 	.short	0x0210
        /*01ae*/ 	.short	0x0040


	//----- nvinfo : EIATTR_SW_WAR
	.align		4
.L_5633:
        /*01b0*/ 	.byte	0x04, 0x36
        /*01b2*/ 	.short	(.L_5635 - .L_5634)
.L_5634:
        /*01b4*/ 	.word	0x00000008
.L_5635:


//--------------------- .nv.info._Z33kPreconditionOptimizer32bit1StateI6__halfLi5ELi4096ELi8EEvPT_S2_PfS3_ffffiffi --------------------------
	.section	.nv.info._Z33kPreconditionOptimizer32bit1StateI6__halfLi5ELi4096ELi8EEvPT_S2_PfS3_ffffiffi,"",@"SHT_CUDA_INFO"
	.sectionflags	@""
	.align	4


	//----- nvinfo : EIATTR_CUDA_API_VERSION
	.align		4
        /*0000*/ 	.byte	0x04, 0x37
        /*0002*/ 	.short	(.L_5637 - .L_5636)
.L_5636:
        /*0004*/ 	.word	0x00000082


	//----- nvinfo : EIATTR_KPARAM_INFO
	.align		4
.L_5637:
        /*0008*/ 	.byte	0x04, 0x17
        /*000a*/ 	.short	(.L_5639 - .L_5638)
.L_5638:
        /*000c*/ 	.word	0x00000000
        /*0010*/ 	.short	0x000b
        /*0012*/ 	.short	0x003c
        /*0014*/ 	.byte	0x00, 0xf0, 0x11, 0x00


	//----- nvinfo : EIATTR_KPARAM_INFO
	.align		4
.L_5639:
        /*0018*/ 	.byte	0x04, 0x17
        /*001a*/ 	.short	(.L_5641 - .L_5640)
.L_5640:
        /*001c*/ 	.word	0x00000000
        /*0020*/ 	.short	0x000a
        /*0022*/ 	.short	0x0038
        /*0024*/ 	.byte	0x00, 0xf0, 0x11, 0x00


	//----- nvinfo : EIATTR_KPARAM_INFO
	.align		4
.L_5641:
        /*0028*/ 	.byte	0x04, 0x17
        /*002a*/ 	.short	(.L_5643 - .L_5642)
.L_5642:
        /*002c*/ 	.word	0x00000000
        /*0030*/ 	.short	0x0009
        /*0032*/ 	.short	0x0034
        /*0034*/ 	.byte	0x00, 0xf0, 0x11, 0x00


	//----- nvinfo : EIATTR_KPARAM_INFO
	.align		4
.L_5643:
        /*0038*/ 	.byte	0x04, 0x17
        /*003a*/ 	.short	(.L_5645 - .L_5644)
.L_5644:
        /*003c*/ 	.word	0x00000000
        /*0040*/ 	.short	0x0008
        /*0042*/ 	.short	0x0030
        /*0044*/ 	.byte	0x00, 0xf0, 0x11, 0x00


	//----- nvinfo : EIATTR_KPARAM_INFO
	.align		4
.L_5645:
        /*0048*/ 	.byte	0x04, 0x17
        /*004a*/ 	.short	(.L_5647 - .L_5646)
.L_5646:
        /*004c*/ 	.word	0x00000000
        /*0050*/ 	.short	0x0007
        /*0052*/ 	.short	0x002c
        /*0054*/ 	.byte	0x00, 0xf0, 0x11, 0x00


	//----- nvinfo : EIATTR_KPARAM_INFO
	.align		4
.L_5647:
        /*0058*/ 	.byte	0x04, 0x17
        /*005a*/ 	.short	(.L_5649 - .L_5648)
.L_5648:
        /*005c*/ 	.word	0x00000000
        /*0060*/ 	.short	0x0006
        /*0062*/ 	.short	0x0028
        /*0064*/ 	.byte	0x00, 0xf0, 0x11, 0x00


	//----- nvinfo : EIATTR_KPARAM_INFO
	.align		4
.L_5649:
        /*0068*/ 	.byte	0x04, 0x17
        /*006a*/ 	.short	(.L_5651 - .L_5650)
.L_5650:
        /*006c*/ 	.word	0x00000000
        /*0070*/ 	.short	0x0005
        /*0072*/ 	.short	0x0024
        /*0074*/ 	.byte	0x00, 0xf0, 0x11, 0x00


	//----- nvinfo : EIATTR_KPARAM_INFO
	.align		4
.L_5651:
        /*0078*/ 	.byte	0x04, 0x17
        /*007a*/ 	.short	(.L_5653 - .L_5652)
.L_5652:
        /*007c*/ 	.word	0x00000000
        /*0080*/ 	.short	0x0004
        /*0082*/ 	.short	0x0020
        /*0084*/ 	.byte	0x00, 0xf0, 0x11, 0x00


	//----- nvinfo : EIATTR_KPARAM_INFO
	.align		4
.L_5653:
        /*0088*/ 	.byte	0x04, 0x17
        /*008a*/ 	.short	(.L_5655 - .L_5654)
.L_5654:
        /*008c*/ 	.word	0x00000000
        /*0090*/ 	.short	0x0003
        /*0092*/ 	.short	0x0018
        /*0094*/ 	.byte	0x00, 0xf0, 0x21, 0x00


	//----- nvinfo : EIATTR_KPARAM_INFO
	.align		4
.L_5655:
        /*0098*/ 	.byte	0x04, 0x17
        /*009a*/ 	.short	(.L_5657 - .L_5656)
.L_5656:
        /*009c*/ 	.word	0x00000000
        /*00a0*/ 	.short	0x0002
        /*00a2*/ 	.short	0x0010
        /*00a4*/ 	.byte	0x00, 0xf0, 0x21, 0x00


	//----- nvinfo : EIATTR_KPARAM_INFO
	.align		4
.L_5657:
        /*00a8*/ 	.byte	0x04, 0x17
        /*00aa*/ 	.short	(.L_5659 - .L_5658)
.L_5658:
        /*00ac*/ 	.word	0x00000000
        /*00b0*/ 	.short	0x0001
        /*00b2*/ 	.short	0x0008
        /*00b4*/ 	.byte	0x00, 0xf0, 0x21, 0x00


	//----- nvinfo : EIATTR_KPARAM_INFO
	.align		4
.L_5659:
        /*00b8*/ 	.byte	0x04, 0x17
        /*00ba*/ 	.short	(.L_5661 - .L_5660)
.L_5660:
        /*00bc*/ 	.word	0x00000000
        /*00c0*/ 	.short	0x0000
        /*00c2*/ 	.short	0x0000
        /*00c4*/ 	.byte	0x00, 0xf0, 0x21, 0x00


	//----- nvinfo : EIATTR_SPARSE_MMA_MASK
	.align		4
.L_5661:
        /*00c8*/ 	.byte	0x03, 0x50
        /*00ca*/ 	.short	0x0000


	//----- nvinfo : EIATTR_MAXREG_COUNT
	.align		4
        /*00cc*/ 	.byte	0x03, 0x1b
        /*00ce*/ 	.short	0x0080


	//----- nvinfo : EIATTR_NUM_BARRIERS
	.align		4
        /*00d0*/ 	.byte	0x02, 0x4c
        /*00d2*/ 	.byte	0x01
	.zero		1


	//----- nvinfo : EIATTR_MERCURY_ISA_VERSION
	.align		4
        /*00d4*/ 	.byte	0x03, 0x5f
        /*00d6*/ 	.short	0x0101


	//----- nvinfo : EIATTR_UNUSED_LOAD_BYTE_OFFSET
	.align		4
        /*00d8*/ 	.byte	0x04, 0x44
        /*00da*/ 	.short	(.L_5663 - .L_5662)


	//   ....[0]....
.L_5662:
        /*00dc*/ 	.word	0x00001070
        /*00e0*/ 	.word	0x0000fff0


	//   ....[1]....
        /*00e4*/ 	.word	0x000010a0
        /*00e8*/ 	.word	0x0000ff0f


	//   ....[2]....
        /*00ec*/ 	.word	0x00001100
        /*00f0*/ 	.word	0x00000fff


	//   ....[3]....
        /*00f4*/ 	.word	0x000013d0
        /*00f8*/ 	.word	0x0000fff0


	//   ....[4]....
        /*00fc*/ 	.word	0x000013e0
        /*0100*/ 	.word	0x0000ff0f


	//   ....[5]....
        /*0104*/ 	.word	0x00001410
        /*0108*/ 	.word	0x0000f0ff


	//----- nvinfo : EIATTR_COOP_GROUP_MASK_REGIDS
	.align		4
.L_5663:
        /*010c*/ 	.byte	0x04, 0x29
        /*010e*/ 	.short	(.L_5665 - .L_5664)


	//   ....[0]....
.L_5664:
        /*0110*/ 	.word	0xffffffff


	//   ....[1]....
        /*0114*/ 	.word	0xffffffff


	//   ....[2]....
        /*0118*/ 	.word	0xffffffff


	//   ....[3]....
        /*011c*/ 	.word	0xffffffff


	//   ....[4]....
        /*0120*/ 	.word	0xffffffff


	//   ....[5]....
        /*0124*/ 	.word	0xffffffff


	//   ....[6]....
        /*0128*/ 	.word	0xffffffff


	//   ....[7]....
        /*012c*/ 	.word	0xffffffff


	//   ....[8]....
        /*0130*/ 	.word	0xffffffff


	//   ....[9]....
        /*0134*/ 	.word	0xffffffff


	//   ....[10]....
        /*0138*/ 	.word	0xffffffff


	//   ....[11]....
        /*013c*/ 	.word	0xffffffff


	//   ....[12]....
        /*0140*/ 	.word	0xffffffff


	//----- nvinfo : EIATTR_COOP_GROUP_INSTR_OFFSETS
	.align		4
.L_5665:
        /*0144*/ 	.byte	0x04, 0x28
        /*0146*/ 	.short	(.L_5667 - .L_5666)


	//   ....[0]....
.L_5666:
        /*0148*/ 	.word	0x00000800


	//   ....[1]....
        /*014c*/ 	.word	0x00000c50


	//   ....[2]....
        /*0150*/ 	.word	0x00000f90


	//   ....[3]....
        /*0154*/ 	.word	0x00000fb0


	//   ....[4]....
        /*0158*/ 	.word	0x00000fd0


	//   ....[5]....
        /*015c*/ 	.word	0x00000ff0


	//   ....[6]....
        /*0160*/ 	.word	0x00001010


	//   ....[7]....
        /*0164*/ 	.word	0x000012d0


	//   ....[8]....
        /*0168*/ 	.word	0x00001310


	//   ....[9]....
        /*016c*/ 	.word	0x00001330


	//   ....[10]....
        /*0170*/ 	.word	0x00001350


	//   ....[11]....
        /*0174*/ 	.word	0x00001370


	//   ....[12]....
        /*0178*/ 	.word	0x00001590


	//----- nvinfo : EIATTR_EXIT_INSTR_OFFSETS
	.align		4
.L_5667:
        /*017c*/ 	.byte	0x04, 0x1c
        /*017e*/ 	.short	(.L_5669 - .L_5668)


	//   ....[0]....
.L_5668:
        /*0180*/ 	.word	0x000000d0


	//   ....[1]....
        /*0184*/ 	.word	0x000015d0


	//----- nvinfo : EIATTR_MAX_THREADS
	.align		4
.L_5669:
        /*0188*/ 	.byte	0x04, 0x05
        /*018a*/ 	.short	(.L_5671 - .L_5670)
.L_5670:
        /*018c*/ 	.word	0x00000200
        /*0190*/ 	.word	0x00000001
        /*0194*/ 	.word	0x00000001


	//----- nvinfo : EIATTR_CRS_STACK_SIZE
	.align		4
.L_5671:
        /*0198*/ 	.byte	0x04, 0x1e
        /*019a*/ 	.short	(.L_5673 - .L_5672)
.L_5672:
        /*019c*/ 	.word	0x00000000


	//----- nvinfo : EIATTR_CBANK_PARAM_SIZE
	.align		4
.L_5673:
        /*01a0*/ 	.byte	0x03, 0x19
        /*01a2*/ 	.short	0x0040


	//----- nvinfo : EIATTR_PARAM_CBANK
	.align		4
        /*01a4*/ 	.byte	0x04, 0x0a
        /*01a6*/ 	.short	(.L_5675 - .L_5674)
	.align		4
.L_5674:
        /*01a8*/ 	.word	index@(.nv.constant0._Z33kPreconditionOptimizer32bit1StateI6__halfLi5ELi4096ELi8EEvPT_S2_PfS3_ffffiffi)
        /*01ac*/ 	.short	0x0210
        /*01ae*/ 	.short	0x0040


	//----- nvinfo : EIATTR_SW_WAR
	.align		4
.L_5675:
        /*01b0*/ 	.byte	0x04, 0x36
        /*01b2*/ 	.short	(.L_5677 - .L_5676)
.L_5676:
        /*01b4*/ 	.word	0x00000008
.L_5677:


//--------------------- .nv.info._Z33kPreconditionOptimizer32bit1StateI13__nv_bfloat16Li2ELi4096ELi8EEvPT_S2_PfS3_ffffiffi --------------------------
	.section	.nv.info._Z33kPreconditionOptimizer32bit1StateI13__nv_bfloat16Li2ELi4096ELi8EEvPT_S2_PfS3_ffffiffi,"",@"SHT_CUDA_INFO"
	.sectionflags	@""
	.align	4


	//----- nvinfo : EIATTR_CUDA_API_VERSION
	.align		4
        /*0000*/ 	.byte	0x04, 0x37
        /*0002*/ 	.short	(.L_5679 - .L_5678)
.L_5678:
        /*0004*/ 	.word	0x00000082


	//----- nvinfo : EIATTR_KPARAM_INFO
	.align		4
.L_5679:
        /*0008*/ 	.byte	0x04, 0x17
        /*000a*/ 	.short	(.L_5681 - .L_5680)
.L_5680:
        /*000c*/ 	.word	0x00000000
        /*0010*/ 	.short	0x000b
        /*0012*/ 	.short	0x003c
        /*0014*/ 	.byte	0x00, 0xf0, 0x11, 0x00


	//----- nvinfo : EIATTR_KPARAM_INFO
	.align		4
.L_5681:
        /*0018*/ 	.byte	0x04, 0x17
        /*001a*/ 	.short	(.L_5683 - .L_5682)
.L_5682:
        /*001c*/ 	.word	0x00000000
        /*0020*/ 	.short	0x000a
        /*0022*/ 	.short	0x0038
        /*0024*/ 	.byte	0x00, 0xf0, 0x11, 0x00


	//----- nvinfo : EIATTR_KPARAM_INFO
	.align		4
.L_5683:
        /*0028*/ 	.byte	0x04, 0x17
        /*002a*/ 	.short	(.L_5685 - .L_5684)
.L_5684:
        /*002c*/ 	.word	0x00000000
        /*0030*/ 	.short	0x0009
        /*0032*/ 	.short	0x0034
        /*0034*/ 	.byte	0x00, 0xf0, 0x11, 0x00


	//----- nvinfo : EIATTR_KPARAM_INFO
	.align		4
.L_5685:
        /*0038*/ 	.byte	0x04, 0x17
        /*003a*/ 	.short	(.L_5687 - .L_5686)
.L_5686:
        /*003c*/ 	.word	0x00000000
        /*0040*/ 	.short	0x0008
        /*0042*/ 	.short	0x0030
        /*0044*/ 	.byte	0x00, 0xf0, 0x11, 0x00


	//----- nvinfo : EIATTR_KPARAM_INFO
	.align		4
.L_5687:
        /*0048*/ 	.byte	0x04, 0x17
        /*004a*/ 	.short	(.L_5689 - .L_5688)
.L_5688:
        /*004c*/ 	.word	0x00000000
        /*0050*/ 	.short	0x0007
        /*0052*/ 	.short	0x002c
        /*0054*/ 	.byte	0x00, 0xf0, 0x11, 0x00


	//----- nvinfo : EIATTR_KPARAM_INFO
	.align		4
.L_5689:
        /*0058*/ 	.byte	0x04, 0x17
        /*005a*/ 	.short	(.L_5691 - .L_5690)
.L_5690:
        /*005c*/ 	.word	0x00000000
        /*0060*/ 	.short	0x0006
        /*0062*/ 	.short	0x0028
        /*0064*/ 	.byte	0x00, 0xf0, 0x11, 0x00


	//----- nvinfo : EIATTR_KPARAM_INFO
	.align		4
.L_5691:
        /*0068*/ 	.byte	0x04, 0x17
        /*006a*/ 	.short	(.L_5693 - .L_5692)
.L_5692:
        /*006c*/ 	.word	0x00000000
        /*0070*/ 	.short	0x0005
        /*0072*/ 	.short	0x0024
        /*0074*/ 	.byte	0x00, 0xf0, 0x11, 0x00


	//----- nvinfo : EIATTR_KPARAM_INFO
	.align		4
.L_5693:
        /*0078*/ 	.byte	0x04, 0x17
        /*007a*/ 	.short	(.L_5695 - .L_5694)
.L_5694:
        /*007c*/ 	.word	0x00000000
        /*0080*/ 	.short	0x0004
        /*0082*/ 	.short	0x0020
        /*0084*/ 	.byte	0x00, 0xf0, 0x11, 0x00


	//----- nvinfo : EIATTR_KPARAM_INFO
	.align		4
.L_5695:
        /*0088*/ 	.byte	0x04, 0x17
        /*008a*/ 	.short	(.L_5697 - .L_5696)
.L_5696:
        /*008c*/ 	.word	0x00000000
        /*0090*/ 	.short	0x0003
        /*0092*/ 	.short	0x0018
        /*0094*/ 	.byte	0x00, 0xf0, 0x21, 0x00


	//----- nvinfo : EIATTR_KPARAM_INFO
	.align		4
.L_5697:
        /*0098*/ 	.byte	0x04, 0x17
        /*009a*/ 	.short	(.L_5699 - .L_5698)
.L_5698:
        /*009c*/ 	.word	0x00000000
        /*00a0*/ 	.short	0x0002
        /*00a2*/ 	.short	0x0010
        /*00a4*/ 	.byte	0x00, 0xf0, 0x21, 0x00


	//----- nvinfo : EIATTR_KPARAM_INFO
	.align		4
.L_5699:
        /*00a8*/ 	.byte	0x04, 0x17
        /*00aa*/ 	.short	(.L_5701 - .L_5700)
.L_5700:
        /*00ac*/ 	.word	0x00000000
        /*00b0*/ 	.short	0x0001
        /*00b2*/ 	.short	0x0008
        /*00b4*/ 	.byte	0x00, 0xf0, 0x21, 0x00


	//----- nvinfo : EIATTR_KPARAM_INFO
	.align		4
.L_5701:
        /*00b8*/ 	.byte	0x04, 0x17
        /*00ba*/ 	.short	(.L_5703 - .L_5702)
.L_5702:
        /*00bc*/ 	.word	0x00000000
        /*00c0*/ 	.short	0x0000
        /*00c2*/ 	.short	0x0000
        /*00c4*/ 	.byte	0x00, 0xf0, 0x21, 0x00


	//----- nvinfo : EIATTR_SPARSE_MMA_MASK
	.align		4
.L_5703:
        /*00c8*/ 	.byte	0x03, 0x50
        /*00ca*/ 	.short	0x0000


	//----- nvinfo : EIATTR_MAXREG_COUNT
	.align		4
        /*00cc*/ 	.byte	0x03, 0x1b
        /*00ce*/ 	.short	0x0080


	//----- nvinfo : EIATTR_NUM_BARRIERS
	.align		4
        /*00d0*/ 	.byte	0x02, 0x4c
        /*00d2*/ 	.byte	0x01
	.zero		1


	//----- nvinfo : EIATTR_MERCURY_ISA_VERSION
	.align		4
        /*00d4*/ 	.byte	0x03, 0x5f
        /*00d6*/ 	.short	0x0101


	//----- nvinfo : EIATTR_UNUSED_LOAD_BYTE_OFFSET
	.align		4
        /*00d8*/ 	.byte	0x04, 0x44
        /*00da*/ 	.short	(.L_5705 - .L_5704)


	//   ....[0]....
.L_5704:
        /*00dc*/ 	.word	0x00001350
        /*00e0*/ 	.word	0x0000fff0


	//   ....[1]....
        /*00e4*/ 	.word	0x00001380
        /*00e8*/ 	.word	0x0000ff0f


	//   ....[2]....
        /*00ec*/ 	.word	0x000013e0
        /*00f0*/ 	.word	0x00000fff


	//   ....[3]....
        /*00f4*/ 	.word	0x000016b0
        /*00f8*/ 	.word	0x0000fff0


	//   ....[4]....
        /*00fc*/ 	.word	0x000016c0
        /*0100*/ 	.word	0x0000ff0f


	//   ....[5]....
        /*0104*/ 	.word	0x000016f0
        /*0108*/ 	.word	0x0000f0ff


	//----- nvinfo : EIATTR_COOP_GROUP_MASK_REGIDS
	.align		4
.L_5705:
        /*010c*/ 	.byte	0x04, 0x29
        /*010e*/ 	.short	(.L_5707 - .L_5706)


	//   ....[0]....
.L_5706:
        /*0110*/ 	.word	0xffffffff


	//   ....[1]....
        /*0114*/ 	.word	0xffffffff


	//   ....[2]....
        /*0118*/ 	.word	0xffffffff


	//   ....[3]....
        /*011c*/ 	.word	0xffffffff


	//   ....[4]....
        /*0120*/ 	.word	0xffffffff


	//   ....[5]....
        /*0124*/ 	.word	0xffffffff


	//   ....[6]....
        /*0128*/ 	.word	0xffffffff


	//   ....[7]....
        /*012c*/ 	.word	0xffffffff


	//   ....[8]....
        /*0130*/ 	.word	0xffffffff


	//   ....[9]....
        /*0134*/ 	.word	0xffffffff


	//   ....[10]....
        /*0138*/ 	.word	0xffffffff


	//   ....[11]....
        /*013c*/ 	.word	0xffffffff


	//   ....[12]....
        /*0140*/ 	.word	0xffffffff


	//----- nvinfo : EIATTR_COOP_GROUP_INSTR_OFFSETS
	.align		4
.L_5707:
        /*0144*/ 	.byte	0x04, 0x28
        /*0146*/ 	.short	(.L_5709 - .L_5708)


	//   ....[0]....
.L_5708:
        /*0148*/ 	.word	0x00000810


	//   ....[1]....
        /*014c*/ 	.word	0x00000c10


	//   ....[2]....
        /*0150*/ 	.word	0x00001270


	//   ....[3]....
        /*0154*/ 	.word	0x00001290


	//   ....[4]....
        /*0158*/ 	.word	0x000012b0


	//   ....[5]....
        /*015c*/ 	.word	0x000012d0


	//   ....[6]....
        /*0160*/ 	.word	0x000012f0


	//   ....[7]....
        /*0164*/ 	.word	0x000015b0


	//   ....[8]....
        /*0168*/ 	.word	0x000015f0


	//   ....[9]....
        /*016c*/ 	.word	0x00001610


	//   ....[10]....
        /*0170*/ 	.word	0x00001630


	//   ....[11]....
        /*0174*/ 	.word	0x00001650


	//   ....[12]....
        /*0178*/ 	.word	0x00001870


	//----- nvinfo : EIATTR_EXIT_INSTR_OFFSETS
	.align		4
.L_5709:
        /*017c*/ 	.byte	0x04, 0x1c
        /*017e*/ 	.short	(.L_5711 - .L_5710)


	//   ....[0]....
.L_5710:
        /*0180*/ 	.word	0x000000d0


	//   ....[1]....
        /*0184*/ 	.word	0x000018b0


	//----- nvinfo : EIATTR_MAX_THREADS
	.align		4
.L_5711:
        /*0188*/ 	.byte	0x04, 0x05
        /*018a*/ 	.short	(.L_5713 - .L_5712)
.L_5712:
        /*018c*/ 	.word	0x00000200
        /*0190*/ 	.word	0x00000001
        /*0194*/ 	.word	0x00000001


	//----- nvinfo : EIATTR_CRS_STACK_SIZE
	.align		4
.L_5713:
        /*0198*/ 	.byte	0x04, 0x1e
        /*019a*/ 	.short	(.L_5715 - .L_5714)
.L_5714:
        /*019c*/ 	.word	0x00000000


	//----- nvinfo : EIATTR_CBANK_PARAM_SIZE
	.align		4
.L_5715:
        /*01a0*/ 	.byte	0x03, 0x19
        /*01a2*/ 	.short	0x0040


	//----- nvinfo : EIATTR_PARAM_CBANK
	.align		4
        /*01a4*/ 	.byte	0x04, 0x0a
        /*01a6*/ 	.short	(.L_5717 - .L_5716)
	.align		4
.L_5716:
        /*01a8*/ 	.word	index@(.nv.constant0._Z33kPreconditionOptimizer32bit1StateI13__nv_bfloat16Li2ELi4096ELi8EEvPT_S2_PfS3_ffffiffi)
        /*01ac*/ 	.short	0x0210
        /*01ae*/ 	.short	0x0040


	//----- nvinfo : EIATTR_SW_WAR
	.align		4
.L_5717:
        /*01b0*/ 	.byte	0x04, 0x36
        /*01b2*/ 	.short	(.L_5719 - .L_5718)
.L_5718:
        /*01b4*/ 	.word	0x00000008
.L_5719:


//--------------------- .nv.info._Z33kPreconditionOptimizer32bit1StateIfLi2ELi4096ELi8EEvPT_S1_PfS2_ffffiffi --------------------------
	.section	.nv.info._Z33kPreconditionOptimizer32bit1StateIfLi2ELi4096ELi8EEvPT_S1_PfS2_ffffiffi,"",@"SHT_CUDA_INFO"
	.sectionflags	@""
	.align	4


	//----- nvinfo : EIATTR_CUDA_API_VERSION
	.align		4
        /*0000*/ 	.byte	0x04, 0x37
        /*0002*/ 	.short	(.L_5721 - .L_5720)
.L_5720:
        /*0004*/ 	.word	0x00000082


	//----- nvinfo : EIATTR_KPARAM_INFO
	.align		4
.L_5721:
        /*0008*/ 	.byte	0x04, 0x17
        /*000a*/ 	.short	(.L_5723 - .L_5722)
.L_5722:
        /*000c*/ 	.word	0x00000000
        /*0010*/ 	.short	0x000b
        /*0012*/ 	.short	0x003c
        /*0014*/ 	.byte	0x00, 0xf0, 0x11, 0x00


	//----- nvinfo : EIATTR_KPARAM_INFO
	.align		4
.L_5723:
        /*0018*/ 	.byte	0x04, 0x17
        /*001a*/ 	.short	(.L_5725 - .L_5724)
.L_5724:
        /*001c*/ 	.word	0x00000000
        /*0020*/ 	.short	0x000a
        /*0022*/ 	.short	0x0038
        /*0024*/ 	.byte	0x00, 0xf0, 0x11, 0x00


	//----- nvinfo : EIATTR_KPARAM_INFO
	.align		4
.L_5725:
        /*0028*/ 	.byte	0x04, 0x17
        /*002a*/ 	.short	(.L_5727 - .L_5726)
.L_5726:
        /*002c*/ 	.word	0x00000000
        /*0030*/ 	.short	0x0009
        /*0032*/ 	.short	0x0034
        /*0034*/ 	.byte	0x00, 0xf0, 0x11, 0x00


	//----- nvinfo : EIATTR_KPARAM_INFO
	.align		4
.L_5727:
        /*0038*/ 	.byte	0x04, 0x17
        /*003a*/ 	.short	(.L_5729 - .L_5728)
.L_5728:
        /*003c*/ 	.word	0x00000000
        /*0040*/ 	.short	0x0008
        /*0042*/ 	.short	0x0030
        /*0044*/ 	.byte	0x00, 0xf0, 0x11, 0x00


	//----- nvinfo : EIATTR_KPARAM_INFO
	.align		4
.L_5729:
        /*0048*/ 	.byte	0x04, 0x17
        /*004a*/ 	.short	(.L_5731 - .L_5730)
.L_5730:
        /*004c*/ 	.word	0x00000000
        /*0050*/ 	.short	0x0007
        /*0052*/ 	.short	0x002c
        /*0054*/ 	.byte	0x00, 0xf0, 0x11, 0x00


	//----- nvinfo : EIATTR_KPARAM_INFO
	.align		4
.L_5731:
        /*0058*/ 	.byte	0x04, 0x17
        /*005a*/ 	.short	(.L_5733 - .L_5732)
.L_5732:
        /*005c*/ 	.word	0x00000000
        /*0060*/ 	.short	0x0006
        /*0062*/ 	.short	0x0028
        /*0064*/ 	.byte	0x00, 0xf0, 0x11, 0x00


	//----- nvinfo : EIATTR_KPARAM_INFO
	.align		4
.L_5733:
        /*0068*/ 	.byte	0x04, 0x17
        /*006a*/ 	.short	(.L_5735 - .L_5734)
.L_5734:
        /*006c*/ 	.word	0x00000000
        /*0070*/ 	.short	0x0005
        /*0072*/ 	.short	0x0024
        /*0074*/ 	.byte	0x00, 0xf0, 0x11, 0x00


	//----- nvinfo : EIATTR_KPARAM_INFO
	.align		4
.L_5735:
        /*0078*/ 	.byte	0x04, 0x17
        /*007a*/ 	.short	(.L_5737 - .L_5736)
.L_5736:
        /*007c*/ 	.word	0x00000000
        /*0080*/ 	.short	0x0004
        /*0082*/ 	.short	0x0020
        /*0084*/ 	.byte	0x00, 0xf0, 0x11, 0x00


	//----- nvinfo : EIATTR_KPARAM_INFO
	.align		4
.L_5737:
        /*0088*/ 	.byte	0x04, 0x17
        /*008a*/ 	.short	(.L_5739 - .L_5738)
.L_5738:
        /*008c*/ 	.word	0x00000000
        /*0090*/ 	.short	0x0003
        /*0092*/ 	.short	0x0018
        /*0094*/ 	.byte	0x00, 0xf0, 0x21, 0x00


	//----- nvinfo : EIATTR_KPARAM_INFO
	.align		4
.L_5739:
        /*0098*/ 	.byte	0x04, 0x17
        /*009a*/ 	.short	(.L_5741 - .L_5740)
.L_5740:
        /*009c*/ 	.word	0x00000000
        /*00a0*/ 	.short	0x0002
        /*00a2*/ 	.short	0x0010
        /*00a4*/ 	.byte	0x00, 0xf0, 0x21, 0x00


	//----- nvinfo : EIATTR_KPARAM_INFO
	.align		4
.L_5741:
        /*00a8*/ 	.byte	0x04, 0x17
        /*00aa*/ 	.short	(.L_5743 - .L_5742)
.L_5742:
        /*00ac*/ 	.word	0x00000000
        /*00b0*/ 	.short	0x0001
        /*00b2*/ 	.short	0x0008
        /*00b4*/ 	.byte	0x00, 0xf0, 0x21, 0x00


	//----- nvinfo : EIATTR_KPARAM_INFO
	.align		4
.L_5743:
        /*00b8*/ 	.byte	0x04, 0x17
        /*00ba*/ 	.short	(.L_5745 - .L_5744)
.L_5744:
        /*00bc*/ 	.word	0x00000000
        /*00c0*/ 	.short	0x0000
        /*00c2*/ 	.short	0x0000
        /*00c4*/ 	.byte	0x00, 0xf0, 0x21, 0x00


	//----- nvinfo : EIATTR_SPARSE_MMA_MASK
	.align		4
.L_5745:
        /*00c8*/ 	.byte	0x03, 0x50
        /*00ca*/ 	.short	0x0000


	//----- nvinfo : EIATTR_MAXREG_COUNT
	.align		4
        /*00cc*/ 	.byte	0x03, 0x1b
        /*00ce*/ 	.short	0x0080


	//----- nvinfo : EIATTR_NUM_BARRIERS
	.align		4
        /*00d0*/ 	.byte	0x02, 0x4c
        /*00d2*/ 	.byte	0x01
	.zero		1


	//----- nvinfo : EIATTR_MERCURY_ISA_VERSION
	.align		4
        /*00d4*/ 	.byte	0x03, 0x5f
        /*00d6*/ 	.short	0x0101


	//----- nvinfo : EIATTR_UNUSED_LOAD_BYTE_OFFSET
	.align		4
        /*00d8*/ 	.byte	0x04, 0x44
        /*00da*/ 	.short	(.L_5747 - .L_5746)


	//   ....[0]....
.L_5746:
        /*00dc*/ 	.word	0x000010e0
        /*00e0*/ 	.word	0x0000fff0


	//   ....[1]....
        /*00e4*/ 	.word	0x00001110
        /*00e8*/ 	.word	0x0000ff0f


	//   ....[2]....
        /*00ec*/ 	.word	0x00001170
        /*00f0*/ 	.word	0x00000fff


	//   ....[3]....
        /*00f4*/ 	.word	0x00001440
        /*00f8*/ 	.word	0x0000fff0


	//   ....[4]....
        /*00fc*/ 	.word	0x00001450
        /*0100*/ 	.word	0x0000ff0f


	//   ....[5]....
        /*0104*/ 	.word	0x00001480
        /*0108*/ 	.word	0x0000f0ff


	//----- nvinfo : EIATTR_COOP_GROUP_MASK_REGIDS
	.align		4
.L_5747:
        /*010c*/ 	.byte	0x04, 0x29
        /*010e*/ 	.short	(.L_5749 - .L_5748)


	//   ....[0]....
.L_5748:
        /*0110*/ 	.word	0xffffffff


	//   ....[1]....
        /*0114*/ 	.word	0xffffffff


	//   ....[2]....
        /*0118*/ 	.word	0xffffffff


	//   ....[3]....
        /*011c*/ 	.word	0xffffffff


	//   ....[4]....
        /*0120*/ 	.word	0xffffffff


	//   ....[5]....
        /*0124*/ 	.word	0xffffffff


	//   ....[6]....
        /*0128*/ 	.word	0xffffffff


	//   ....[7]....
        /*012c*/ 	.word	0xffffffff


	//   ....[8]....
        /*0130*/ 	.word	0xffffffff


	//   ....[9]....
        /*0134*/ 	.word	0xffffffff


	//   ....[10]....
        /*0138*/ 	.word	0xffffffff


	//   ....[11]....
        /*013c*/ 	.word	0xffffffff


	//   ....[12]....
        /*0140*/ 	.word	0xffffffff


	//----- nvinfo : EIATTR_COOP_GROUP_INSTR_OFFSETS
	.align		4
.L_5749:
        /*0144*/ 	.byte	0x04, 0x28
        /*0146*/ 	.short	(.L_5751 - .L_5750)


	//   ....[0]....
.L_5750:
        /*0148*/ 	.word	0x00000860


	//   ....[1]....
        /*014c*/ 	.word	0x00000a70


	//   ....[2]....
        /*0150*/ 	.word	0x00001000


	//   ....[3]....
        /*0154*/ 	.word	0x00001020


	//   ....[4]....
        /*0158*/ 	.word	0x00001040


	//   ....[5]....
        /*015c*/ 	.word	0x00001060


	//   ....[6]....
        /*0160*/ 	.word	0x00001080


	//   ....[7]....
        /*0164*/ 	.word	0x00001340


	//   ....[8]....
        /*0168*/ 	.word	0x00001380


	//   ....[9]....
        /*016c*/ 	.word	0x000013a0


	//   ....[10]....
        /*0170*/ 	.word	0x000013c0


	//   ....[11]....
        /*0174*/ 	.word	0x000013e0


	//   ....[12]....
        /*0178*/ 	.word	0x00001600


	//----- nvinfo : EIATTR_EXIT_INSTR_OFFSETS
	.align		4
.L_5751:
        /*017c*/ 	.byte	0x04, 0x1c
        /*017e*/ 	.short	(.L_5753 - .L_5752)


	//   ....[0]....
.L_5752:
        /*0180*/ 	.word	0x000000d0


	//   ....[1]....
        /*0184*/ 	.word	0x00001640


	//----- nvinfo : EIATTR_MAX_THREADS
	.align		4
.L_5753:
        /*0188*/ 	.byte	0x04, 0x05
        /*018a*/ 	.short	(.L_5755 - .L_5754)
.L_5754:
        /*018c*/ 	.word	0x00000200
        /*0190*/ 	.word	0x00000001
        /*0194*/ 	.word	0x00000001


	//----- nvinfo : EIATTR_CRS_STACK_SIZE
	.align		4
.L_5755:
        /*0198*/ 	.byte	0x04, 0x1e
        /*019a*/ 	.short	(.L_5757 - .L_5756)
.L_5756:
        /*019c*/ 	.word	0x00000000


	//----- nvinfo : EIATTR_CBANK_PARAM_SIZE
	.align		4
.L_5757:
        /*01a0*/ 	.byte	0x03, 0x19
        /*01a2*/ 	.short	0x0040


	//----- nvinfo : EIATTR_PARAM_CBANK
	.align		4
        /*01a4*/ 	.byte	0x04, 0x0a
        /*01a6*/ 	.short	(.L_5759 - .L_5758)
	.align		4
.L_5758:
        /*01a8*/ 	.word	index@(.nv.constant0._Z33kPreconditionOptimizer32bit1StateIfLi2ELi4096ELi8EEvPT_S1_PfS2_ffffiffi)
        /*01ac*/ 	.short	0x0210
        /*01ae*/ 	.short	0x0040


	//----- nvinfo : EIATTR_SW_WAR
	.align		4
.L_5759:
        /*01b0*/ 	.byte	0x04, 0x36
        /*01b2*/ 	.short	(.L_5761 - .L_5760)
.L_5760:
        /*01b4*/ 	.word	0x00000008
.L_5761:


//--------------------- .nv.info._Z33kPreconditionOptimizer32bit1StateI6__halfLi2ELi4096ELi8EEvPT_S2_PfS3_ffffiffi --------------------------
	.section	.nv.info._Z33kPreconditionOptimizer32bit1StateI6__halfLi2ELi4096ELi8EEvPT_S2_PfS3_ffffiffi,"",@"SHT_CUDA_INFO"
	.sectionflags	@""
	.align	4


	//----- nvinfo : EIATTR_CUDA_API_VERSION
	.align		4
        /*0000*/ 	.byte	0x04, 0x37
        /*0002*/ 	.short	(.L_5763 - .L_5762)
.L_5762:
        /*0004*/ 	.word	0x00000082


	//----- nvinfo : EIATTR_KPARAM_INFO
	.align		4
.L_5763:
        /*0008*/ 	.byte	0x04, 0x17
        /*000a*/ 	.short	(.L_5765 - .L_5764)
.L_5764:
        /*000c*/ 	.word	0x00000000
        /*0010*/ 	.short	0x000b
        /*0012*/ 	.short	0x003c
        /*0014*/ 	.byte	0x00, 0xf0, 0x11, 0x00


	//----- nvinfo : EIATTR_KPARAM_INFO
	.align		4
.L_5765:
        /*0018*/ 	.byte	0x04, 0x17
        /*001a*/ 	.short	(.L_5767 - .L_5766)
.L_5766:
        /*001c*/ 	.word	0x00000000
        /*0020*/ 	.short	0x000a
        /*0022*/ 	.short	0x0038
        /*0024*/ 	.byte	0x00, 0xf0, 0x11, 0x00


	//----- nvinfo : EIATTR_KPARAM_INFO
	.align		4
.L_5767:
        /*0028*/ 	.byte	0x04, 0x17
        /*002a*/ 	.short	(.L_5769 - .L_5768)
.L_5768:
        /*002c*/ 	.word	0x00000000
        /*0030*/ 	.short	0x0009
        /*0032*/ 	.short	0x0034
        /*0034*/ 	.byte	0x00, 0xf0, 0x11, 0x00


	//----- nvinfo : EIATTR_KPARAM_INFO
	.align		4
.L_5769:
        /*0038*/ 	.byte	0x04, 0x17
        /*003a*/ 	.short	(.L_5771 - .L_5770)
.L_5770:
        /*003c*/ 	.word	0x00000000
        /*0040*/ 	.short	0x0008
        /*0042*/ 	.short	0x0030
        /*0044*/ 	.byte	0x00, 0xf0, 0x11, 0x00


	//----- nvinfo : EIATTR_KPARAM_INFO
	.align		4
.L_5771:
        /*0048*/ 	.byte	0x04, 0x17
        /*004a*/ 	.short	(.L_5773 - .L_5772)
.L_5772:
        /*004c*/ 	.word	0x00000000
        /*0050*/ 	.short	0x0007
        /*0052*/ 	.short	0x002c
        /*0054*/ 	.byte	0x00, 0xf0, 0x11, 0x00


	//----- nvinfo : EIATTR_KPARAM_INFO
	.align		4
.L_5773:
        /*0058*/ 	.byte	0x04, 0x17
        /*005a*/ 	.short	(.L_5775 - .L_5774)
.L_5774:
        /*005c*/ 	.word	0x00000000
        /*0060*/ 	.short	0x0006
        /*0062*/ 	.short	0x0028
        /*0064*/ 	.byte	0x00, 0xf0, 0x11, 0x00


	//----- nvinfo : EIATTR_KPARAM_INFO
	.align		4
.L_5775:
        /*0068*/ 	.byte	0x04, 0x17
        /*006a*/ 	.short	(.L_5777 - .L_5776)
.L_5776:
        /*006c*/ 	.word	0x00000000
        /*0070*/ 	.short	0x0005
        /*0072*/ 	.short	0x0024
        /*0074*/ 	.byte	0x00, 0xf0, 0x11, 0x00


	//----- nvinfo : EIATTR_KPARAM_INFO
	.align		4
.L_5777:
        /*0078*/ 	.byte	0x04, 0x17
        /*007a*/ 	.short	(.L_5779 - .L_5778)
.L_5778:
        /*007c*/ 	.word	0x00000000
        /*0080*/ 	.short	0x0004
        /*0082*/ 	.short	0x0020
        /*0084*/ 	.byte	0x00, 0xf0, 0x11, 0x00


	//----- nvinfo : EIATTR_KPARAM_INFO
	.align		4
.L_5779:
        /*0088*/ 	.byte	0x04, 0x17
        /*008a*/ 	.short	(.L_5781 - .L_5780)
.L_5780:
        /*008c*/ 	.word	0x00000000
        /*0090*/ 	.short	0x0003
        /*0092*/ 	.short	0x0018
        /*0094*/ 	.byte	0x00, 0xf0, 0x21, 0x00


	//----- nvinfo : EIATTR_KPARAM_INFO
	.align		4
.L_5781:
        /*0098*/ 	.byte	0x04, 0x17
        /*009a*/ 	.short	(.L_5783 - .L_5782)
.L_5782:
        /*009c*/ 	.word	0x00000000
        /*00a0*/ 	.short	0x0002
        /*00a2*/ 	.short	0x0010
        /*00a4*/ 	.byte	0x00, 0xf0, 0x21, 0x00


	//----- nvinfo : EIATTR_KPARAM_INFO
	.align		4
.L_5783:
        /*00a8*/ 	.byte	0x04, 0x17
        /*00aa*/ 	.short	(.L_5785 - .L_5784)
.L_5784:
        /*00ac*/ 	.word	0x00000000
        /*00b0*/ 	.short	0x0001
        /*00b2*/ 	.short	0x0008
        /*00b4*/ 	.byte	0x00, 0xf0, 0x21, 0x00


	//----- nvinfo : EIATTR_KPARAM_INFO
	.align		4
.L_5785:
        /*00b8*/ 	.byte	0x04, 0x17
        /*00ba*/ 	.short	(.L_5787 - .L_5786)
.L_5786:
        /*00bc*/ 	.word	0x00000000
        /*00c0*/ 	.short	0x0000
        /*00c2*/ 	.short	0x0000
        /*00c4*/ 	.byte	0x00, 0xf0, 0x21, 0x00


	//----- nvinfo : EIATTR_SPARSE_MMA_MASK
	.align		4
.L_5787:
        /*00c8*/ 	.byte	0x03, 0x50
        /*00ca*/ 	.short	0x0000


	//----- nvinfo : EIATTR_MAXREG_COUNT
	.align		4
        /*00cc*/ 	.byte	0x03, 0x1b
        /*00ce*/ 	.short	0x0080


	//----- nvinfo : EIATTR_NUM_BARRIERS
	.align		4
        /*00d0*/ 	.byte	0x02, 0x4c
        /*00d2*/ 	.byte	0x01
	.zero		1


	//----- nvinfo : EIATTR_MERCURY_ISA_VERSION
	.align		4
        /*00d4*/ 	.byte	0x03, 0x5f
        /*00d6*/ 	.short	0x0101


	//----- nvinfo : EIATTR_UNUSED_LOAD_BYTE_OFFSET
	.align		4
        /*00d8*/ 	.byte	0x04, 0x44
        /*00da*/ 	.short	(.L_5789 - .L_5788)


	//   ....[0]....
.L_5788:
        /*00dc*/ 	.word	0x00001310
        /*00e0*/ 	.word	0x0000fff0


	//   ....[1]....
        /*00e4*/ 	.word	0x00001340
        /*00e8*/ 	.word	0x0000ff0f


	//   ....[2]....
        /*00ec*/ 	.word	0x000013a0
        /*00f0*/ 	.word	0x00000fff


	//   ....[3]....
        /*00f4*/ 	.word	0x00001670
        /*00f8*/ 	.word	0x0000fff0


	//   ....[4]....
        /*00fc*/ 	.word	0x00001680
        /*0100*/ 	.word	0x0000ff0f


	//   ....[5]....
        /*0104*/ 	.word	0x000016b0
        /*0108*/ 	.word	0x0000f0ff


	//----- nvinfo : EIATTR_COOP_GROUP_MASK_REGIDS
	.align		4
.L_5789:
        /*010c*/ 	.byte	0x04, 0x29
        /*010e*/ 	.short	(.L_5791 - .L_5790)


	//   ....[0]....
.L_5790:
        /*0110*/ 	.word	0xffffffff


	//   ....[1]....
        /*0114*/ 	.word	0xffffffff


	//   ....[2]....
        /*0118*/ 	.word	0xffffffff


	//   ....[3]....
        /*011c*/ 	.word	0xffffffff


	//   ....[4]....
        /*0120*/ 	.word	0xffffffff


	//   ....[5]....
        /*0124*/ 	.word	0xffffffff


	//   ....[6]....
        /*0128*/ 	.word	0xffffffff


	//   ....[7]....
        /*012c*/ 	.word	0xffffffff


	//   ....[8]....
        /*0130*/ 	.word	0xffffffff


	//   ....[9]....
        /*0134*/ 	.word	0xffffffff


	//   ....[10]....
        /*0138*/ 	.word	0xffffffff


	//   ....[11]....
        /*013c*/ 	.word	0xffffffff


	//   ....[12]....
        /*0140*/ 	.word	0xffffffff


	//----- nvinfo : EIATTR_COOP_GROUP_INSTR_OFFSETS
	.align		4
.L_5791:
        /*0144*/ 	.byte	0x04, 0x28
        /*0146*/ 	.short	(.L_5793 - .L_5792)


	//   ....[0]....
.L_5792:
        /*0148*/ 	.word	0x00000810


	//   ....[1]....
        /*014c*/ 	.word	0x00000c20


	//   ....[2]....
        /*0150*/ 	.word	0x00001230


	//   ....[3]....
        /*0154*/ 	.word	0x00001250


	//   ....[4]....
        /*0158*/ 	.word	0x00001270


	//   ....[5]....
        /*015c*/ 	.word	0x00001290


	//   ....[6]....
        /*0160*/ 	.word	0x000012b0


	//   ....[7]....
        /*0164*/ 	.word	0x00001570


	//   ....[8]....
        /*0168*/ 	.word	0x000015b0


	//   ....[9]....
        /*016c*/ 	.word	0x000015d0


	//   ....[10]....
        /*0170*/ 	.word	0x000015f0


	//   ....[11]....
        /*0174*/ 	.word	0x00001610


	//   ....[12]....
        /*0178*/ 	.word	0x00001830


	//----- nvinfo : EIATTR_EXIT_INSTR_OFFSETS
	.align		4
.L_5793:
        /*017c*/ 	.byte	0x04, 0x1c
        /*017e*/ 	.short	(.L_5795 - .L_5794)


	//   ....[0]....
.L_5794:
        /*0180*/ 	.word	0x000000d0


	//   ....[1]....
        /*0184*/ 	.word	0x00001870


	//----- nvinfo : EIATTR_MAX_THREADS
	.align		4
.L_5795:
        /*0188*/ 	.byte	0x04, 0x05
        /*018a*/ 	.short	(.L_5797 - .L_5796)
.L_5796:
        /*018c*/ 	.word	0x00000200
        /*0190*/ 	.word	0x00000001
        /*0194*/ 	.word	0x00000001


	//----- nvinfo : EIATTR_CRS_STACK_SIZE
	.align		4
.L_5797:
        /*0198*/ 	.byte	0x04, 0x1e
        /*019a*/ 	.short	(.L_5799 - .L_5798)
.L_5798:
        /*019c*/ 	.word	0x00000000


	//----- nvinfo : EIATTR_CBANK_PARAM_SIZE
	.align		4
.L_5799:
        /*01a0*/ 	.byte	0x03, 0x19
        /*01a2*/ 	.short	0x0040


	//----- nvinfo : EIATTR_PARAM_CBANK
	.align		4
        /*01a4*/ 	.byte	0x04, 0x0a
        /*01a6*/ 	.short	(.L_5801 - .L_5800)
	.align		4
.L_5800:
        /*01a8*/ 	.word	index@(.nv.constant0._Z33kPreconditionOptimizer32bit1StateI6__halfLi2ELi4096ELi8EEvPT_S2_PfS3_ffffiffi)
        /*01ac*/ 	.short	0x0210
        /*01ae*/ 	.short	0x0040


	//----- nvinfo : EIATTR_SW_WAR
	.align		4
.L_5801:
        /*01b0*/ 	.byte	0x04, 0x36
        /*01b2*/ 	.short	(.L_5803 - .L_5802)
.L_5802:
        /*01b4*/ 	.word	0x00000008
.L_5803:


//--------------------- .nv.info._Z33kPreconditionOptimizer32bit1StateI13__nv_bfloat16Li1ELi4096ELi8EEvPT_S2_PfS3_ffffiffi --------------------------
	.section	.nv.info._Z33kPreconditionOptimizer32bit1StateI13__nv_bfloat16Li1ELi4096ELi8EEvPT_S2_PfS3_ffffiffi,"",@"SHT_CUDA_INFO"
	.sectionflags	@""
	.align	4


	//----- nvinfo : EIATTR_CUDA_API_VERSION
	.align		4
        /*0000*/ 	.byte	0x04, 0x37
        /*0002*/ 	.short	(.L_5805 - .L_5804)
.L_5804:
        /*0004*/ 	.word	0x00000082


	//----- nvinfo : EIATTR_KPARAM_INFO
	.align		4
.L_5805:
        /*0008*/ 	.byte	0x04, 0x17
        /*000a*/ 	.short	(.L_5807 - .L_5806)
.L_5806:
        /*000c*/ 	.word	0x00000000
        /*0010*/ 	.short	0x000b
        /*0012*/ 	.short	0x003c
        /*0014*/ 	.byte	0x00, 0xf0, 0x11, 0x00


	//----- nvinfo : EIATTR_KPARAM_INFO
	.align		4
.L_5807:
        /*0018*/ 	.byte	0x04, 0x17
        /*001a*/ 	.short	(.L_5809 - .L_5808)
.L_5808:
        /*001c*/ 	.word	0x00000000
        /*0020*/ 	.short	0x000a
        /*0022*/ 	.short	0x0038
        /*0024*/ 	.byte	0x00, 0xf0, 0x11, 0x00


	//----- nvinfo : EIATTR_KPARAM_INFO
	.align		4
.L_5809:
        /*0028*/ 	.byte	0x04, 0x17
        /*002a*/ 	.short	(.L_5811 - .L_5810)
.L_5810:
        /*002c*/ 	.word	0x00000000
        /*0030*/ 	.short	0x0009
        /*0032*/ 	.short	0x0034
        /*0034*/ 	.byte	0x00, 0xf0, 0x11, 0x00


	//----- nvinfo : EIATTR_KPARAM_INFO
	.align		4
.L_5811:
        /*0038*/ 	.byte	0x04, 0x17
        /*003a*/ 	.short	(.L_5813 - .L_5812)
.L_5812:
        /*003c*/ 	.word	0x00000000
        /*0040*/ 	.short	0x0008
        /*0042*/ 	.short	0x0030
        /*0044*/ 	.byte	0x00, 0xf0, 0x11, 0x00


	//----- nvinfo : EIATTR_KPARAM_INFO
	.align		4
.L_5813:
        /*0048*/ 	.byte	0x04, 0x17
        /*004a*/ 	.short	(.L_5815 - .L_5814)
.L_5814:
        /*004c*/ 	.word	0x00000000
        /*0050*/ 	.short	0x0007
        /*0052*/ 	.short	0x002c
        /*0054*/ 	.byte	0x00, 0xf0, 0x11, 0x00


	//----- nvinfo : EIATTR_KPARAM_INFO
	.align		4
.L_5815:
        /*0058*/ 	.byte	0x04, 0x17
        /*005a*/ 	.short	(.L_5817 - .L_5816)
.L_5816:
        /*005c*/ 	.word	0x00000000
        /*0060*/ 	.short	0x0006
        /*0062*/ 	.short	0x0028
        /*0064*/ 	.byte	0x00, 0xf0, 0x11, 0x00


	//----- nvinfo : EIATTR_KPARAM_INFO
	.align		4
.L_5817:
        /*0068*/ 	.byte	0x04, 0x17
        /*006a*/ 	.short	(.L_5819 - .L_5818)
.L_5818:
        /*006c*/ 	.word	0x00000000
        /*0070*/ 	.short	0x0005
        /*0072*/ 	.short	0x0024
        /*0074*/ 	.byte	0x00, 0xf0, 0x11, 0x00


	//----- nvinfo : EIATTR_KPARAM_INFO
	.align		4
.L_5819:
        /*0078*/ 	.byte	0x04, 0x17
        /*007a*/ 	.short	(.L_5821 - .L_5820)
.L_5820:
        /*007c*/ 	.word	0x00000000
        /*0080*/ 	.short	0x0004
        /*0082*/ 	.short	0x0020
        /*0084*/ 	.byte	0x00, 0xf0, 0x11, 0x00


	//----- nvinfo : EIATTR_KPARAM_INFO
	.align		4
.L_5821:
        /*0088*/ 	.byte	0x04, 0x17
        /*008a*/ 	.short	(.L_5823 - .L_5822)
.L_5822:
        /*008c*/ 	.word	0x00000000
        /*0090*/ 	.short	0x0003
        /*0092*/ 	.short	0x0018
        /*0094*/ 	.byte	0x00, 0xf0, 0x21, 0x00


	//----- nvinfo : EIATTR_KPARAM_INFO
	.align		4
.L_5823:
        /*0098*/ 	.byte	0x04, 0x17
        /*009a*/ 	.short	(.L_5825 - .L_5824)
.L_5824:
        /*009c*/ 	.word	0x00000000
        /*00a0*/ 	.short	0x0002
        /*00a2*/ 	.short	0x0010
        /*00a4*/ 	.byte	0x00, 0xf0, 0x21, 0x00


	//----- nvinfo : EIATTR_KPARAM_INFO
	.align		4
.L_5825:
        /*00a8*/ 	.byte	0x04, 0x17
        /*00aa*/ 	.short	(.L_5827 - .L_5826)
.L_5826:
        /*00ac*/ 	.word	0x00000000
        /*00b0*/ 	.short	0x0001
        /*00b2*/ 	.short	0x0008
        /*00b4*/ 	.byte	0x00, 0xf0, 0x21, 0x00


	//----- nvinfo : EIATTR_KPARAM_INFO
	.align		4
.L_5827:
        /*00b8*/ 	.byte	0x04, 0x17
        /*00ba*/ 	.short	(.L_5829 - .L_5828)
.L_5828:
        /*00bc*/ 	.word	0x00000000
        /*00c0*/ 	.short	0x0000
        /*00c2*/ 	.short	0x0000
        /*00c4*/ 	.byte	0x00, 0xf0, 0x21, 0x00


	//----- nvinfo : EIATTR_SPARSE_MMA_MASK
	.align		4
.L_5829:
        /*00c8*/ 	.byte	0x03, 0x50
        /*00ca*/ 	.short	0x0000


	//----- nvinfo : EIATTR_MAXREG_COUNT
	.align		4
        /*00cc*/ 	.byte	0x03, 0x1b
        /*00ce*/ 	.short	0x0080


	//----- nvinfo : EIATTR_NUM_BARRIERS
	.align		4
        /*00d0*/ 	.byte	0x02, 0x4c
        /*00d2*/ 	.byte	0x01
	.zero		1


	//----- nvinfo : EIATTR_MERCURY_ISA_VERSION
	.align		4
        /*00d4*/ 	.byte	0x03, 0x5f
        /*00d6*/ 	.short	0x0101


	//----- nvinfo : EIATTR_UNUSED_LOAD_BYTE_OFFSET
	.align		4
        /*00d8*/ 	.byte	0x04, 0x44
        /*00da*/ 	.short	(.L_5831 - .L_5830)


	//   ....[0]....
.L_5830:
        /*00dc*/ 	.word	0x000011e0
        /*00e0*/ 	.word	0x0000fff0


	//   ....[1]....
        /*00e4*/ 	.word	0x00001210
        /*00e8*/ 	.word	0x0000ff0f


	//   ....[2]....
        /*00ec*/ 	.word	0x00001270
        /*00f0*/ 	.word	0x00000fff


	//   ....[3]....
        /*00f4*/ 	.word	0x00001540
        /*00f8*/ 	.word	0x0000fff0


	//   ....[4]....
        /*00fc*/ 	.word	0x00001550
        /*0100*/ 	.word	0x0000ff0f


	//   ....[5]....
        /*0104*/ 	.word	0x00001580
        /*0108*/ 	.word	0x0000f0ff


	//----- nvinfo : EIATTR_COOP_GROUP_MASK_REGIDS
	.align		4
.L_5831:
        /*010c*/ 	.byte	0x04, 0x29
        /*010e*/ 	.short	(.L_5833 - .L_5832)


	//   ....[0]....
.L_5832:
        /*0110*/ 	.word	0xffffffff


	//   ....[1]....
        /*0114*/ 	.word	0xffffffff


	//   ....[2]....
        /*0118*/ 	.word	0xffffffff


	//   ....[3]....
        /*011c*/ 	.word	0xffffffff


	//   ....[4]....
        /*0120*/ 	.word	0xffffffff


	//   ....[5]....
        /*0124*/ 	.word	0xffffffff


	//   ....[6]....
        /*0128*/ 	.word	0xffffffff


	//   ....[7]....
        /*012c*/ 	.word	0xffffffff


	//   ....[8]....
        /*0130*/ 	.word	0xffffffff


	//   ....[9]....
        /*0134*/ 	.word	0xffffffff


	//   ....[10]....
        /*0138*/ 	.word	0xffffffff


	//   ....[11]....
        /*013c*/ 	.word	0xffffffff


	//   ....[12]....
        /*0140*/ 	.word	0xffffffff


	//----- nvinfo : EIATTR_COOP_GROUP_INSTR_OFFSETS
	.align		4
.L_5833:
        /*0144*/ 	.byte	0x04, 0x28
        /*0146*/ 	.short	(.L_5835 - .L_5834)


	//   ....[0]....
.L_5834:
        /*0148*/ 	.word	0x00000810


	//   ....[1]....
        /*014c*/ 	.word	0x00000ca0


	//   ....[2]....
        /*0150*/ 	.word	0x00001100


	//   ....[3]....
        /*0154*/ 	.word	0x00001120


	//   ....[4]....
        /*0158*/ 	.word	0x00001140


	//   ....[5]....
        /*015c*/ 	.word	0x00001160


	//   ....[6]....
        /*0160*/ 	.word	0x00001180


	//   ....[7]....
        /*0164*/ 	.word	0x00001440


	//   ....[8]....
        /*0168*/ 	.word	0x00001480


	//   ....[9]....
        /*016c*/ 	.word	0x000014a0


	//   ....[10]....
        /*0170*/ 	.word	0x000014c0


	//   ....[11]....
        /*0174*/ 	.word	0x000014e0


	//   ....[12]....
        /*0178*/ 	.word	0x00001700


	//----- nvinfo : EIATTR_EXIT_INSTR_OFFSETS
	.align		4
.L_5835:
        /*017c*/ 	.byte	0x04, 0x1c
        /*017e*/ 	.short	(.L_5837 - .L_5836)


	//   ....[0]....
.L_5836:
        /*0180*/ 	.word	0x000000d0


	//   ....[1]....
        /*0184*/ 	.word	0x00001740


	//----- nvinfo : EIATTR_MAX_THREADS
	.align		4
.L_5837:
        /*0188*/ 	.byte	0x04, 0x05
        /*018a*/ 	.short	(.L_5839 - .L_5838)
.L_5838:
        /*018c*/ 	.word	0x00000200
        /*0190*/ 	.word	0x00000001
        /*0194*/ 	.word	0x00000001


	//----- nvinfo : EIATTR_CRS_STACK_SIZE
	.align		4
.L_5839:
        /*0198*/ 	.byte	0x04, 0x1e
        /*019a*/ 	.short	(.L_5841 - .L_5840)
.L_5840:
        /*019c*/ 	.word	0x00000000


	//----- nvinfo : EIATTR_CBANK_PARAM_SIZE
	.align		4
.L_5841:
        /*01a0*/ 	.byte	0x03, 0x19
        /*01a2*/ 	.short	0x0040


	//----- nvinfo : EIATTR_PARAM_CBANK
	.align		4
        /*01a4*/ 	.byte	0x04, 0x0a
        /*01a6*/ 	.short	(.L_5843 - .L_5842)
	.align		4
.L_5842:
        /*01a8*/ 	.word	index@(.nv.constant0._Z33kPreconditionOptimizer32bit1StateI13__nv_bfloat16Li1ELi4096ELi8EEvPT_S2_PfS3_ffffiffi)
        /*01ac*/ 	.short	0x0210
        /*01ae*/ 	.short	0x0040


	//----- nvinfo : EIATTR_SW_WAR
	.align		4
.L_5843:
        /*01b0*/ 	.byte	0x04, 0x36
        /*01b2*/ 	.short	(.L_5845 - .L_5844)
.L_5844:
        /*01b4*/ 	.word	0x00000008
.L_5845:


//--------------------- .nv.info._Z33kPreconditionOptimizer32bit1StateIfLi1ELi4096ELi8EEvPT_S1_PfS2_ffffiffi --------------------------
	.section	.nv.info._Z33kPreconditionOptimizer32bit1StateIfLi1ELi4096ELi8EEvPT_S1_PfS2_ffffiffi,"",@"SHT_CUDA_INFO"
	.sectionflags	@""
	.align	4


	//----- nvinfo : EIATTR_CUDA_API_VERSION
	.align		4
        /*0000*/ 	.byte	0x04, 0x37
        /*0002*/ 	.short	(.L_5847 - .L_5846)
.L_5846:
        /*0004*/ 	.word	0x00000082


	//----- nvinfo : EIATTR_KPARAM_INFO
	.align		4
.L_5847:
        /*0008*/ 	.byte	0x04, 0x17
        /*000a*/ 	.short	(.L_5849 - .L_5848)
.L_5848:
        /*000c*/ 	.word	0x00000000
        /*0010*/ 	.short	0x000b
        /*0012*/ 	.short	0x003c
        /*0014*/ 	.byte	0x00, 0xf0, 0x11, 0x00


	//----- nvinfo : EIATTR_KPARAM_INFO
	.align		4
.L_5849:
        /*0018*/ 	.byte	0x04, 0x17
        /*001a*/ 	.short	(.L_5851 - .L_5850)
.L_5850:
        /*001c*/ 	.word	0x00000000
        /*0020*/ 	.short	0x000a
        /*0022*/ 	.short	0x0038
        /*0024*/ 	.byte	0x00, 0xf0, 0x11, 0x00


	//----- nvinfo : EIATTR_KPARAM_INFO
	.align		4
.L_5851:
        /*0028*/ 	.byte	0x04, 0x17
        /*002a*/ 	.short	(.L_5853 - .L_5852)
.L_5852:
        /*002c*/ 	.word	0x00000000
        /*0030*/ 	.short	0x0009
        /*0032*/ 	.short	0x0034
        /*0034*/ 	.byte	0x00, 0xf0, 0x11, 0x00


	//----- nvinfo : EIATTR_KPARAM_INFO
	.align		4
.L_5853:
        /*0038*/ 	.byte	0x04, 0x17
        /*003a*/ 	.short	(.L_5855 - .L_5854)
.L_5854:
        /*003c*/ 	.word	0x00000000
        /*0040*/ 	.short	0x0008
        /*0042*/ 	.short	0x0030
        /*0044*/ 	.byte	0x00, 0xf0, 0x11, 0x00


	//----- nvinfo : EIATTR_KPARAM_INFO
	.align		4
.L_5855:
        /*0048*/ 	.byte	0x04, 0x17
        /*004a*/ 	.short	(.L_5857 - .L_5856)
.L_5856:
        /*004c*/ 	.word	0x00000000
        /*0050*/ 	.short	0x0007
        /*0052*/ 	.short	0x002c
        /*0054*/ 	.byte	0x00, 0xf0, 0x11, 0x00


	//----- nvinfo : EIATTR_KPARAM_INFO
	.align		4
.L_5857:
        /*0058*/ 	.byte	0x04, 0x17
        /*005a*/ 	.short	(.L_5859 - .L_5858)
.L_5858:
        /*005c*/ 	.word	0x00000000
        /*0060*/ 	.short	0x0006
        /*0062*/ 	.short	0x0028
        /*0064*/ 	.byte	0x00, 0xf0, 0x11, 0x00


	//----- nvinfo : EIATTR_KPARAM_INFO
	.align		4
.L_5859:
        /*0068*/ 	.byte	0x04, 0x17
        /*006a*/ 	.short	(.L_5861 - .L_5860)
.L_5860:
        /*006c*/ 	.word	0x00000000
        /*0070*/ 	.short	0x0005
        /*0072*/ 	.short	0x0024
        /*0074*/ 	.byte	0x00, 0xf0, 0x11, 0x00


	//----- nvinfo : EIATTR_KPARAM_INFO
	.align		4
.L_5861:
        /*0078*/ 	.byte	0x04, 0x17
        /*007a*/ 	.short	(.L_5863 - .L_5862)
.L_5862:
        /*007c*/ 	.word	0x00000000
        /*0080*/ 	.short	0x0004
        /*0082*/ 	.short	0x0020
        /*0084*/ 	.byte	0x00, 0xf0, 0x11, 0x00


	//----- nvinfo : EIATTR_KPARAM_INFO
	.align		4
.L_5863:
        /*0088*/ 	.byte	0x04, 0x17
        /*008a*/ 	.short	(.L_5865 - .L_5864)
.L_5864:
        /*008c*/ 	.word	0x00000000
        /*0090*/ 	.short	0x0003
        /*0092*/ 	.short	0x0018
        /*0094*/ 	.byte	0x00, 0xf0, 0x21, 0x00


	//----- nvinfo : EIATTR_KPARAM_INFO
	.align		4
.L_5865:
        /*0098*/ 	.byte	0x04, 0x17
        /*009a*/ 	.short	(.L_5867 - .L_5866)
.L_5866:
        /*009c*/ 	.word	0x00000000
        /*00a0*/ 	.short	0x0002
        /*00a2*/ 	.short	0x0010
        /*00a4*/ 	.byte	0x00, 0xf0, 0x21, 0x00


	//----- nvinfo : EIATTR_KPARAM_INFO
	.align		4
.L_5867:
        /*00a8*/ 	.byte	0x04, 0x17
        /*00aa*/ 	.short	(.L_5869 - .L_5868)
.L_5868:
        /*00ac*/ 	.word	0x00000000
        /*00b0*/ 	.short	0x0001
        /*00b2*/ 	.short	0x0008
        /*00b4*/ 	.byte	0x00, 0xf0, 0x21, 0x00


	//----- nvinfo : EIATTR_KPARAM_INFO
	.align		4
.L_5869:
        /*00b8*/ 	.byte	0x04, 0x17
        /*00ba*/ 	.short	(.L_5871 - .L_5870)
.L_5870:
        /*00bc*/ 	.word	0x00000000
        /*00c0*/ 	.short	0x0000
        /*00c2*/ 	.short	0x0000
        /*00c4*/ 	.byte	0x00, 0xf0, 0x21, 0x00


	//----- nvinfo : EIATTR_SPARSE_MMA_MASK
	.align		4
.L_5871:
        /*00c8*/ 	.byte	0x03, 0x50
        /*00ca*/ 	.short	0x0000


	//----- nvinfo : EIATTR_MAXREG_COUNT
	.align		4
        /*00cc*/ 	.byte	0x03, 0x1b
        /*00ce*/ 	.short	0x0080


	//----- nvinfo : EIATTR_NUM_BARRIERS
	.align		4
        /*00d0*/ 	.byte	0x02, 0x4c
        /*00d2*/ 	.byte	0x01
	.zero		1


	//----- nvinfo : EIATTR_MERCURY_ISA_VERSION
	.align		4
        /*00d4*/ 	.byte	0x03, 0x5f
        /*00d6*/ 	.short	0x0101


	//----- nvinfo : EIATTR_UNUSED_LOAD_BYTE_OFFSET
	.align		4
        /*00d8*/ 	.byte	0x04, 0x44
        /*00da*/ 	.short	(.L_5873 - .L_5872)


	//   ....[0]....
.L_5872:
        /*00dc*/ 	.word	0x00000fb0
        /*00e0*/ 	.word	0x0000fff0


	//   ....[1]....
        /*00e4*/ 	.word	0x00000fe0
        /*00e8*/ 	.word	0x0000ff0f


	//   ....[2]....
        /*00ec*/ 	.word	0x00001040
        /*00f0*/ 	.word	0x00000fff


	//   ....[3]....
        /*00f4*/ 	.word	0x00001310
        /*00f8*/ 	.word	0x0000fff0


	//   ....[4]....
        /*00fc*/ 	.word	0x00001320
        /*0100*/ 	.word	0x0000ff0f


	//   ....[5]....
        /*0104*/ 	.word	0x00001350
        /*0108*/ 	.word	0x0000f0ff


	//----- nvinfo : EIATTR_COOP_GROUP_MASK_REGIDS
	.align		4
.L_5873:
        /*010c*/ 	.byte	0x04, 0x29
        /*010e*/ 	.short	(.L_5875 - .L_5874)


	//   ....[0]....
.L_5874:
        /*0110*/ 	.word	0xffffffff


	//   ....[1]....
        /*0114*/ 	.word	0xffffffff


	//   ....[2]....
        /*0118*/ 	.word	0xffffffff


	//   ....[3]....
        /*011c*/ 	.word	0xffffffff


	//   ....[4]....
        /*0120*/ 	.word	0xffffffff


	//   ....[5]....
        /*0124*/ 	.word	0xffffffff


	//   ....[6]....
        /*0128*/ 	.word	0xffffffff


	//   ....[7]....
        /*012c*/ 	.word	0xffffffff


	//   ....[8]....
        /*0130*/ 	.word	0xffffffff


	//   ....[9]....
        /*0134*/ 	.word	0xffffffff


	//   ....[10]....
        /*0138*/ 	.word	0xffffffff


	//   ....[11]....
        /*013c*/ 	.word	0xffffffff


	//   ....[12]....
        /*0140*/ 	.word	0xffffffff


	//----- nvinfo : EIATTR_COOP_GROUP_INSTR_OFFSETS
	.align		4
.L_5875:
        /*0144*/ 	.byte	0x04, 0x28
        /*0146*/ 	.short	(.L_5877 - .L_5876)


	//   ....[0]....
.L_5876:
        /*0148*/ 	.word	0x000007d0


	//   ....[1]....
        /*014c*/ 	.word	0x00000a90


	//   ....[2]....
        /*0150*/ 	.word	0x00000ed0


	//   ....[3]....
        /*0154*/ 	.word	0x00000ef0


	//   ....[4]....
        /*0158*/ 	.word	0x00000f10


	//   ....[5]....
        /*015c*/ 	.word	0x00000f30


	//   ....[6]....
        /*0160*/ 	.word	0x00000f50


	//   ....[7]....
        /*0164*/ 	.word	0x00001210


	//   ....[8]....
        /*0168*/ 	.word	0x00001250


	//   ....[9]....
        /*016c*/ 	.word	0x00001270


	//   ....[10]....
        /*0170*/ 	.word	0x00001290


	//   ....[11]....
        /*0174*/ 	.word	0x000012b0


	//   ....[12]....
        /*0178*/ 	.word	0x000014d0


	//----- nvinfo : EIATTR_EXIT_INSTR_OFFSETS
	.align		4
.L_5877:
        /*017c*/ 	.byte	0x04, 0x1c
        /*017e*/ 	.short	(.L_5879 - .L_5878)


	//   ....[0]....
.L_5878:
        /*0180*/ 	.word	0x000000d0


	//   ....[1]....
        /*0184*/ 	.word	0x00001510


	//----- nvinfo : EIATTR_MAX_THREADS
	.align		4
.L_5879:
        /*0188*/ 	.byte	0x04, 0x05
        /*018a*/ 	.short	(.L_5881 - .L_5880)
.L_5880:
        /*018c*/ 	.word	0x00000200
        /*0190*/ 	.word	0x00000001
        /*0194*/ 	.word	0x00000001


	//----- nvinfo : EIATTR_CRS_STACK_SIZE
	.align		4
.L_5881:
        /*0198*/ 	.byte	0x04, 0x1e
        /*019a*/ 	.short	(.L_5883 - .L_5882)
.L_5882:
        /*019c*/ 	.word	0x00000000


	//----- nvinfo : EIATTR_CBANK_PARAM_SIZE
	.align		4
.L_5883:
        /*01a0*/ 	.byte	0x03, 0x19
        /*01a2*/ 	.short	0x0040


	//----- nvinfo : EIATTR_PARAM_CBANK
	.align		4
        /*01a4*/ 	.byte	0x04, 0x0a
        /*01a6*/ 	.short	(.L_5885 - .L_5884)
	.align		4
.L_5884:
        /*01a8*/ 	.word	index@(.nv.constant0._Z33kPreconditionOptimizer32bit1StateIfLi1ELi4096ELi8EEvPT_S1_PfS2_ffffiffi)
        /*01ac*/ 	.short	0x0210
        /*01ae*/ 	.short	0x0040


	//----- nvinfo : EIATTR_SW_WAR
	.align		4
.L_5885:
        /*01b0*/ 	.byte	0x04, 0x36
        /*01b2*/ 	.short	(.L_5887 - .L_5886)
.L_5886:
        /*01b4*/ 	.word	0x00000008
.L_5887:


//--------------------- .nv.info._Z33kPreconditionOptimizer32bit1StateI6__halfLi1ELi4096ELi8EEvPT_S2_PfS3_ffffiffi --------------------------
	.section	.nv.info._Z33kPreconditionOptimizer32bit1StateI6__halfLi1ELi4096ELi8EEvPT_S2_PfS3_ffffiffi,"",@"SHT_CUDA_INFO"
	.sectionflags	@""
	.align	4


	//----- nvinfo : EIATTR_CUDA_API_VERSION
	.align		4
        /*0000*/ 	.byte	0x04, 0x37
        /*0002*/ 	.short	(.L_5889 - .L_5888)
.L_5888:
        /*0004*/ 	.word	0x00000082


	//----- nvinfo : EIATTR_KPARAM_INFO
	.align		4
.L_5889:
        /*0008*/ 	.byte	0x04, 0x17
        /*000a*/ 	.short	(.L_5891 - .L_5890)
.L_5890:
        /*000c*/ 	.word	0x00000000
        /*0010*/ 	.short	0x000b
        /*0012*/ 	.short	0x003c
        /*0014*/ 	.byte	0x00, 0xf0, 0x11, 0x00


	//----- nvinfo : EIATTR_KPARAM_INFO
	.align		4
.L_5891:
        /*0018*/ 	.byte	0x04, 0x17
        /*001a*/ 	.short	(.L_5893 - .L_5892)
.L_5892:
        /*001c*/ 	.word	0x00000000
        /*0020*/ 	.short	0x000a
        /*0022*/ 	.short	0x0038
        /*0024*/ 	.byte	0x00, 0xf0, 0x11, 0x00


	//----- nvinfo : EIATTR_KPARAM_INFO
	.align		4
.L_5893:
        /*0028*/ 	.byte	0x04, 0x17
        /*002a*/ 	.short	(.L_5895 - .L_5894)
.L_5894:
        /*002c*/ 	.word	0x00000000
        /*0030*/ 	.short	0x0009
        /*0032*/ 	.short	0x0034
        /*0034*/ 	.byte	0x00, 0xf0, 0x11, 0x00


	//----- nvinfo : EIATTR_KPARAM_INFO
	.align		4
.L_5895:
        /*0038*/ 	.byte	0x04, 0x17
        /*003a*/ 	.short	(.L_5897 - .L_5896)
.L_5896:
        /*003c*/ 	.word	0x00000000
        /*0040*/ 	.short	0x0008
        /*0042*/ 	.short	0x0030
        /*0044*/ 	.byte	0x00, 0xf0, 0x11, 0x00


	//----- nvinfo : EIATTR_KPARAM_INFO
	.align		4
.L_5897:
        /*0048*/ 	.byte	0x04, 0x17
        /*004a*/ 	.short	(.L_5899 - .L_5898)
.L_5898:
        /*004c*/ 	.word	0x00000000
        /*0050*/ 	.short	0x0007
        /*0052*/ 	.short	0x002c
        /*0054*/ 	.byte	0x00, 0xf0, 0x11, 0x00


	//----- nvinfo : EIATTR_KPARAM_INFO
	.align		4
.L_5899:
        /*0058*/ 	.byte	0x04, 0x17
        /*005a*/ 	.short	(.L_5901 - .L_5900)
.L_5900:
        /*005c*/ 	.word	0x00000000
        /*0060*/ 	.short	0x0006
        /*0062*/ 	.short	0x0028
        /*0064*/ 	.byte	0x00, 0xf0, 0x11, 0x00


	//----- nvinfo : EIATTR_KPARAM_INFO
	.align		4
.L_5901:
        /*0068*/ 	.byte	0x04, 0x17
        /*006a*/ 	.short	(.L_5903 - .L_5902)
.L_5902:
        /*006c*/ 	.word	0x00000000
        /*0070*/ 	.short	0x0005
        /*0072*/ 	.short	0x0024
        /*0074*/ 	.byte	0x00, 0xf0, 0x11, 0x00


	//----- nvinfo : EIATTR_KPARAM_INFO
	.align		4
.L_5903:
        /*0078*/ 	.byte	0x04, 0x17
        /*007a*/ 	.short	(.L_5905 - .L_5904)
.L_5904:
        /*007c*/ 	.word	0x00000000
        /*0080*/ 	.short	0x0004
        /*0082*/ 	.short	0x0020
        /*0084*/ 	.byte	0x00, 0xf0, 0x11, 0x00


	//----- nvinfo : EIATTR_KPARAM_INFO
	.align		4
.L_5905:
        /*0088*/ 	.byte	0x04, 0x17
        /*008a*/ 	.short	(.L_5907 - .L_5906)
.L_5906:
        /*008c*/ 	.word	0x00000000
        /*0090*/ 	.short	0x0003
        /*0092*/ 	.short	0x0018
        /*0094*/ 	.byte	0x00, 0xf0, 0x21, 0x00


	//----- nvinfo : EIATTR_KPARAM_INFO
	.align		4
.L_5907:
        /*0098*/ 	.byte	0x04, 0x17
        /*009a*/ 	.short	(.L_5909 - .L_5908)
.L_5908:
        /*009c*/ 	.word	0x00000000
        /*00a0*/ 	.short	0x0002
        /*00a2*/ 	.short	0x0010
        /*00a4*/ 	.byte	0x00, 0xf0, 0x21, 0x00


	//----- nvinfo : EIATTR_KPARAM_INFO
	.align		4
.L_5909:
        /*00a8*/ 	.byte	0x04, 0x17
        /*00aa*/ 	.short	(.L_5911 - .L_5910)
.L_5910:
        /*00ac*/ 	.word	0x00000000
        /*00b0*/ 	.short	0x0001
        /*00b2*/ 	.short	0x0008
        /*00b4*/ 	.byte	0x00, 0xf0, 0x21, 0x00


	//----- nvinfo : EIATTR_KPARAM_INFO
	.align		4
.L_5911:
        /*00b8*/ 	.byte	0x04, 0x17
        /*00ba*/ 	.short	(.L_5913 - .L_5912)
.L_5912:
        /*00bc*/ 	.word	0x00000000
        /*00c0*/ 	.short	0x0000
        /*00c2*/ 	.short	0x0000
        /*00c4*/ 	.byte	0x00, 0xf0, 0x21, 0x00


	//----- nvinfo : EIATTR_SPARSE_MMA_MASK
	.align		4
.L_5913:
        /*00c8*/ 	.byte	0x03, 0x50
        /*00ca*/ 	.short	0x0000


	//----- nvinfo : EIATTR_MAXREG_COUNT
	.align		4
        /*00cc*/ 	.byte	0x03, 0x1b
        /*00ce*/ 	.short	0x0080


	//----- nvinfo : EIATTR_NUM_BARRIERS
	.align		4
        /*00d0*/ 	.byte	0x02, 0x4c
        /*00d2*/ 	.byte	0x01
	.zero		1


	//----- nvinfo : EIATTR_MERCURY_ISA_VERSION
	.align		4
        /*00d4*/ 	.byte	0x03, 0x5f
        /*00d6*/ 	.short	0x0101


	//----- nvinfo : EIATTR_UNUSED_LOAD_BYTE_OFFSET
	.align		4
        /*00d8*/ 	.byte	0x04, 0x44
        /*00da*/ 	.short	(.L_5915 - .L_5914)


	//   ....[0]....
.L_5914:
        /*00dc*/ 	.word	0x000011a0
        /*00e0*/ 	.word	0x0000fff0


	//   ....[1]....
        /*00e4*/ 	.word	0x000011d0
        /*00e8*/ 	.word	0x0000ff0f


	//   ....[2]....
        /*00ec*/ 	.word	0x00001230
        /*00f0*/ 	.word	0x00000fff


	//   ....[3]....
        /*00f4*/ 	.word	0x00001500
        /*00f8*/ 	.word	0x0000fff0


	//   ....[4]....
        /*00fc*/ 	.word	0x00001510
        /*0100*/ 	.word	0x0000ff0f


	//   ....[5]....
        /*0104*/ 	.word	0x00001540
        /*0108*/ 	.word	0x0000f0ff


	//----- nvinfo : EIATTR_COOP_GROUP_MASK_REGIDS
	.align		4
.L_5915:
        /*010c*/ 	.byte	0x04, 0x29
        /*010e*/ 	.short	(.L_5917 - .L_5916)


	//   ....[0]....
.L_5916:
        /*0110*/ 	.word	0xffffffff


	//   ....[1]....
        /*0114*/ 	.word	0xffffffff


	//   ....[2]....
        /*0118*/ 	.word	0xffffffff


	//   ....[3]....
        /*011c*/ 	.word	0xffffffff


	//   ....[4]....
        /*0120*/ 	.word	0xffffffff


	//   ....[5]....
        /*0124*/ 	.word	0xffffffff


	//   ....[6]....
        /*0128*/ 	.word	0xffffffff


	//   ....[7]....
        /*012c*/ 	.word	0xffffffff


	//   ....[8]....
        /*0130*/ 	.word	0xffffffff


	//   ....[9]....
        /*0134*/ 	.word	0xffffffff


	//   ....[10]....
        /*0138*/ 	.word	0xffffffff


	//   ....[11]....
        /*013c*/ 	.word	0xffffffff


	//   ....[12]....
        /*0140*/ 	.word	0xffffffff


	//----- nvinfo : EIATTR_COOP_GROUP_INSTR_OFFSETS
	.align		4
.L_5917:
        /*0144*/ 	.byte	0x04, 0x28
        /*0146*/ 	.short	(.L_5919 - .L_5918)


	//   ....[0]....
.L_5918:
        /*0148*/ 	.word	0x00000810


	//   ....[1]....
        /*014c*/ 	.word	0x00000c60


	//   ....[2]....
        /*0150*/ 	.word	0x000010c0


	//   ....[3]....
        /*0154*/ 	.word	0x000010e0


	//   ....[4]....
        /*0158*/ 	.word	0x00001100


	//   ....[5]....
        /*015c*/ 	.word	0x00001120


	//   ....[6]....
        /*0160*/ 	.word	0x00001140


	//   ....[7]....
        /*0164*/ 	.word	0x00001400


	//   ....[8]....
        /*0168*/ 	.word	0x00001440


	//   ....[9]....
        /*016c*/ 	.word	0x00001460


	//   ....[10]....
        /*0170*/ 	.word	0x00001480


	//   ....[11]....
        /*0174*/ 	.word	0x000014a0


	//   ....[12]....
        /*0178*/ 	.word	0x000016c0


	//----- nvinfo : EIATTR_EXIT_INSTR_OFFSETS
	.align		4
.L_5919:
        /*017c*/ 	.byte	0x04, 0x1c
        /*017e*/ 	.short	(.L_5921 - .L_5920)


	//   ....[0]....
.L_5920:
        /*0180*/ 	.word	0x000000d0


	//   ....[1]....
        /*0184*/ 	.word	0x00001700


	//----- nvinfo : EIATTR_MAX_THREADS
	.align		4
.L_5921:
        /*0188*/ 	.byte	0x04, 0x05
        /*018a*/ 	.short	(.L_5923 - .L_5922)
.L_5922:
        /*018c*/ 	.word	0x00000200
        /*0190*/ 	.word	0x00000001
        /*0194*/ 	.word	0x00000001


	//----- nvinfo : EIATTR_CRS_STACK_SIZE
	.align		4
.L_5923:
        /*0198*/ 	.byte	0x04, 0x1e
        /*019a*/ 	.short	(.L_5925 - .L_5924)
.L_5924:
        /*019c*/ 	.word	0x00000000


	//----- nvinfo : EIATTR_CBANK_PARAM_SIZE
	.align		4
.L_5925:
        /*01a0*/ 	.byte	0x03, 0x19
        /*01a2*/ 	.short	0x0040


	//----- nvinfo : EIATTR_PARAM_CBANK
	.align		4
        /*01a4*/ 	.byte	0x04, 0x0a
        /*01a6*/ 	.short	(.L_5927 - .L_5926)
	.align		4
.L_5926:
        /*01a8*/ 	.word	index@(.nv.constant0._Z33kPreconditionOptimizer32bit1StateI6__halfLi1ELi4096ELi8EEvPT_S2_PfS3_ffffiffi)
        /*01ac*/ 	.short	0x0210
        /*01ae*/ 	.short	0x0040


	//----- nvinfo : EIATTR_SW_WAR
	.align		4
.L_5927:
        /*01b0*/ 	.byte	0x04, 0x36
        /*01b2*/ 	.short	(.L_5929 - .L_5928)
.L_5928:
        /*01b4*/ 	.word	0x00000008
.L_5929:


//--------------------- .nv.info._Z22kdequant_mm_int32_fp16ILi4ELi512EEvPiPfS1_P6__halfS3_iii --------------------------
	.section	.nv.info._Z22kdequant_mm_int32_fp16ILi4ELi512EEvPiPfS1_P6__halfS3_iii,"",@"SHT_CUDA_INFO"
	.sectionflags	@""
	.align	4


	//----- nvinfo : EIATTR_CUDA_API_VERSION
	.align		4
        /*0000*/ 	.byte	0x04, 0x37
        /*0002*/ 	.short	(.L_5931 - .L_5930)
.L_5930:
        /*0004*/ 	.word	0x00000082


	//----- nvinfo : EIATTR_KPARAM_INFO
	.align		4
.L_5931:
        /*0008*/ 	.byte	0x04, 0x17
        /*000a*/ 	.short	(.L_5933 - .L_5932)
.L_5932:
        /*000c*/ 	.word	0x00000000
        /*0010*/ 	.short	0x0007
        /*0012*/ 	.short	0x0030
        /*0014*/ 	.byte	0x00, 0xf0, 0x11, 0x00


	//----- nvinfo : EIATTR_KPARAM_INFO
	.align		4
.L_5933:
        /*0018*/ 	.byte	0x04, 0x17
        /*001a*/ 	.short	(.L_5935 - .L_5934)
.L_5934:
        /*001c*/ 	.word	0x00000000
        /*0020*/ 	.short	0x0006
        /*0022*/ 	.short	0x002c
        /*0024*/ 	.byte	0x00, 0xf0, 0x11, 0x00


	//----- nvinfo : EIATTR_KPARAM_INFO
	.align		4
.L_5935:
        /*0028*/ 	.byte	0x04, 0x17
        /*002a*/ 	.short	(.L_5937 - .L_5936)
.L_5936:
        /*002c*/ 	.word	0x00000000
        /*0030*/ 	.short	0x0005
        /*0032*/ 	.short	0x0028
        /*0034*/ 	.byte	0x00, 0xf0, 0x11, 0x00


	//----- nvinfo : EIATTR_KPARAM_INFO
	.align		4
.L_5937:
        /*0038*/ 	.byte	0x04, 0x17
        /*003a*/ 	.short	(.L_5939 - .L_5938)
.L_5938:
        /*003c*/ 	.word	0x00000000
        /*0040*/ 	.short	0x0004
        /*0042*/ 	.short	0x0020
        /*0044*/ 	.byte	0x00, 0xf0, 0x21, 0x00


	//----- nvinfo : EIATTR_KPARAM_INFO
	.align		4
.L_5939:
        /*0048*/ 	.byte	0x04, 0x17
        /*004a*/ 	.short	(.L_5941 - .L_5940)
.L_5940:
        /*004c*/ 	.word	0x00000000
        /*0050*/ 	.short	0x0003
        /*0052*/ 	.short	0x0018
        /*0054*/ 	.byte	0x00, 0xf0, 0x21, 0x00


	//----- nvinfo : EIATTR_KPARAM_INFO
	.align		4
.L_5941:
        /*0058*/ 	.byte	0x04, 0x17
        /*005a*/ 	.short	(.L_5943 - .L_5942)
.L_5942:
        /*005c*/ 	.word	0x00000000
        /*0060*/ 	.short	0x0002
        /*0062*/ 	.short	0x0010
        /*0064*/ 	.byte	0x00, 0xf0, 0x21, 0x00


	//----- nvinfo : EIATTR_KPARAM_INFO
	.align		4
.L_5943:
        /*0068*/ 	.byte	0x04, 0x17
        /*006a*/ 	.short	(.L_5945 - .L_5944)
.L_5944:
        /*006c*/ 	.word	0x00000000
        /*0070*/ 	.short	0x0001
        /*0072*/ 	.short	0x0008
        /*0074*/ 	.byte	0x00, 0xf0, 0x21, 0x00


	//----- nvinfo : EIATTR_KPARAM_INFO
	.align		4
.L_5945:
        /*0078*/ 	.byte	0x04, 0x17
        /*007a*/ 	.short	(.L_5947 - .L_5946)
.L_5946:
        /*007c*/ 	.word	0x00000000
        /*0080*/ 	.short	0x0000
        /*0082*/ 	.short	0x0000
        /*0084*/ 	.byte	0x00, 0xf0, 0x21, 0x00


	//----- nvinfo : EIATTR_SPARSE_MMA_MASK
	.align		4
.L_5947:
        /*0088*/ 	.byte	0x03, 0x50
        /*008a*/ 	.short	0x0000


	//----- nvinfo : EIATTR_MAXREG_COUNT
	.align		4
        /*008c*/ 	.byte	0x03, 0x1b
        /*008e*/ 	.short	0x00ff


	//----- nvinfo : EIATTR_MERCURY_ISA_VERSION
	.align		4
        /*0090*/ 	.byte	0x03, 0x5f
        /*0092*/ 	.short	0x0101


	//----- nvinfo : EIATTR_EXIT_INSTR_OFFSETS
	.align		4
        /*0094*/ 	.byte	0x04, 0x1c
        /*0096*/ 	.short	(.L_5949 - .L_5948)


	//   ....[0]....
.L_5948:
        /*0098*/ 	.word	0x00000c30


	//   ....[1]....
        /*009c*/ 	.word	0x00000c60


	//----- nvinfo : EIATTR_CBANK_PARAM_SIZE
	.align		4
.L_5949:
        /*00a0*/ 	.byte	0x03, 0x19
        /*00a2*/ 	.short	0x0034


	//----- nvinfo : EIATTR_PARAM_CBANK
	.align		4
        /*00a4*/ 	.byte	0x04, 0x0a
        /*00a6*/ 	.short	(.L_5951 - .L_5950)
	.align		4
.L_5950:
        /*00a8*/ 	.word	index@(.nv.constant0._Z22kdequant_mm_int32_fp16ILi4ELi512EEvPiPfS1_P6__halfS3_iii)
        /*00ac*/ 	.short	0x0210
        /*00ae*/ 	.short	0x0034


	//----- nvinfo : EIATTR_SW_WAR
	.align		4
.L_5951:
        /*00b0*/ 	.byte	0x04, 0x36
        /*00b2*/ 	.short	(.L_5953 - .L_5952)
.L_5952:
        /*00b4*/ 	.word	0x00000008
.L_5953:


//--------------------- .nv.info._Z26kgemm_4bit_inference_naiveIfLi128ELi32EEviiiPT_PhPfPKfS1_iiii --------------------------
	.section	.nv.info._Z26kgemm_4bit_inference_naiveIfLi128ELi32EEviiiPT_PhPfPKfS1_iiii,"",@"SHT_CUDA_INFO"
	.sectionflags	@""
	.align	4


	//----- nvinfo : EIATTR_CUDA_API_VERSION
	.align		4
        /*0000*/ 	.byte	0x04, 0x37
        /*0002*/ 	.short	(.L_5955 - .L_5954)
.L_5954:
        /*0004*/ 	.word	0x00000082


	//----- nvinfo : EIATTR_KPARAM_INFO
	.align		4
.L_5955:
        /*0008*/ 	.byte	0x04, 0x17
        /*000a*/ 	.short	(.L_5957 - .L_5956)
.L_5956:
        /*000c*/ 	.word	0x00000000
        /*0010*/ 	.short	0x000b
        /*0012*/ 	.short	0x0044
        /*0014*/ 	.byte	0x00, 0xf0, 0x11, 0x00


	//----- nvinfo : EIATTR_KPARAM_INFO
	.align		4
.L_5957:
        /*0018*/ 	.byte	0x04, 0x17
        /*001a*/ 	.short	(.L_5959 - .L_5958)
.L_5958:
        /*001c*/ 	.word	0x00000000
        /*0020*/ 	.short	0x000a
        /*0022*/ 	.short	0x0040
        /*0024*/ 	.byte	0x00, 0xf0, 0x11, 0x00


	//----- nvinfo : EIATTR_KPARAM_INFO
	.align		4
.L_5959:
        /*0028*/ 	.byte	0x04, 0x17
        /*002a*/ 	.short	(.L_5961 - .L_5960)
.L_5960:
        /*002c*/ 	.word	0x00000000
        /*0030*/ 	.short	0x0009
        /*0032*/ 	.short	0x003c
        /*0034*/ 	.byte	0x00, 0xf0, 0x11, 0x00


	//----- nvinfo : EIATTR_KPARAM_INFO
	.align		4
.L_5961:
        /*0038*/ 	.byte	0x04, 0x17
        /*003a*/ 	.short	(.L_5963 - .L_5962)
.L_5962:
        /*003c*/ 	.word	0x00000000
        /*0040*/ 	.short	0x0008
        /*0042*/ 	.short	0x0038
        /*0044*/ 	.byte	0x00, 0xf0, 0x11, 0x00


	//----- nvinfo : EIATTR_KPARAM_INFO
	.align		4
.L_5963:
        /*0048*/ 	.byte	0x04, 0x17
        /*004a*/ 	.short	(.L_5965 - .L_5964)
.L_5964:
        /*004c*/ 	.word	0x00000000
        /*0050*/ 	.short	0x0007
        /*0052*/ 	.short	0x0030
        /*0054*/ 	.byte	0x00, 0xf0, 0x21, 0x00


	//----- nvinfo : EIATTR_KPARAM_INFO
	.align		4
.L_5965:
        /*0058*/ 	.byte	0x04, 0x17
        /*005a*/ 	.short	(.L_5967 - .L_5966)
.L_5966:
        /*005c*/ 	.word	0x00000000
        /*0060*/ 	.short	0x0006
        /*0062*/ 	.short	0x0028
        /*0064*/ 	.byte	0x00, 0xf0, 0x21, 0x00


	//----- nvinfo : EIATTR_KPARAM_INFO
	.align		4
.L_5967:
        /*0068*/ 	.byte	0x04, 0x17
        /*006a*/ 	.short	(.L_5969 - .L_5968)
.L_5968:
        /*006c*/ 	.word	0x00000000
        /*0070*/ 	.short	0x0005
        /*0072*/ 	.short	0x0020
        /*0074*/ 	.byte	0x00, 0xf0, 0x21, 0x00


	//----- nvinfo : EIATTR_KPARAM_INFO
	.align		4
.L_5969:
        /*0078*/ 	.byte	0x04, 0x17
        /*007a*/ 	.short	(.L_5971 - .L_5970)
.L_5970:
        /*007c*/ 	.word	0x00000000
        /*0080*/ 	.short	0x0004
        /*0082*/ 	.short	0x0018
        /*0084*/ 	.byte	0x00, 0xf0, 0x21, 0x00


	//----- nvinfo : EIATTR_KPARAM_INFO
	.align		4
.L_5971:
        /*0088*/ 	.byte	0x04, 0x17
        /*008a*/ 	.short	(.L_5973 - .L_5972)
.L_5972:
        /*008c*/ 	.word	0x00000000
        /*0090*/ 	.short	0x0003
        /*0092*/ 	.short	0x0010
        /*0094*/ 	.byte	0x00, 0xf0, 0x21, 0x00


	//----- nvinfo : EIATTR_KPARAM_INFO
	.align		4
.L_5973:
        /*0098*/ 	.byte	0x04, 0x17
        /*009a*/ 	.short	(.L_5975 - .L_5974)
.L_5974:
        /*009c*/ 	.word	0x00000000
        /*00a0*/ 	.short	0x0002
        /*00a2*/ 	.short	0x0008
        /*00a4*/ 	.byte	0x00, 0xf0, 0x11, 0x00


	//----- nvinfo : EIATTR_KPARAM_INFO
	.align		4
.L_5975:
        /*00a8*/ 	.byte	0x04, 0x17
        /*00aa*/ 	.short	(.L_5977 - .L_5976)
.L_5976:
        /*00ac*/ 	.word	0x00000000
        /*00b0*/ 	.short	0x0001
        /*00b2*/ 	.short	0x0004
        /*00b4*/ 	.byte	0x00, 0xf0, 0x11, 0x00


	//----- nvinfo : EIATTR_KPARAM_INFO
	.align		4
.L_5977:
        /*00b8*/ 	.byte	0x04, 0x17
        /*00ba*/ 	.short	(.L_5979 - .L_5978)
.L_5978:
        /*00bc*/ 	.word	0x00000000
        /*00c0*/ 	.short	0x0000
        /*00c2*/ 	.short	0x0000
        /*00c4*/ 	.byte	0x00, 0xf0, 0x11, 0x00


	//----- nvinfo : EIATTR_SPARSE_MMA_MASK
	.align		4
.L_5979:
        /*00c8*/ 	.byte	0x03, 0x50
        /*00ca*/ 	.short	0x0000


	//----- nvinfo : EIATTR_MAXREG_COUNT
	.align		4
        /*00cc*/ 	.byte	0x03, 0x1b
        /*00ce*/ 	.short	0x00ff


	//----- nvinfo : EIATTR_NUM_BARRIERS
	.align		4
        /*00d0*/ 	.byte	0x02, 0x4c
        /*00d2*/ 	.byte	0x01
	.zero		1


	//----- nvinfo : EIATTR_MERCURY_ISA_VERSION
	.align		4
        /*00d4*/ 	.byte	0x03, 0x5f
        /*00d6*/ 	.short	0x0101


	//----- nvinfo : EIATTR_COOP_GROUP_MASK_REGIDS
	.align		4
        /*00d8*/ 	.byte	0x04, 0x29
        /*00da*/ 	.short	(.L_5981 - .L_5980)


	//   ....[0]....
.L_5980:
        /*00dc*/ 	.word	0xffffffff


	//   ....[1]....
        /*00e0*/ 	.word	0xffffffff


	//   ....[2]....
        /*00e4*/ 	.word	0xffffffff


	//   ....[3]....
        /*00e8*/ 	.word	0xffffffff


	//   ....[4]....
        /*00ec*/ 	.word	0xffffffff


	//----- nvinfo : EIATTR_COOP_GROUP_INSTR_OFFSETS
	.align		4
.L_5981:
        /*00f0*/ 	.byte	0x04, 0x28
        /*00f2*/ 	.short	(.L_5983 - .L_5982)


	//   ....[0]....
.L_5982:
        /*00f4*/ 	.word	0x00002060


	//   ....[1]....
        /*00f8*/ 	.word	0x000020a0


	//   ....[2]....
        /*00fc*/ 	.word	0x000020d0


	//   ....[3]....
        /*0100*/ 	.word	0x00002100


	//   ....[4]....
        /*0104*/ 	.word	0x00002130


	//----- nvinfo : EIATTR_EXIT_INSTR_OFFSETS
	.align		4
.L_5983:
        /*0108*/ 	.byte	0x04, 0x1c
        /*010a*/ 	.short	(.L_5985 - .L_5984)


	//   ....[0]....
.L_5984:
        /*010c*/ 	.word	0x00002140


	//   ....[1]....
        /*0110*/ 	.word	0x00002190


	//----- nvinfo : EIATTR_CRS_STACK_SIZE
	.align		4
.L_5985:
        /*0114*/ 	.byte	0x04, 0x1e
        /*0116*/ 	.short	(.L_5987 - .L_5986)
.L_5986:
        /*0118*/ 	.word	0x00000000


	//----- nvinfo : EIATTR_CBANK_PARAM_SIZE
	.align		4
.L_5987:
        /*011c*/ 	.byte	0x03, 0x19
        /*011e*/ 	.short	0x0048


	//----- nvinfo : EIATTR_PARAM_CBANK
	.align		4
        /*0120*/ 	.byte	0x04, 0x0a
        /*0122*/ 	.short	(.L_5989 - .L_5988)
	.align		4
.L_5988:
        /*0124*/ 	.word	index@(.nv.constant0._Z26kgemm_4bit_inference_naiveIfLi128ELi32EEviiiPT_PhPfPKfS1_iiii)
        /*0128*/ 	.short	0x0210
        /*012a*/ 	.short	0x0048


	//----- nvinfo : EIATTR_SW_WAR
	.align		4
.L_5989:
        /*012c*/ 	.byte	0x04, 0x36
        /*012e*/ 	.short	(.L_5991 - .L_5990)
.L_5990:
        /*0130*/ 	.word	0x00000008
.L_5991:


//--------------------- .nv.info._Z26kgemm_4bit_inference_naiveI13__nv_bfloat16Li128ELi16EEviiiPT_PhPfPKfS2_iiii --------------------------
	.section	.nv.info._Z26kgemm_4bit_inference_naiveI13__nv_bfloat16Li128ELi16EEviiiPT_PhPfPKfS2_iiii,"",@"SHT_CUDA_INFO"
	.sectionflags	@""
	.align	4


	//----- nvinfo : EIATTR_CUDA_API_VERSION
	.align		4
        /*0000*/ 	.byte	0x04, 0x37
        /*0002*/ 	.short	(.L_5993 - .L_5992)
.L_5992:
        /*0004*/ 	.word	0x00000082


	//----- nvinfo : EIATTR_KPARAM_INFO
	.align		4
.L_5993:
        /*0008*/ 	.byte	0x04, 0x17
        /*000a*/ 	.short	(.L_5995 - .L_5994)
.L_5994:
        /*000c*/ 	.word	0x00000000
        /*0010*/ 	.short	0x000b
        /*0012*/ 	.short	0x0044
        /*0014*/ 	.byte	0x00, 0xf0, 0x11, 0x00


	//----- nvinfo : EIATTR_KPARAM_INFO
	.align		4
.L_5995:
        /*0018*/ 	.byte	0x04, 0x17
        /*001a*/ 	.short	(.L_5997 - .L_5996)
.L_5996:
        /*001c*/ 	.word	0x00000000
        /*0020*/ 	.short	0x000a
        /*0022*/ 	.short	0x0040
        /*0024*/ 	.byte	0x00, 0xf0, 0x11, 0x00


	//----- nvinfo : EIATTR_KPARAM_INFO
	.align		4
.L_5997:
        /*0028*/ 	.byte	0x04, 0x17
        /*002a*/ 	.short	(.L_5999 - .L_5998)
.L_5998:
        /*002c*/ 	.word	0x00000000
        /*0030*/ 	.short	0x0009
        /*0032*/ 	.short	0x003c
        /*0034*/ 	.byte	0x00, 0xf0, 0x11, 0x00


	//----- nvinfo : EIATTR_KPARAM_INFO
	.align		4
.L_5999:
        /*0038*/ 	.byte	0x04, 0x17
        /*003a*/ 	.short	(.L_6001 - .L_6000)
.L_6000:
        /*003c*/ 	.word	0x00000000
        /*0040*/ 	.short	0x0008
        /*0042*/ 	.short	0x0038
        /*0044*/ 	.byte	0x00, 0xf0, 0x11, 0x00


	//----- nvinfo : EIATTR_KPARAM_INFO
	.align		4
.L_6001:
        /*0048*/ 	.byte	0x04, 0x17
        /*004a*/ 	.short	(.L_6003 - .L_6002)
.L_6002:
        /*004c*/ 	.word	0x00000000
        /*0050*/ 	.short	0x0007
        /*0052*/ 	.short	0x0030
        /*0054*/ 	.byte	0x00, 0xf0, 0x21, 0x00


	//----- nvinfo : EIATTR_KPARAM_INFO
	.align		4
.L_6003:
        /*0058*/ 	.byte	0x04, 0x17
        /*005a*/ 	.short	(.L_6005 - .L_6004)
.L_6004:
        /*005c*/ 	.word	0x00000000
        /*0060*/ 	.short	0x0006
        /*0062*/ 	.short	0x0028
        /*0064*/ 	.byte	0x00, 0xf0, 0x21, 0x00


	//----- nvinfo : EIATTR_KPARAM_INFO
	.align		4
.L_6005:
        /*0068*/ 	.byte	0x04, 0x17
        /*006a*/ 	.short	(.L_6007 - .L_6006)
.L_6006:
        /*006c*/ 	.word	0x00000000
        /*0070*/ 	.short	0x0005
        /*0072*/ 	.short	0x0020
        /*0074*/ 	.byte	0x00, 0xf0, 0x21, 0x00


	//----- nvinfo : EIATTR_KPARAM_INFO
	.align		4
.L_6007:
        /*0078*/ 	.byte	0x04, 0x17
        /*007a*/ 	.short	(.L_6009 - .L_6008)
.L_6008:
        /*007c*/ 	.word	0x00000000
        /*0080*/ 	.short	0x0004
        /*0082*/ 	.short	0x0018
        /*0084*/ 	.byte	0x00, 0xf0, 0x21, 0x00


	//----- nvinfo : EIATTR_KPARAM_INFO
	.align		4
.L_6009:
        /*0088*/ 	.byte	0x04, 0x17
        /*008a*/ 	.short	(.L_6011 - .L_6010)
.L_6010:
        /*008c*/ 	.word	0x00000000
        /*0090*/ 	.short	0x0003
        /*0092*/ 	.short	0x0010
        /*0094*/ 	.byte	0x00, 0xf0, 0x21, 0x00


	//----- nvinfo : EIATTR_KPARAM_INFO
	.align		4
.L_6011:
        /*0098*/ 	.byte	0x04, 0x17
        /*009a*/ 	.short	(.L_6013 - .L_6012)
.L_6012:
        /*009c*/ 	.word	0x00000000
        /*00a0*/ 	.short	0x0002
        /*00a2*/ 	.short	0x0008
        /*00a4*/ 	.byte	0x00, 0xf0, 0x11, 0x00


	//----- nvinfo : EIATTR_KPARAM_INFO
	.align		4
.L_6013:
        /*00a8*/ 	.byte	0x04, 0x17
        /*00aa*/ 	.short	(.L_6015 - .L_6014)
.L_6014:
        /*00ac*/ 	.word	0x00000000
        /*00b0*/ 	.short	0x0001
        /*00b2*/ 	.short	0x0004
        /*00b4*/ 	.byte	0x00, 0xf0, 0x11, 0x00


	//----- nvinfo : EIATTR_KPARAM_INFO
	.align		4
.L_6015:
        /*00b8*/ 	.byte	0x04, 0x17
        /*00ba*/ 	.short	(.L_6017 - .L_6016)
.L_6016:
        /*00bc*/ 	.word	0x00000000
        /*00c0*/ 	.short	0x0000
        /*00c2*/ 	.short	0x0000
        /*00c4*/ 	.byte	0x00, 0xf0, 0x11, 0x00


	//----- nvinfo : EIATTR_SPARSE_MMA_MASK
	.align		4
.L_6017:
        /*00c8*/ 	.byte	0x03, 0x50
        /*00ca*/ 	.short	0x0000


	//----- nvinfo : EIATTR_MAXREG_COUNT
	.align		4
        /*00cc*/ 	.byte	0x03, 0x1b
        /*00ce*/ 	.short	0x00ff


	//----- nvinfo : EIATTR_NUM_BARRIERS
	.align		4
        /*00d0*/ 	.byte	0x02, 0x4c
        /*00d2*/ 	.byte	0x01
	.zero		1


	//----- nvinfo : EIATTR_MERCURY_ISA_VERSION
	.align		4
        /*00d4*/ 	.byte	0x03, 0x5f
        /*00d6*/ 	.short	0x0101


	//----- nvinfo : EIATTR_COOP_GROUP_MASK_REGIDS
	.align		4
        /*00d8*/ 	.byte	0x04, 0x29
        /*00da*/ 	.short	(.L_6019 - .L_6018)


	//   ....[0]....
.L_6018:
        /*00dc*/ 	.word	0xffffffff


	//   ....[1]....
        /*00e0*/ 	.word	0xffffffff


	//   ....[2]....
        /*00e4*/ 	.word	0xffffffff


	//   ....[3]....
        /*00e8*/ 	.word	0xffffffff


	//   ....[4]....
        /*00ec*/ 	.word	0xffffffff


	//----- nvinfo : EIATTR_COOP_GROUP_INSTR_OFFSETS
	.align		4
.L_6019:
        /*00f0*/ 	.byte	0x04, 0x28
        /*00f2*/ 	.short	(.L_6021 - .L_6020)


	//   ....[0]....
.L_6020:
        /*00f4*/ 	.word	0x000026e0


	//   ....[1]....
        /*00f8*/ 	.word	0x00002720


	//   ....[2]....
        /*00fc*/ 	.word	0x00002750


	//   ....[3]....
        /*0100*/ 	.word	0x00002780


	//   ....[4]....
        /*0104*/ 	.word	0x000027b0


	//----- nvinfo : EIATTR_EXIT_INSTR_OFFSETS
	.align		4
.L_6021:
        /*0108*/ 	.byte	0x04, 0x1c
        /*010a*/ 	.short	(.L_6023 - .L_6022)


	//   ....[0]....
.L_6022:
        /*010c*/ 	.word	0x000027c0


	//   ....[1]....
        /*0110*/ 	.word	0x00002820


	//----- nvinfo : EIATTR_CRS_STACK_SIZE
	.align		4
.L_6023:
        /*0114*/ 	.byte	0x04, 0x1e
        /*0116*/ 	.short	(.L_6025 - .L_6024)
.L_6024:
        /*0118*/ 	.word	0x00000000


	//----- nvinfo : EIATTR_CBANK_PARAM_SIZE
	.align		4
.L_6025:
        /*011c*/ 	.byte	0x03, 0x19
        /*011e*/ 	.short	0x0048


	//----- nvinfo : EIATTR_PARAM_CBANK
	.align		4
        /*0120*/ 	.byte	0x04, 0x0a
        /*0122*/ 	.short	(.L_6027 - .L_6026)
	.align		4
.L_6026:
        /*0124*/ 	.word	index@(.nv.constant0._Z26kgemm_4bit_inference_naiveI13__nv_bfloat16Li128ELi16EEviiiPT_PhPfPKfS2_iiii)
        /*0128*/ 	.short	0x0210
        /*012a*/ 	.short	0x0048


	//----- nvinfo : EIATTR_SW_WAR
	.align		4
.L_6027:
        /*012c*/ 	.byte	0x04, 0x36
        /*012e*/ 	.short	(.L_6029 - .L_6028)
.L_6028:
        /*0130*/ 	.word	0x00000008
.L_6029:


//--------------------- .nv.info._Z26kgemm_4bit_inference_naiveI6__halfLi128ELi16EEviiiPT_PhPfPKfS2_iiii --------------------------
	.section	.nv.info._Z26kgemm_4bit_inference_naiveI6__halfLi128ELi16EEviiiPT_PhPfPKfS2_iiii,"",@"SHT_CUDA_INFO"
	.sectionflags	@""
	.align	4


	//----- nvinfo : EIATTR_CUDA_API_VERSION
	.align		4
        /*0000*/ 	.byte	0x04, 0x37
        /*0002*/ 	.short	(.L_6031 - .L_6030)
.L_6030:
        /*0004*/ 	.word	0x00000082


	//----- nvinfo : EIATTR_KPARAM_INFO
	.align		4
.L_6031:
        /*0008*/ 	.byte	0x04, 0x17
        /*000a*/ 	.short	(.L_6033 - .L_6032)
.L_6032:
        /*000c*/ 	.word	0x00000000
        /*0010*/ 	.short	0x000b
        /*0012*/ 	.short	0x0044
        /*0014*/ 	.byte	0x00, 0xf0, 0x11, 0x00


	//----- nvinfo : EIATTR_KPARAM_INFO
	.align		4
.L_6033:
        /*0018*/ 	.byte	0x04, 0x17
        /*001a*/ 	.short	(.L_6035 - .L_6034)
.L_6034:
        /*001c*/ 	.word	0x00000000
        /*0020*/ 	.short	0x000a
        /*0022*/ 	.short	0x0040
        /*0024*/ 	.byte	0x00, 0xf0, 0x11, 0x00


	//----- nvinfo : EIATTR_KPARAM_INFO
	.align		4
.L_6035:
        /*0028*/ 	.byte	0x04, 0x17
        /*002a*/ 	.short	(.L_6037 - .L_6036)
.L_6036:
        /*002c*/ 	.word	0x00000000
        /*0030*/ 	.short	0x0009
        /*0032*/ 	.short	0x003c
        /*0034*/ 	.byte	0x00, 0xf0, 0x11, 0x00


	//----- nvinfo : EIATTR_KPARAM_INFO
	.align		4
.L_6037:
        /*0038*/ 	.byte	0x04, 0x17
        /*003a*/ 	.short	(.L_6039 - .L_6038)
.L_6038:
        /*003c*/ 	.word	0x00000000
        /*0040*/ 	.short	0x0008
        /*0042*/ 	.short	0x0038
        /*0044*/ 	.byte	0x00, 0xf0, 0x11, 0x00


	//----- nvinfo : EIATTR_KPARAM_INFO
	.align		4
.L_6039:
        /*0048*/ 	.byte	0x04, 0x17
        /*004a*/ 	.short	(.L_6041 - .L_6040)
.L_6040:
        /*004c*/ 	.word	0x00000000
        /*0050*/ 	.short	0x0007
        /*0052*/ 	.short	0x0030
        /*0054*/ 	.byte	0x00, 0xf0, 0x21, 0x00


	//----- nvinfo : EIATTR_KPARAM_INFO
	.align		4
.L_6041:
        /*0058*/ 	.byte	0x04, 0x17
        /*005a*/ 	.short	(.L_6043 - .L_6042)
.L_6042:
        /*005c*/ 	.word	0x00000000
        /*0060*/ 	.short	0x0006
        /*0062*/ 	.short	0x0028
        /*0064*/ 	.byte	0x00, 0xf0, 0x21, 0x00


	//----- nvinfo : EIATTR_KPARAM_INFO
	.align		4
.L_6043:
        /*0068*/ 	.byte	0x04, 0x17
        /*006a*/ 	.short	(.L_6045 - .L_6044)
.L_6044:
        /*006c*/ 	.word	0x00000000
        /*0070*/ 	.short	0x0005
        /*0072*/ 	.short	0x0020
        /*0074*/ 	.byte	0x00, 0xf0, 0x21, 0x00


	//----- nvinfo : EIATTR_KPARAM_INFO
	.align		4
.L_6045:
        /*0078*/ 	.byte	0x04, 0x17
        /*007a*/ 	.short	(.L_6047 - .L_6046)
.L_6046:
        /*007c*/ 	.word	0x00000000
        /*0080*/ 	.short	0x0004
        /*0082*/ 	.short	0x0018
        /*0084*/ 	.byte	0x00, 0xf0, 0x21, 0x00


	//----- nvinfo : EIATTR_KPARAM_INFO
	.align		4
.L_6047:
        /*0088*/ 	.byte	0x04, 0x17
        /*008a*/ 	.short	(.L_6049 - .L_6048)
.L_6048:
        /*008c*/ 	.word	0x00000000
        /*0090*/ 	.short	0x0003
        /*0092*/ 	.short	0x0010
        /*0094*/ 	.byte	0x00, 0xf0, 0x21, 0x00


	//----- nvinfo : EIATTR_KPARAM_INFO
	.align		4
.L_6049:
        /*0098*/ 	.byte	0x04, 0x17
        /*009a*/ 	.short	(.L_6051 - .L_6050)
.L_6050:
        /*009c*/ 	.word	0x00000000
        /*00a0*/ 	.short	0x0002
        /*00a2*/ 	.short	0x0008
        /*00a4*/ 	.byte	0x00, 0xf0, 0x11, 0x00


	//----- nvinfo : EIATTR_KPARAM_INFO
	.align		4
.L_6051:
        /*00a8*/ 	.byte	0x04, 0x17
        /*00aa*/ 	.short	(.L_6053 - .L_6052)
.L_6052:
        /*00ac*/ 	.word	0x00000000
        /*00b0*/ 	.short	0x0001
        /*00b2*/ 	.short	0x0004
        /*00b4*/ 	.byte	0x00, 0xf0, 0x11, 0x00


	//----- nvinfo : EIATTR_KPARAM_INFO
	.align		4
.L_6053:
        /*00b8*/ 	.byte	0x04, 0x17
        /*00ba*/ 	.short	(.L_6055 - .L_6054)
.L_6054:
        /*00bc*/ 	.word	0x00000000
        /*00c0*/ 	.short	0x0000
        /*00c2*/ 	.short	0x0000
        /*00c4*/ 	.byte	0x00, 0xf0, 0x11, 0x00


	//----- nvinfo : EIATTR_SPARSE_MMA_MASK
	.align		4
.L_6055:
        /*00c8*/ 	.byte	0x03, 0x50
        /*00ca*/ 	.short	0x0000


	//----- nvinfo : EIATTR_MAXREG_COUNT
	.align		4
        /*00cc*/ 	.byte	0x03, 0x1b
        /*00ce*/ 	.short	0x00ff


	//----- nvinfo : EIATTR_NUM_BARRIERS
	.align		4
        /*00d0*/ 	.byte	0x02, 0x4c
        /*00d2*/ 	.byte	0x01
	.zero		1


	//----- nvinfo : EIATTR_MERCURY_ISA_VERSION
	.align		4
        /*00d4*/ 	.byte	0x03, 0x5f
        /*00d6*/ 	.short	0x0101


	//----- nvinfo : EIATTR_COOP_GROUP_MASK_REGIDS
	.align		4
        /*00d8*/ 	.byte	0x04, 0x29
        /*00da*/ 	.short	(.L_6057 - .L_6056)


	//   ....[0]....
.L_6056:
        /*00dc*/ 	.word	0xffffffff


	//   ....[1]....
        /*00e0*/ 	.word	0xffffffff


	//   ....[2]....
        /*00e4*/ 	.word	0xffffffff


	//   ....[3]....
        /*00e8*/ 	.word	0xffffffff


	//   ....[4]....
        /*00ec*/ 	.word	0xffffffff


	//----- nvinfo : EIATTR_COOP_GROUP_INSTR_OFFSETS
	.align		4
.L_6057:
        /*00f0*/ 	.byte	0x04, 0x28
        /*00f2*/ 	.short	(.L_6059 - .L_6058)


	//   ....[0]....
.L_6058:
        /*00f4*/ 	.word	0x000025d0


	//   ....[1]....
        /*00f8*/ 	.word	0x00002610


	//   ....[2]....
        /*00fc*/ 	.word	0x00002640


	//   ....[3]....
        /*0100*/ 	.word	0x00002670


	//   ....[4]....
        /*0104*/ 	.word	0x000026a0


	//----- nvinfo : EIATTR_EXIT_INSTR_OFFSETS
	.align		4
.L_6059:
        /*0108*/ 	.byte	0x04, 0x1c
        /*010a*/ 	.short	(.L_6061 - .L_6060)


	//   ....[0]....
.L_6060:
        /*010c*/ 	.word	0x000026b0


	//   ....[1]....
        /*0110*/ 	.word	0x00002710


	//----- nvinfo : EIATTR_CRS_STACK_SIZE
	.align		4
.L_6061:
        /*0114*/ 	.byte	0x04, 0x1e
        /*0116*/ 	.short	(.L_6063 - .L_6062)
.L_6062:
        /*0118*/ 	.word	0x00000000


	//----- nvinfo : EIATTR_CBANK_PARAM_SIZE
	.align		4
.L_6063:
        /*011c*/ 	.byte	0x03, 0x19
        /*011e*/ 	.short	0x0048


	//----- nvinfo : EIATTR_PARAM_CBANK
	.align		4
        /*0120*/ 	.byte	0x04, 0x0a
        /*0122*/ 	.short	(.L_6065 - .L_6064)
	.align		4
.L_6064:
        /*0124*/ 	.word	index@(.nv.constant0._Z26kgemm_4bit_inference_naiveI6__halfLi128ELi16EEviiiPT_PhPfPKfS2_iiii)
        /*0128*/ 	.short	0x0210
        /*012a*/ 	.short	0x0048


	//----- nvinfo : EIATTR_SW_WAR
	.align		4
.L_6065:
        /*012c*/ 	.byte	0x04, 0x36
        /*012e*/ 	.short	(.L_6067 - .L_6066)
.L_6066:
        /*0130*/ 	.word	0x00000008
.L_6067:


//--------------------- .nv.info._Z5kfuncIfLi2EEvPT_S1_S0_l --------------------------
	.section	.nv.info._Z5kfuncIfLi2EEvPT_S1_S0_l,"",@"SHT_CUDA_INFO"
	.sectionflags	@""
	.align	4


	//----- nvinfo : EIATTR_CUDA_API_VERSION
	.align		4
        /*0000*/ 	.byte	0x04, 0x37
        /*0002*/ 	.short	(.L_6069 - .L_6068)
.L_6068:
        /*0004*/ 	.word	0x00000082


	//----- nvinfo : EIATTR_KPARAM_INFO
	.align		4
.L_6069:
        /*0008*/ 	.byte	0x04, 0x17
        /*000a*/ 	.short	(.L_6071 - .L_6070)
.L_6070:
        /*000c*/ 	.word	0x00000000
        /*0010*/ 	.short	0x0003
        /*0012*/ 	.short	0x0018
        /*0014*/ 	.byte	0x00, 0xf0, 0x21, 0x00


	//----- nvinfo : EIATTR_KPARAM_INFO
	.align		4
.L_6071:
        /*0018*/ 	.byte	0x04, 0x17
        /*001a*/ 	.short	(.L_6073 - .L_6072)
.L_6072:
        /*001c*/ 	.word	0x00000000
        /*0020*/ 	.short	0x0002
        /*0022*/ 	.short	0x0010
        /*0024*/ 	.byte	0x00, 0xf0, 0x11, 0x00


	//----- nvinfo : EIATTR_KPARAM_INFO
	.align		4
.L_6073:
        /*0028*/ 	.byte	0x04, 0x17
        /*002a*/ 	.short	(.L_6075 - .L_6074)
.L_6074:
        /*002c*/ 	.word	0x00000000
        /*0030*/ 	.short	0x0001
        /*0032*/ 	.short	0x0008
        /*0034*/ 	.byte	0x00, 0xf0, 0x21, 0x00


	//----- nvinfo : EIATTR_KPARAM_INFO
	.align		4
.L_6075:
        /*0038*/ 	.byte	0x04, 0x17
        /*003a*/ 	.short	(.L_6077 - .L_6076)
.L_6076:
        /*003c*/ 	.word	0x00000000
        /*0040*/ 	.short	0x0000
        /*0042*/ 	.short	0x0000
        /*0044*/ 	.byte	0x00, 0xf0, 0x21, 0x00


	//----- nvinfo : EIATTR_SPARSE_MMA_MASK
	.align		4
.L_6077:
        /*0048*/ 	.byte	0x03, 0x50
        /*004a*/ 	.short	0x0000


	//----- nvinfo : EIATTR_MAXREG_COUNT
	.align		4
        /*004c*/ 	.byte	0x03, 0x1b
        /*004e*/ 	.short	0x00ff


	//----- nvinfo : EIATTR_MERCURY_ISA_VERSION
	.align		4
        /*0050*/ 	.byte	0x03, 0x5f
        /*0052*/ 	.short	0x0101


	//----- nvinfo : EIATTR_EXIT_INSTR_OFFSETS
	.align		4
        /*0054*/ 	.byte	0x04, 0x1c
        /*0056*/ 	.short	(.L_6079 - .L_6078)


	//   ....[0]....
.L_6078:
        /*0058*/ 	.word	0x00000080


	//   ....[1]....
        /*005c*/ 	.word	0x00000540


	//   ....[2]....
        /*0060*/ 	.word	0x00000880


	//----- nvinfo : EIATTR_CRS_STACK_SIZE
	.align		4
.L_6079:
        /*0064*/ 	.byte	0x04, 0x1e
        /*0066*/ 	.short	(.L_6081 - .L_6080)
.L_6080:
        /*0068*/ 	.word	0x00000000


	//----- nvinfo : EIATTR_CBANK_PARAM_SIZE
	.align		4
.L_6081:
        /*006c*/ 	.byte	0x03, 0x19
        /*006e*/ 	.short	0x0020


	//----- nvinfo : EIATTR_PARAM_CBANK
	.align		4
        /*0070*/ 	.byte	0x04, 0x0a
        /*0072*/ 	.short	(.L_6083 - .L_6082)
	.align		4
.L_6082:
        /*0074*/ 	.word	index@(.nv.constant0._Z5kfuncIfLi2EEvPT_S1_S0_l)
        /*0078*/ 	.short	0x0210
        /*007a*/ 	.short	0x0020


	//----- nvinfo : EIATTR_SW_WAR
	.align		4
.L_6083:
        /*007c*/ 	.byte	0x04, 0x36
        /*007e*/ 	.short	(.L_6085 - .L_6084)
.L_6084:
        /*0080*/ 	.word	0x00000008
.L_6085:


//--------------------- .nv.info._Z5kfuncIfLi1EEvPT_S1_S0_l --------------------------
	.section	.nv.info._Z5kfuncIfLi1EEvPT_S1_S0_l,"",@"SHT_CUDA_INFO"
	.sectionflags	@""
	.align	4


	//----- nvinfo : EIATTR_CUDA_API_VERSION
	.align		4
        /*0000*/ 	.byte	0x04, 0x37
        /*0002*/ 	.short	(.L_6087 - .L_6086)
.L_6086:
        /*0004*/ 	.word	0x00000082


	//----- nvinfo : EIATTR_KPARAM_INFO
	.align		4
.L_6087:
        /*0008*/ 	.byte	0x04, 0x17
        /*000a*/ 	.short	(.L_6089 - .L_6088)
.L_6088:
        /*000c*/ 	.word	0x00000000
        /*0010*/ 	.short	0x0003
        /*0012*/ 	.short	0x0018
        /*0014*/ 	.byte	0x00, 0xf0, 0x21, 0x00


	//----- nvinfo : EIATTR_KPARAM_INFO
	.align		4
.L_6089:
        /*0018*/ 	.byte	0x04, 0x17
        /*001a*/ 	.short	(.L_6091 - .L_6090)
.L_6090:
        /*001c*/ 	.word	0x00000000
        /*0020*/ 	.short	0x0002
        /*0022*/ 	.short	0x0010
        /*0024*/ 	.byte	0x00, 0xf0, 0x11, 0x00


	//----- nvinfo : EIATTR_KPARAM_INFO
	.align		4
.L_6091:
        /*0028*/ 	.byte	0x04, 0x17
        /*002a*/ 	.short	(.L_6093 - .L_6092)
.L_6092:
        /*002c*/ 	.word	0x00000000
        /*0030*/ 	.short	0x0001
        /*0032*/ 	.short	0x0008
        /*0034*/ 	.byte	0x00, 0xf0, 0x21, 0x00


	//----- nvinfo : EIATTR_KPARAM_INFO
	.align		4
.L_6093:
        /*0038*/ 	.byte	0x04, 0x17
        /*003a*/ 	.short	(.L_6095 - .L_6094)
.L_6094:
        /*003c*/ 	.word	0x00000000
        /*0040*/ 	.short	0x0000
        /*0042*/ 	.short	0x0000
        /*0044*/ 	.byte	0x00, 0xf0, 0x21, 0x00


	//----- nvinfo : EIATTR_SPARSE_MMA_MASK
	.align		4
.L_6095:
        /*0048*/ 	.byte	0x03, 0x50
        /*004a*/ 	.short	0x0000


	//----- nvinfo : EIATTR_MAXREG_COUNT
	.align		4
        /*004c*/ 	.byte	0x03, 0x1b
        /*004e*/ 	.short	0x00ff


	//----- nvinfo : EIATTR_MERCURY_ISA_VERSION
	.align		4
        /*0050*/ 	.byte	0x03, 0x5f
        /*0052*/ 	.short	0x0101


	//----- nvinfo : EIATTR_EXIT_INSTR_OFFSETS
	.align		4
        /*0054*/ 	.byte	0x04, 0x1c
        /*0056*/ 	.short	(.L_6097 - .L_6096)


	//   ....[0]....
.L_6096:
        /*0058*/ 	.word	0x00000080


	//   ....[1]....
        /*005c*/ 	.word	0x00000480


	//   ....[2]....
        /*0060*/ 	.word	0x00000690


	//----- nvinfo : EIATTR_CRS_STACK_SIZE
	.align		4
.L_6097:
        /*0064*/ 	.byte	0x04, 0x1e
        /*0066*/ 	.short	(.L_6099 - .L_6098)
.L_6098:
        /*0068*/ 	.word	0x00000000


	//----- nvinfo : EIATTR_CBANK_PARAM_SIZE
	.align		4
.L_6099:
        /*006c*/ 	.byte	0x03, 0x19
        /*006e*/ 	.short	0x0020


	//----- nvinfo : EIATTR_PARAM_CBANK
	.align		4
        /*0070*/ 	.byte	0x04, 0x0a
        /*0072*/ 	.short	(.L_6101 - .L_6100)
	.align		4
.L_6100:
        /*0074*/ 	.word	index@(.nv.constant0._Z5kfuncIfLi1EEvPT_S1_S0_l)
        /*0078*/ 	.short	0x0210
        /*007a*/ 	.short	0x0020


	//----- nvinfo : EIATTR_SW_WAR
	.align		4
.L_6101:
        /*007c*/ 	.byte	0x04, 0x36
        /*007e*/ 	.short	(.L_6103 - .L_6102)
.L_6102:
        /*0080*/ 	.word	0x00000008
.L_6103:


//--------------------- .nv.info._Z5kfuncIhLi0EEvPT_S1_S0_l --------------------------
	.section	.nv.info._Z5kfuncIhLi0EEvPT_S1_S0_l,"",@"SHT_CUDA_INFO"
	.sectionflags	@""
	.align	4


	//----- nvinfo : EIATTR_CUDA_API_VERSION
	.align		4
        /*0000*/ 	.byte	0x04, 0x37
        /*0002*/ 	.short	(.L_6105 - .L_6104)
.L_6104:
        /*0004*/ 	.word	0x00000082


	//----- nvinfo : EIATTR_KPARAM_INFO
	.align		4
.L_6105:
        /*0008*/ 	.byte	0x04, 0x17
        /*000a*/ 	.short	(.L_6107 - .L_6106)
.L_6106:
        /*000c*/ 	.word	0x00000000
        /*0010*/ 	.short	0x0003
        /*0012*/ 	.short	0x0018
        /*0014*/ 	.byte	0x00, 0xf0, 0x21, 0x00


	//----- nvinfo : EIATTR_KPARAM_INFO
	.align		4
.L_6107:
        /*0018*/ 	.byte	0x04, 0x17
        /*001a*/ 	.short	(.L_6109 - .L_6108)
.L_6108:
        /*001c*/ 	.word	0x00000000
        /*0020*/ 	.short	0x0002
        /*0022*/ 	.short	0x0010
        /*0024*/ 	.byte	0x00, 0xf0, 0x05, 0x00


	//----- nvinfo : EIATTR_KPARAM_INFO
	.align		4
.L_6109:
        /*0028*/ 	.byte	0x04, 0x17
        /*002a*/ 	.short	(.L_6111 - .L_6110)
.L_6110:
        /*002c*/ 	.word	0x00000000
        /*0030*/ 	.short	0x0001
        /*0032*/ 	.short	0x0008
        /*0034*/ 	.byte	0x00, 0xf0, 0x21, 0x00


	//----- nvinfo : EIATTR_KPARAM_INFO
	.align		4
.L_6111:
        /*0038*/ 	.byte	0x04, 0x17
        /*003a*/ 	.short	(.L_6113 - .L_6112)
.L_6112:
        /*003c*/ 	.word	0x00000000
        /*0040*/ 	.short	0x0000
        /*0042*/ 	.short	0x0000
        /*0044*/ 	.byte	0x00, 0xf0, 0x21, 0x00


	//----- nvinfo : EIATTR_SPARSE_MMA_MASK
	.align		4
.L_6113:
        /*0048*/ 	.byte	0x03, 0x50
        /*004a*/ 	.short	0x0000


	//----- nvinfo : EIATTR_MAXREG_COUNT
	.align		4
        /*004c*/ 	.byte	0x03, 0x1b
        /*004e*/ 	.short	0x00ff


	//----- nvinfo : EIATTR_MERCURY_ISA_VERSION
	.align		4
        /*0050*/ 	.byte	0x03, 0x5f
        /*0052*/ 	.short	0x0101


	//----- nvinfo : EIATTR_EXIT_INSTR_OFFSETS
	.align		4
        /*0054*/ 	.byte	0x04, 0x1c
        /*0056*/ 	.short	(.L_6115 - .L_6114)


	//   ....[0]....
.L_6114:
        /*0058*/ 	.word	0x00000080


	//   ....[1]....
        /*005c*/ 	.word	0x00000440


	//   ....[2]....
        /*0060*/ 	.word	0x00000580


	//----- nvinfo : EIATTR_CRS_STACK_SIZE
	.align		4
.L_6115:
        /*0064*/ 	.byte	0x04, 0x1e
        /*0066*/ 	.short	(.L_6117 - .L_6116)
.L_6116:
        /*0068*/ 	.word	0x00000000


	//----- nvinfo : EIATTR_CBANK_PARAM_SIZE
	.align		4
.L_6117:
        /*006c*/ 	.byte	0x03, 0x19
        /*006e*/ 	.short	0x0020


	//----- nvinfo : EIATTR_PARAM_CBANK
	.align		4
        /*0070*/ 	.byte	0x04, 0x0a
        /*0072*/ 	.short	(.L_6119 - .L_6118)
	.align		4
.L_6118:
        /*0074*/ 	.word	index@(.nv.constant0._Z5kfuncIhLi0EEvPT_S1_S0_l)
        /*0078*/ 	.short	0x0210
        /*007a*/ 	.short	0x0020


	//----- nvinfo : EIATTR_SW_WAR
	.align		4
.L_6119:
        /*007c*/ 	.byte	0x04, 0x36
        /*007e*/ 	.short	(.L_6121 - .L_6120)
.L_6120:
        /*0080*/ 	.word	0x00000008
.L_6121:


//--------------------- .nv.info._Z5kfuncIfLi0EEvPT_S1_S0_l --------------------------
	.section	.nv.info._Z5kfuncIfLi0EEvPT_S1_S0_l,"",@"SHT_CUDA_INFO"
	.sectionflags	@""
	.align	4


	//----- nvinfo : EIATTR_CUDA_API_VERSION
	.align		4
        /*0000*/ 	.byte	0x04, 0x37
        /*0002*/ 	.short	(.L_6123 - .L_6122)
.L_6122:
        /*0004*/ 	.word	0x00000082


	//----- nvinfo : EIATTR_KPARAM_INFO
	.align		4
.L_6123:
        /*0008*/ 	.byte	0x04, 0x17
        /*000a*/ 	.short	(.L_6125 - .L_6124)
.L_6124:
        /*000c*/ 	.word	0x00000000
        /*0010*/ 	.short	0x0003
        /*0012*/ 	.short	0x0018
        /*0014*/ 	.byte	0x00, 0xf0, 0x21, 0x00


	//----- nvinfo : EIATTR_KPARAM_INFO
	.align		4
.L_6125:
        /*0018*/ 	.byte	0x04, 0x17
        /*001a*/ 	.short	(.L_6127 - .L_6126)
.L_6126:
        /*001c*/ 	.word	0x00000000
        /*0020*/ 	.short	0x0002
        /*0022*/ 	.short	0x0010
        /*0024*/ 	.byte	0x00, 0xf0, 0x11, 0x00


	//----- nvinfo : EIATTR_KPARAM_INFO
	.align		4
.L_6127:
        /*0028*/ 	.byte	0x04, 0x17
        /*002a*/ 	.short	(.L_6129 - .L_6128)
.L_6128:
        /*002c*/ 	.word	0x00000000
        /*0030*/ 	.short	0x0001
        /*0032*/ 	.short	0x0008
        /*0034*/ 	.byte	0x00, 0xf0, 0x21, 0x00


	//----- nvinfo : EIATTR_KPARAM_INFO
	.align		4
.L_6129:
        /*0038*/ 	.byte	0x04, 0x17
        /*003a*/ 	.short	(.L_6131 - .L_6130)
.L_6130:
        /*003c*/ 	.word	0x00000000
        /*0040*/ 	.short	0x0000
        /*0042*/ 	.short	0x0000
        /*0044*/ 	.byte	0x00, 0xf0, 0x21, 0x00


	//----- nvinfo : EIATTR_SPARSE_MMA_MASK
	.align		4
.L_6131:
        /*0048*/ 	.byte	0x03, 0x50
        /*004a*/ 	.short	0x0000


	//----- nvinfo : EIATTR_MAXREG_COUNT
	.align		4
        /*004c*/ 	.byte	0x03, 0x1b
        /*004e*/ 	.short	0x00ff


	//----- nvinfo : EIATTR_MERCURY_ISA_VERSION
	.align		4
        /*0050*/ 	.byte	0x03, 0x5f
        /*0052*/ 	.short	0x0101


	//----- nvinfo : EIATTR_EXIT_INSTR_OFFSETS
	.align		4
        /*0054*/ 	.byte	0x04, 0x1c
        /*0056*/ 	.short	(.L_6133 - .L_6132)


	//   ....[0]....
.L_6132:
        /*0058*/ 	.word	0x00000080


	//   ....[1]....
        /*005c*/ 	.word	0x00000470


	//   ....[2]....
        /*0060*/ 	.word	0x00000600


	//----- nvinfo : EIATTR_CRS_STACK_SIZE
	.align		4
.L_6133:
        /*0064*/ 	.byte	0x04, 0x1e
        /*0066*/ 	.short	(.L_6135 - .L_6134)
.L_6134:
        /*0068*/ 	.word	0x00000000


	//----- nvinfo : EIATTR_CBANK_PARAM_SIZE
	.align		4
.L_6135:
        /*006c*/ 	.byte	0x03, 0x19
        /*006e*/ 	.short	0x0020


	//----- nvinfo : EIATTR_PARAM_CBANK
	.align		4
        /*0070*/ 	.byte	0x04, 0x0a
        /*0072*/ 	.short	(.L_6137 - .L_6136)
	.align		4
.L_6136:
        /*0074*/ 	.word	index@(.nv.constant0._Z5kfuncIfLi0EEvPT_S1_S0_l)
        /*0078*/ 	.short	0x0210
        /*007a*/ 	.short	0x0020


	//----- nvinfo : EIATTR_SW_WAR
	.align		4
.L_6137:
        /*007c*/ 	.byte	0x04, 0x36
        /*007e*/ 	.short	(.L_6139 - .L_6138)
.L_6138:
        /*0080*/ 	.word	0x00000008
.L_6139:


//--------------------- .nv.info._Z16kInt8VectorQuantI6__halfLi1024ELi1EEvPT_PaPffii --------------------------
	.section	.nv.info._Z16kInt8VectorQuantI6__halfLi1024ELi1EEvPT_PaPffii,"",@"SHT_CUDA_INFO"
	.sectionflags	@""
	.align	4


	//----- nvinfo : EIATTR_CUDA_API_VERSION
	.align		4
        /*0000*/ 	.byte	0x04, 0x37
        /*0002*/ 	.short	(.L_6141 - .L_6140)
.L_6140:
        /*0004*/ 	.word	0x00000082


	//----- nvinfo : EIATTR_KPARAM_INFO
	.align		4
.L_6141:
        /*0008*/ 	.byte	0x04, 0x17
        /*000a*/ 	.short	(.L_6143 - .L_6142)
.L_6142:
        /*000c*/ 	.word	0x00000000
        /*0010*/ 	.short	0x0005
        /*0012*/ 	.short	0x0020
        /*0014*/ 	.byte	0x00, 0xf0, 0x11, 0x00


	//----- nvinfo : EIATTR_KPARAM_INFO
	.align		4
.L_6143:
        /*0018*/ 	.byte	0x04, 0x17
        /*001a*/ 	.short	(.L_6145 - .L_6144)
.L_6144:
        /*001c*/ 	.word	0x00000000
        /*0020*/ 	.short	0x0004
        /*0022*/ 	.short	0x001c
        /*0024*/ 	.byte	0x00, 0xf0, 0x11, 0x00


	//----- nvinfo : EIATTR_KPARAM_INFO
	.align		4
.L_6145:
        /*0028*/ 	.byte	0x04, 0x17
        /*002a*/ 	.short	(.L_6147 - .L_6146)
.L_6146:
        /*002c*/ 	.word	0x00000000
        /*0030*/ 	.short	0x0003
        /*0032*/ 	.short	0x0018
        /*0034*/ 	.byte	0x00, 0xf0, 0x11, 0x00


	//----- nvinfo : EIATTR_KPARAM_INFO
	.align		4
.L_6147:
        /*0038*/ 	.byte	0x04, 0x17
        /*003a*/ 	.short	(.L_6149 - .L_6148)
.L_6148:
        /*003c*/ 	.word	0x00000000
        /*0040*/ 	.short	0x0002
        /*0042*/ 	.short	0x0010
        /*0044*/ 	.byte	0x00, 0xf0, 0x21, 0x00


	//----- nvinfo : EIATTR_KPARAM_INFO
	.align		4
.L_6149:
        /*0048*/ 	.byte	0x04, 0x17
        /*004a*/ 	.short	(.L_6151 - .L_6150)
.L_6150:
        /*004c*/ 	.word	0x00000000
        /*0050*/ 	.short	0x0001
        /*0052*/ 	.short	0x0008
        /*0054*/ 	.byte	0x00, 0xf0, 0x21, 0x00


	//----- nvinfo : EIATTR_KPARAM_INFO
	.align		4
.L_6151:
        /*0058*/ 	.byte	0x04, 0x17
        /*005a*/ 	.short	(.L_6153 - .L_6152)
.L_6152:
        /*005c*/ 	.word	0x00000000
        /*0060*/ 	.short	0x0000
        /*0062*/ 	.short	0x0000
        /*0064*/ 	.byte	0x00, 0xf0, 0x21, 0x00


	//----- nvinfo : EIATTR_SPARSE_MMA_MASK
	.align		4
.L_6153:
        /*0068*/ 	.byte	0x03, 0x50
        /*006a*/ 	.short	0x0000


	//----- nvinfo : EIATTR_MAXREG_COUNT
	.align		4
        /*006c*/ 	.byte	0x03, 0x1b
        /*006e*/ 	.short	0x0020


	//----- nvinfo : EIATTR_NUM_BARRIERS
	.align		4
        /*0070*/ 	.byte	0x02, 0x4c
        /*0072*/ 	.byte	0x01
	.zero		1


	//----- nvinfo : EIATTR_MERCURY_ISA_VERSION
	.align		4
        /*0074*/ 	.byte	0x03, 0x5f
        /*0076*/ 	.short	0x0101


	//----- nvinfo : EIATTR_UNUSED_LOAD_BYTE_OFFSET
	.align		4
        /*0078*/ 	.byte	0x04, 0x44
        /*007a*/ 	.short	(.L_6155 - .L_6154)


	//   ....[0]....
.L_6154:
        /*007c*/ 	.word	0x00001780
        /*0080*/ 	.word	0x000000fc


	//----- nvinfo : EIATTR_COOP_GROUP_MASK_REGIDS
	.align		4
.L_6155:
        /*0084*/ 	.byte	0x04, 0x29
        /*0086*/ 	.short	(.L_6157 - .L_6156)


	//   ....[0]....
.L_6156:
        /*0088*/ 	.word	0xffffffff


	//   ....[1]....
        /*008c*/ 	.word	0xffffffff


	//   ....[2]....
        /*0090*/ 	.word	0xffffffff


	//   ....[3]....
        /*0094*/ 	.word	0xffffffff


	//   ....[4]....
        /*0098*/ 	.word	0xffffffff


	//   ....[5]....
        /*009c*/ 	.word	0xffffffff


	//   ....[6]....
        /*00a0*/ 	.word	0xffffffff


	//   ....[7]....
        /*00a4*/ 	.word	0xffffffff


	//   ....[8]....
        /*00a8*/ 	.word	0xffffffff


	//   ....[9]....
        /*00ac*/ 	.word	0xffffffff


	//----- nvinfo : EIATTR_COOP_GROUP_INSTR_OFFSETS
	.align		4
.L_6157:
        /*00b0*/ 	.byte	0x04, 0x28
        /*00b2*/ 	.short	(.L_6159 - .L_6158)


	//   ....[0]....
.L_6158:
        /*00b4*/ 	.word	0x00000960


	//   ....[1]....
        /*00b8*/ 	.word	0x000009d0


	//   ....[2]....
        /*00bc*/ 	.word	0x00000a30


	//   ....[3]....
        /*00c0*/ 	.word	0x00000aa0


	//   ....[4]....
        /*00c4*/ 	.word	0x00000b10


	//   ....[5]....
        /*00c8*/ 	.word	0x00001580


	//   ....[6]....
        /*00cc*/ 	.word	0x000015e0


	//   ....[7]....
        /*00d0*/ 	.word	0x00001640


	//   ....[8]....
        /*00d4*/ 	.word	0x000016a0


	//   ....[9]....
        /*00d8*/ 	.word	0x00001700


	//----- nvinfo : EIATTR_EXIT_INSTR_OFFSETS
	.align		4
.L_6159:
        /*00dc*/ 	.byte	0x04, 0x1c
        /*00de*/ 	.short	(.L_6161 - .L_6160)


	//   ....[0]....
.L_6160:
        /*00e0*/ 	.word	0x00001dd0


	//   ....[1]....
        /*00e4*/ 	.word	0x000020c0


	//   ....[2]....
        /*00e8*/ 	.word	0x00002420


	//----- nvinfo : EIATTR_MAX_THREADS
	.align		4
.L_6161:
        /*00ec*/ 	.byte	0x04, 0x05
        /*00ee*/ 	.short	(.L_6163 - .L_6162)
.L_6162:
        /*00f0*/ 	.word	0x00000400
        /*00f4*/ 	.word	0x00000001
        /*00f8*/ 	.word	0x00000001


	//----- nvinfo : EIATTR_CRS_STACK_SIZE
	.align		4
.L_6163:
        /*00fc*/ 	.byte	0x04, 0x1e
        /*00fe*/ 	.short	(.L_6165 - .L_6164)
.L_6164:
        /*0100*/ 	.word	0x00000000


	//----- nvinfo : EIATTR_CBANK_PARAM_SIZE
	.align		4
.L_6165:
        /*0104*/ 	.byte	0x03, 0x19
        /*0106*/ 	.short	0x0024


	//----- nvinfo : EIATTR_PARAM_CBANK
	.align		4
        /*0108*/ 	.byte	0x04, 0x0a
        /*010a*/ 	.short	(.L_6167 - .L_6166)
	.align		4
.L_6166:
        /*010c*/ 	.word	index@(.nv.constant0._Z16kInt8VectorQuantI6__halfLi1024ELi1EEvPT_PaPffii)
        /*0110*/ 	.short	0x0210
        /*0112*/ 	.short	0x0024


	//----- nvinfo : EIATTR_SW_WAR
	.align		4
.L_6167:
        /*0114*/ 	.byte	0x04, 0x36
        /*0116*/ 	.short	(.L_6169 - .L_6168)
.L_6168:
        /*0118*/ 	.word	0x00000008
.L_6169:


//--------------------- .nv.info._Z16kInt8VectorQuantI6__halfLi1024ELi0EEvPT_PaPffii --------------------------
	.section	.nv.info._Z16kInt8VectorQuantI6__halfLi1024ELi0EEvPT_PaPffii,"",@"SHT_CUDA_INFO"
	.sectionflags	@""
	.align	4


	//----- nvinfo : EIATTR_CUDA_API_VERSION
	.align		4
        /*0000*/ 	.byte	0x04, 0x37
        /*0002*/ 	.short	(.L_6171 - .L_6170)
.L_6170:
        /*0004*/ 	.word	0x00000082


	//----- nvinfo : EIATTR_KPARAM_INFO
	.align		4
.L_6171:
        /*0008*/ 	.byte	0x04, 0x17
        /*000a*/ 	.short	(.L_6173 - .L_6172)
.L_6172:
        /*000c*/ 	.word	0x00000000
        /*0010*/ 	.short	0x0005
        /*0012*/ 	.short	0x0020
        /*0014*/ 	.byte	0x00, 0xf0, 0x11, 0x00


	//----- nvinfo : EIATTR_KPARAM_INFO
	.align		4
.L_6173:
        /*0018*/ 	.byte	0x04, 0x17
        /*001a*/ 	.short	(.L_6175 - .L_6174)
.L_6174:
        /*001c*/ 	.word	0x00000000
        /*0020*/ 	.short	0x0004
        /*0022*/ 	.short	0x001c
        /*0024*/ 	.byte	0x00, 0xf0, 0x11, 0x00


	//----- nvinfo : EIATTR_KPARAM_INFO
	.align		4
.L_6175:
        /*0028*/ 	.byte	0x04, 0x17
        /*002a*/ 	.short	(.L_6177 - .L_6176)
.L_6176:
        /*002c*/ 	.word	0x00000000
        /*0030*/ 	.short	0x0003
        /*0032*/ 	.short	0x0018
        /*0034*/ 	.byte	0x00, 0xf0, 0x11, 0x00


	//----- nvinfo : EIATTR_KPARAM_INFO
	.align		4
.L_6177:
        /*0038*/ 	.byte	0x04, 0x17
        /*003a*/ 	.short	(.L_6179 - .L_6178)
.L_6178:
        /*003c*/ 	.word	0x00000000
        /*0040*/ 	.short	0x0002
        /*0042*/ 	.short	0x0010
        /*0044*/ 	.byte	0x00, 0xf0, 0x21, 0x00


	//----- nvinfo : EIATTR_KPARAM_INFO
	.align		4
.L_6179:
        /*0048*/ 	.byte	0x04, 0x17
        /*004a*/ 	.short	(.L_6181 - .L_6180)
.L_6180:
        /*004c*/ 	.word	0x00000000
        /*0050*/ 	.short	0x0001
        /*0052*/ 	.short	0x0008
        /*0054*/ 	.byte	0x00, 0xf0, 0x21, 0x00


	//----- nvinfo : EIATTR_KPARAM_INFO
	.align		4
.L_6181:
        /*0058*/ 	.byte	0x04, 0x17
        /*005a*/ 	.short	(.L_6183 - .L_6182)
.L_6182:
        /*005c*/ 	.word	0x00000000
        /*0060*/ 	.short	0x0000
        /*0062*/ 	.short	0x0000
        /*0064*/ 	.byte	0x00, 0xf0, 0x21, 0x00


	//----- nvinfo : EIATTR_SPARSE_MMA_MASK
	.align		4
.L_6183:
        /*0068*/ 	.byte	0x03, 0x50
        /*006a*/ 	.short	0x0000


	//----- nvinfo : EIATTR_MAXREG_COUNT
	.align		4
        /*006c*/ 	.byte	0x03, 0x1b
        /*006e*/ 	.short	0x0020


	//----- nvinfo : EIATTR_NUM_BARRIERS
	.align		4
        /*0070*/ 	.byte	0x02, 0x4c
        /*0072*/ 	.byte	0x01
	.zero		1


	//----- nvinfo : EIATTR_MERCURY_ISA_VERSION
	.align		4
        /*0074*/ 	.byte	0x03, 0x5f
        /*0076*/ 	.short	0x0101


	//----- nvinfo : EIATTR_UNUSED_LOAD_BYTE_OFFSET
	.align		4
        /*0078*/ 	.byte	0x04, 0x44
        /*007a*/ 	.short	(.L_6185 - .L_6184)


	//   ....[0]....
.L_6184:
        /*007c*/ 	.word	0x000022c0
        /*0080*/ 	.word	0x000000fc


	//----- nvinfo : EIATTR_COOP_GROUP_MASK_REGIDS
	.align		4
.L_6185:
        /*0084*/ 	.byte	0x04, 0x29
        /*0086*/ 	.short	(.L_6187 - .L_6186)


	//   ....[0]....
.L_6186:
        /*0088*/ 	.word	0xffffffff


	//   ....[1]....
        /*008c*/ 	.word	0xffffffff


	//   ....[2]....
        /*0090*/ 	.word	0xffffffff


	//   ....[3]....
        /*0094*/ 	.word	0xffffffff


	//   ....[4]....
        /*0098*/ 	.word	0xffffffff


	//   ....[5]....
        /*009c*/ 	.word	0xffffffff


	//   ....[6]....
        /*00a0*/ 	.word	0xffffffff


	//   ....[7]....
        /*00a4*/ 	.word	0xffffffff


	//   ....[8]....
        /*00a8*/ 	.word	0xffffffff


	//   ....[9]....
        /*00ac*/ 	.word	0xffffffff


	//----- nvinfo : EIATTR_COOP_GROUP_INSTR_OFFSETS
	.align		4
.L_6187:
        /*00b0*/ 	.byte	0x04, 0x28
        /*00b2*/ 	.short	(.L_6189 - .L_6188)


	//   ....[0]....
.L_6188:
        /*00b4*/ 	.word	0x000014a0


	//   ....[1]....
        /*00b8*/ 	.word	0x00001510


	//   ....[2]....
        /*00bc*/ 	.word	0x00001570


	//   ....[3]....
        /*00c0*/ 	.word	0x000015e0


	//   ....[4]....
        /*00c4*/ 	.word	0x00001650


	//   ....[5]....
        /*00c8*/ 	.word	0x000020c0


	//   ....[6]....
        /*00cc*/ 	.word	0x00002120


	//   ....[7]....
        /*00d0*/ 	.word	0x00002180


	//   ....[8]....
        /*00d4*/ 	.word	0x000021e0


	//   ....[9]....
        /*00d8*/ 	.word	0x00002240


	//----- nvinfo : EIATTR_EXIT_INSTR_OFFSETS
	.align		4
.L_6189:
        /*00dc*/ 	.byte	0x04, 0x1c
        /*00de*/ 	.short	(.L_6191 - .L_6190)


	//   ....[0]....
.L_6190:
        /*00e0*/ 	.word	0x00002910


	//   ....[1]....
        /*00e4*/ 	.word	0x00002bd0


	//   ....[2]....
        /*00e8*/ 	.word	0x00002e80


	//----- nvinfo : EIATTR_MAX_THREADS
	.align		4
.L_6191:
        /*00ec*/ 	.byte	0x04, 0x05
        /*00ee*/ 	.short	(.L_6193 - .L_6192)
.L_6192:
        /*00f0*/ 	.word	0x00000400
        /*00f4*/ 	.word	0x00000001
        /*00f8*/ 	.word	0x00000001


	//----- nvinfo : EIATTR_CRS_STACK_SIZE
	.align		4
.L_6193:
        /*00fc*/ 	.byte	0x04, 0x1e
        /*00fe*/ 	.short	(.L_6195 - .L_6194)
.L_6194:
        /*0100*/ 	.word	0x00000000


	//----- nvinfo : EIATTR_CBANK_PARAM_SIZE
	.align		4
.L_6195:
        /*0104*/ 	.byte	0x03, 0x19
        /*0106*/ 	.short	0x0024


	//----- nvinfo : EIATTR_PARAM_CBANK
	.align		4
        /*0108*/ 	.byte	0x04, 0x0a
        /*010a*/ 	.short	(.L_6197 - .L_6196)
	.align		4
.L_6196:
        /*010c*/ 	.word	index@(.nv.constant0._Z16kInt8VectorQuantI6__halfLi1024ELi0EEvPT_PaPffii)
        /*0110*/ 	.short	0x0210
        /*0112*/ 	.short	0x0024


	//----- nvinfo : EIATTR_SW_WAR
	.align		4
.L_6197:
        /*0114*/ 	.byte	0x04, 0x36
        /*0116*/ 	.short	(.L_6199 - .L_6198)
.L_6198:
        /*0118*/ 	.word	0x00000008
.L_6199:


//--------------------- .nv.callgraph             --------------------------
	.section	.nv.callgraph,"",@"SHT_CUDA_CALLGRAPH"
	.align	4
	.sectionentsize	8
	.align		4
        /*0000*/ 	.word	0x00000000
	.align		4
        /*0004*/ 	.word	0xffffffff
	.align		4
        /*0008*/ 	.word	0x00000000
	.align		4
        /*000c*/ 	.word	0xfffffffe
	.align		4
        /*0010*/ 	.word	0x00000000
	.align		4
        /*0014*/ 	.word	0xfffffffd
	.align		4
        /*0018*/ 	.word	0x00000000
	.align		4
        /*001c*/ 	.word	0xfffffffc


//--------------------- .nv.constant4             --------------------------
	.section	.nv.constant4,"a",@progbits
	.align	8
	.align		8
.nv.constant4:
        /*0000*/ 	.dword	fp4_dequantization_lut
	.align		8
        /*0008*/ 	.dword	nf4_dequantization_lut
	.align		8
        /*0010*/ 	.dword	_ZN41_INTERNAL_39c2c603_10_kernels_cu_3ff1eeb94cuda3std3__45__cpo5beginE
	.align		8
        /*0018*/ 	.dword	_ZN41_INTERNAL_39c2c603_10_kernels_cu_3ff1eeb94cuda3std3__45__cpo3endE
	.align		8
        /*0020*/ 	.dword	_ZN41_INTERNAL_39c2c603_10_kernels_cu_3ff1eeb94cuda3std3__45__cpo6cbeginE
	.align		8
        /*0028*/ 	.dword	_ZN41_INTERNAL_39c2c603_10_kernels_cu_3ff1eeb94cuda3std3__45__cpo4cendE
	.align		8
        /*0030*/ 	.dword	_ZN41_INTERNAL_39c2c603_10_kernels_cu_3ff1eeb94cuda3std3__45__cpo6rbeginE
	.align		8
        /*0038*/ 	.dword	_ZN41_INTERNAL_39c2c603_10_kernels_cu_3ff1eeb94cuda3std3__45__cpo4rendE
	.align		8
        /*0040*/ 	.dword	_ZN41_INTERNAL_39c2c603_10_kernels_cu_3ff1eeb94cuda3std3__45__cpo7crbeginE
	.align		8
        /*0048*/ 	.dword	_ZN41_INTERNAL_39c2c603_10_kernels_cu_3ff1eeb94cuda3std3__45__cpo5crendE
	.align		8
        /*0050*/ 	.dword	_ZN41_INTERNAL_39c2c603_10_kernels_cu_3ff1eeb94cuda3std3__443_GLOBAL__N__39c2c603_10_kernels_cu_3ff1eeb96ignoreE
	.align		8
        /*0058*/ 	.dword	_ZN41_INTERNAL_39c2c603_10_kernels_cu_3ff1eeb94cuda3std3__419piecewise_constructE
	.align		8
        /*0060*/ 	.dword	_ZN41_INTERNAL_39c2c603_10_kernels_cu_3ff1eeb94cuda3std3__48in_placeE
	.align		8
        /*0068*/ 	.dword	_ZN41_INTERNAL_39c2c603_10_kernels_cu_3ff1eeb94cuda3std3__420unreachable_sentinelE
	.align		8
        /*0070*/ 	.dword	_ZN41_INTERNAL_39c2c603_10_kernels_cu_3ff1eeb94cuda3std3__47nulloptE
	.align		8
        /*0078*/ 	.dword	_ZN41_INTERNAL_39c2c603_10_kernels_cu_3ff1eeb94cuda3std3__48unexpectE
	.align		8
        /*0080*/ 	.dword	_ZN41_INTERNAL_39c2c603_10_kernels_cu_3ff1eeb94cuda3std6ranges3__45__cpo4swapE
	.align		8
        /*0088*/ 	.dword	_ZN41_INTERNAL_39c2c603_10_kernels_cu_3ff1eeb94cuda3std6ranges3__45__cpo9iter_moveE
	.align		8
        /*0090*/ 	.dword	_ZN41_INTERNAL_39c2c603_10_kernels_cu_3ff1eeb94cuda3std6ranges3__45__cpo5beginE
	.align		8
        /*0098*/ 	.dword	_ZN41_INTERNAL_39c2c603_10_kernels_cu_3ff1eeb94cuda3std6ranges3__45__cpo3endE
	.align		8
        /*00a0*/ 	.dword	_ZN41_INTERNAL_39c2c603_10_kernels_cu_3ff1eeb94cuda3std6ranges3__45__cpo6cbeginE
	.align		8
        /*00a8*/ 	.dword	_ZN41_INTERNAL_39c2c603_10_kernels_cu_3ff1eeb94cuda3std6ranges3__45__cpo4cendE
	.align		8
        /*00b0*/ 	.dword	_ZN41_INTERNAL_39c2c603_10_kernels_cu_3ff1eeb94cuda3std6ranges3__45__cpo7advanceE
	.align		8
        /*00b8*/ 	.dword	_ZN41_INTERNAL_39c2c603_10_kernels_cu_3ff1eeb94cuda3std6ranges3__45__cpo9iter_swapE
	.align		8
        /*00c0*/ 	.dword	_ZN41_INTERNAL_39c2c603_10_kernels_cu_3ff1eeb94cuda3std6ranges3__45__cpo4nextE
	.align		8
        /*00c8*/ 	.dword	_ZN41_INTERNAL_39c2c603_10_kernels_cu_3ff1eeb94cuda3std6ranges3__45__cpo4prevE
	.align		8
        /*00d0*/ 	.dword	_ZN41_INTERNAL_39c2c603_10_kernels_cu_3ff1eeb94cuda3std6ranges3__45__cpo4dataE
	.align		8
        /*00d8*/ 	.dword	_ZN41_INTERNAL_39c2c603_10_kernels_cu_3ff1eeb94cuda3std6ranges3__45__cpo5cdataE
	.align		8
        /*00e0*/ 	.dword	_ZN41_INTERNAL_39c2c603_10_kernels_cu_3ff1eeb94cuda3std6ranges3__45__cpo4sizeE
	.align		8
        /*00e8*/ 	.dword	_ZN41_INTERNAL_39c2c603_10_kernels_cu_3ff1eeb94cuda3std6ranges3__45__cpo5ssizeE
	.align		8
        /*00f0*/ 	.dword	_ZN41_INTERNAL_39c2c603_10_kernels_cu_3ff1eeb94cuda3std6ranges3__45__cpo8distanceE
	.align		8
        /*00f8*/ 	.dword	_ZN41_INTERNAL_39c2c603_10_kernels_cu_3ff1eeb96thrust23THRUST_300001_SM_900_NS6system6detail10sequential3seqE
	.align		8
        /*0100*/ 	.dword	_ZN41_INTERNAL_39c2c603_10_kernels_cu_3ff1eeb96thrust23THRUST_300001_SM_900_NS12placeholders2_1E
	.align		8
        /*0108*/ 	.dword	_ZN41_INTERNAL_39c2c603_10_kernels_cu_3ff1eeb96thrust23THRUST_300001_SM_900_NS12placeholders2_2E
	.align		8
        /*0110*/ 	.dword	_ZN41_INTERNAL_39c2c603_10_kernels_cu_3ff1eeb96thrust23THRUST_300001_SM_900_NS12placeholders2_3E
	.align		8
        /*0118*/ 	.dword	_ZN41_INTERNAL_39c2c603_10_kernels_cu_3ff1eeb96thrust23THRUST_300001_SM_900_NS12placeholders2_4E
	.align		8
        /*0120*/ 	.dword	_ZN41_INTERNAL_39c2c603_10_kernels_cu_3ff1eeb96thrust23THRUST_300001_SM_900_NS12placeholders2_5E
	.align		8
        /*0128*/ 	.dword	_ZN41_INTERNAL_39c2c603_10_kernels_cu_3ff1eeb96thrust23THRUST_300001_SM_900_NS12placeholders2_6E
	.align		8
        /*0130*/ 	.dword	_ZN41_INTERNAL_39c2c603_10_kernels_cu_3ff1eeb96thrust23THRUST_300001_SM_900_NS12placeholders2_7E
	.align		8
        /*0138*/ 	.dword	_ZN41_INTERNAL_39c2c603_10_kernels_cu_3ff1eeb96thrust23THRUST_300001_SM_900_NS12placeholders2_8E
	.align		8
        /*0140*/ 	.dword	_ZN41_INTERNAL_39c2c603_10_kernels_cu_3ff1eeb96thrust23THRUST_300001_SM_900_NS12placeholders2_9E
	.align		8
        /*0148*/ 	.dword	_ZN41_INTERNAL_39c2c603_10_kernels_cu_3ff1eeb96thrust23THRUST_300001_SM_900_NS12placeholders3_10E


//--------------------- .text._ZN3cub17CUB_300001_SM_9006detail11EmptyKernelIvEEvv --------------------------
	.section	.text._ZN3cub17CUB_300001_SM_9006detail11EmptyKernelIvEEvv,"ax",@progbits
	.align	128
        .global         _ZN3cub17CUB_300001_SM_9006detail11EmptyKernelIvEEvv
        .type           _ZN3cub17CUB_300001_SM_9006detail11EmptyKernelIvEEvv,@function
        .size           _ZN3cub17CUB_300001_SM_9006detail11EmptyKernelIvEEvv,(.L_x_2036 - _ZN3cub17CUB_300001_SM_9006detail11EmptyKernelIvEEvv)
        .other          _ZN3cub17CUB_300001_SM_9006detail11EmptyKernelIvEEvv,@"STO_CUDA_ENTRY STV_DEFAULT"
_ZN3cub17CUB_300001_SM_9006detail11EmptyKernelIvEEvv:
.text._ZN3cub17CUB_300001_SM_9006detail11EmptyKernelIvEEvv:
[----:B------:R-:W-:Y:S01]  /*0000*/  LDC R1, c[0x0][0x28] ;  /* 0x00000a00ff017b82 */ /* 0x000fe20000000800 */
[----:B------:R-:W-:Y:S05]  /*0010*/  EXIT ;  /* 0x000000000000794d */ /* 0x000fea0003800000 */
.L_x_0:
[----:B------:R-:W-:-:S00]  /*0020*/  BRA `(.L_x_0) ;  /* 0xfffffffc00fc7947 */ /* 0x000fc0000383ffff */
[----:B------:R-:W-:-:S00]  /*0030*/  NOP ;  /* 0x0000000000007918 */ /* 0x000fc00000000000 */
        /* <DEDUP_REMOVED lines=12> */
.L_x_2036:


//--------------------- .text._Z35kOptimizerStatic8bit1StateBlockwiseI13__nv_bfloat16Li4ELi256ELi1EEvPT_S2_PhfffifPfS4_ffbi --------------------------
	.section	.text._Z35kOptimizerStatic8bit1StateBlockwiseI13__nv_bfloat16Li4ELi256ELi1EEvPT_S2_PhfffifPfS4_ffbi,"ax",@progbits
	.align	128
        .global         _Z35kOptimizerStatic8bit1StateBlockwiseI13__nv_bfloat16Li4ELi256ELi1EEvPT_S2_PhfffifPfS4_ffbi
        .type           _Z35kOptimizerStatic8bit1StateBlockwiseI13__nv_bfloat16Li4ELi256ELi1EEvPT_S2_PhfffifPfS4_ffbi,@function
        .size           _Z35kOptimizerStatic8bit1StateBlockwiseI13__nv_bfloat16Li4ELi256ELi1EEvPT_S2_PhfffifPfS4_ffbi,(.L_x_2037 - _Z35kOptimizerStatic8bit1StateBlockwiseI13__nv_bfloat16Li4ELi256ELi1EEvPT_S2_PhfffifPfS4_ffbi)
        .other          _Z35kOptimizerStatic8bit1StateBlockwiseI13__nv_bfloat16Li4ELi256ELi1EEvPT_S2_PhfffifPfS4_ffbi,@"STO_CUDA_ENTRY STV_DEFAULT"
_Z35kOptimizerStatic8bit1StateBlockwiseI13__nv_bfloat16Li4ELi256ELi1EEvPT_S2_PhfffifPfS4_ffbi:
.text._Z35kOptimizerStatic8bit1StateBlockwiseI13__nv_bfloat16Li4ELi256ELi1EEvPT_S2_PhfffifPfS4_ffbi:
[----:B------:R-:W-:Y:S01]  /*0000*/  LDC R1, c[0x0][0x28] ;  /* 0x00000a00ff017b82 */ /* 0x000fe20000000800 */
[----:B------:R-:W0:Y:S07]  /*0010*/  S2R R13, SR_TID.X ;  /* 0x00000000000d7919 */ /* 0x000e2e0000002100 */
[----:B------:R-:W0:Y:S01]  /*0020*/  LDC.64 R2, c[0x0][0x240] ;  /* 0x00009000ff027b82 */ /* 0x000e220000000a00 */
[----:B------:R-:W-:Y:S01]  /*0030*/  ULDC.64 UR6, c[0x0][0x208] ;  /* 0x0000820000067ab9 */ /* 0x000fe20000000a00 */
[----:B0-----:R-:W-:-:S06]  /*0040*/  IMAD.WIDE.U32 R2, R13, 0x4, R2 ;  /* 0x000000040d027825 */ /* 0x001fcc00078e0002 */
[----:B------:R-:W2:Y:S01]  /*0050*/  LDG.E.CONSTANT R2, desc[UR6][R2.64] ;  /* 0x0000000602027981 */ /* 0x000ea2000c1e9900 */
[----:B------:R-:W-:Y:S01]  /*0060*/  MOV R4, 0x400 ;  /* 0x0000040000047802 */ /* 0x000fe20000000f00 */
[----:B------:R-:W-:Y:S01]  /*0070*/  ULDC UR4, c[0x0][0xc] ;  /* 0x0000030000047ab9 */ /* 0x000fe20000000800 */
[----:B------:R-:W-:Y:S01]  /*0080*/  LOP3.LUT R7, R13, 0x1, RZ, 0xc0, !PT ;  /* 0x000000010d077812 */ /* 0x000fe200078ec0ff */
[----:B------:R-:W0:Y:S01]  /*0090*/  S2R R9, SR_CgaCtaId ;  /* 0x0000000000097919 */ /* 0x000e220000008800 */
[----:B------:R-:W-:Y:S01]  /*00a0*/  USHF.L.U32 UR4, UR4, 0x8, URZ ;  /* 0x0000000804047899 */ /* 0x000fe2000800063f */
[----:B------:R-:W1:Y:S01]  /*00b0*/  S2R R20, SR_CTAID.X ;  /* 0x0000000000147919 */ /* 0x000e620000002500 */
[----:B0-----:R-:W-:Y:S01]  /*00c0*/  LEA R0, R9, R4, 0x18 ;  /* 0x0000000409007211 */ /* 0x001fe200078ec0ff */
[----:B-1----:R-:W-:-:S04]  /*00d0*/  IMAD.SHL.U32 R20, R20, 0x100, RZ ;  /* 0x0000010014147824 */ /* 0x002fc800078e00ff */
[--C-:B------:R-:W-:Y:S02]  /*00e0*/  IMAD R5, R13, 0x4, R0.reuse ;  /* 0x000000040d057824 */ /* 0x100fe400078e0200 */
[----:B------:R-:W-:Y:S01]  /*00f0*/  IMAD R0, R7, 0x404, R0 ;  /* 0x0000040407007824 */ /* 0x000fe200078e0200 */
[----:B------:R-:W-:Y:S02]  /*0100*/  ISETP.GE.U32.AND P0, PT, R20, UR4, PT ;  /* 0x0000000414007c0c */ /* 0x000fe4000bf06070 */
[----:B--2---:R0:W-:Y:S04]  /*0110*/  STS [R5], R2 ;  /* 0x0000000205007388 */ /* 0x0041e80000000800 */
[----:B------:R0:W-:Y:S01]  /*0120*/  STS [R5+0x404], R2 ;  /* 0x0004040205007388 */ /* 0x0001e20000000800 */
[----:B------:R-:W-:Y:S06]  /*0130*/  BAR.SYNC.DEFER_BLOCKING 0x0 ;  /* 0x0000000000007b1d */ /* 0x000fec0000010000 */
[----:B------:R-:W-:Y:S05]  /*0140*/  @P0 EXIT ;  /* 0x000000000000094d */ /* 0x000fea0003800000 */
[----:B------:R1:W2:Y:S01]  /*0150*/  LDS R12, [R0+0x1fc] ;  /* 0x0001fc00000c7984 */ /* 0x0002a20000000800 */
[----:B------:R-:W3:Y:S01]  /*0160*/  LDC R17, c[0x0][0x25c] ;  /* 0x00009700ff117b82 */ /* 0x000ee20000000800 */
[----:B------:R-:W-:Y:S01]  /*0170*/  SHF.R.S32.HI R6, RZ, 0x1f, R13 ;  /* 0x0000001fff067819 */ /* 0x000fe2000001140d */
[----:B------:R-:W-:Y:S01]  /*0180*/  VIADD R4, R4, 0x808 ;  /* 0x0000080804047836 */ /* 0x000fe20000000000 */
[----:B------:R1:W4:Y:S01]  /*0190*/  LDS R14, [R0+0xfc] ;  /* 0x0000fc00000e7984 */ /* 0x0003220000000800 */
[----:B------:R-:W-:Y:S01]  /*01a0*/  ULDC UR8, c[0x0][0x254] ;  /* 0x0000950000087ab9 */ /* 0x000fe20000000800 */
[----:B------:R-:W-:Y:S01]  /*01b0*/  LEA.HI R6, R6, R13, RZ, 0x5 ;  /* 0x0000000d06067211 */ /* 0x000fe200078f28ff */
[----:B------:R-:W-:Y:S01]  /*01c0*/  ULDC.U8 UR9, c[0x0][0x258] ;  /* 0x0000960000097ab9 */ /* 0x000fe20000000000 */
[----:B------:R1:W1:Y:S01]  /*01d0*/  LDS R15, [R0+0x2fc] ;  /* 0x0002fc00000f7984 */ /* 0x0002620000000800 */
[----:B0-----:R-:W0:Y:S01]  /*01e0*/  LDC.64 R2, c[0x0][0x248] ;  /* 0x00009200ff027b82 */ /* 0x001e220000000a00 */
[----:B------:R-:W-:Y:S01]  /*01f0*/  LEA R5, R9, R4, 0x18 ;  /* 0x0000000409057211 */ /* 0x000fe200078ec0ff */
[----:B------:R-:W-:Y:S01]  /*0200*/  ULDC UR10, c[0x0][0x250] ;  /* 0x00009400000a7ab9 */ /* 0x000fe20000000800 */
[----:B------:R-:W0:Y:S01]  /*0210*/  S2R R16, SR_LANEID ;  /* 0x0000000000107919 */ /* 0x000e220000000000 */
[----:B------:R-:W-:Y:S01]  /*0220*/  SHF.R.S32.HI R6, RZ, 0x5, R6 ;  /* 0x00000005ff067819 */ /* 0x000fe20000011406 */
[----:B------:R-:W-:Y:S01]  /*0230*/  ULDC UR11, c[0x0][0x230] ;  /* 0x00008c00000b7ab9 */ /* 0x000fe20000000800 */
[----:B------:R-:W-:-:S03]  /*0240*/  ULDC UR12, c[0x0][0x238] ;  /* 0x00008e00000c7ab9 */ /* 0x000fc60000000800 */
[----:B------:R-:W-:-:S07]  /*0250*/  IMAD R18, R6, 0x4, R5 ;  /* 0x0000000406127824 */ /* 0x000fce00078e0205 */
.L_x_9:
[----:B------:R-:W-:Y:S01]  /*0260*/  IMAD.MOV R22, RZ, RZ, -R20 ;  /* 0x000000ffff167224 */ /* 0x000fe200078e0a14 */
[----:B------:R-:W-:Y:S01]  /*0270*/  PRMT R8, RZ, 0x7610, R8 ;  /* 0x00007610ff087816 */ /* 0x000fe20000000008 */
[----:B------:R-:W5:Y:S03]  /*0280*/  S2R R24, SR_CgaCtaId ;  /* 0x0000000000187919 */ /* 0x000f660000008800 */
[----:B---3--:R-:W-:Y:S01]  /*0290*/  VIADDMNMX.U32 R22, R22, R17, 0x100, PT ;  /* 0x0000010016167446 */ /* 0x008fe20003800011 */
[----:B------:R-:W-:Y:S03]  /*02a0*/  BAR.SYNC.DEFER_BLOCKING 0x0 ;  /* 0x0000000000007b1d */ /* 0x000fe60000010000 */
[----:B------:R-:W-:-:S13]  /*02b0*/  ISETP.GE.AND P2, PT, R13, R22, PT ;  /* 0x000000160d00720c */ /* 0x000fda0003f46270 */
[----:B------:R-:W3:Y:S01]  /*02c0*/  @!P2 LDC.64 R6, c[0x0][0x218] ;  /* 0x00008600ff06ab82 */ /* 0x000ee20000000a00 */
[----:B------:R-:W-:-:S04]  /*02d0*/  @!P2 IADD3 R4, P0, R13, R20, RZ ;  /* 0x000000140d04a210 */ /* 0x000fc80007f1e0ff */
[----:B------:R-:W-:Y:S02]  /*02e0*/  @!P2 LEA.HI.X.SX32 R5, R13, RZ, 0x1, P0 ;  /* 0x000000ff0d05a211 */ /* 0x000fe400000f0eff */
[----:B---3--:R-:W-:-:S04]  /*02f0*/  @!P2 LEA R6, P0, R4, R6, 0x1 ;  /* 0x000000060406a211 */ /* 0x008fc800078008ff */
[----:B------:R-:W-:Y:S02]  /*0300*/  @!P2 LEA.HI.X R7, R4, R7, R5, 0x1, P0 ;  /* 0x000000070407a211 */ /* 0x000fe400000f0c05 */
[----:B------:R-:W-:Y:S01]  /*0310*/  MOV R21, 0x400 ;  /* 0x0000040000157802 */ /* 0x000fe20000000f00 */
[----:B------:R-:W3:Y:S02]  /*0320*/  @!P2 LDC.64 R4, c[0x0][0x220] ;  /* 0x00008800ff04ab82 */ /* 0x000ee40000000a00 */
[----:B------:R2:W4:Y:S01]  /*0330*/  @!P2 LDG.E.U16.CONSTANT R8, desc[UR6][R6.64] ;  /* 0x000000060608a981 */ /* 0x000522000c1e9500 */
[----:B------:R-:W-:Y:S01]  /*0340*/  LOP3.LUT R9, R13, 0x7fffffe0, RZ, 0xc0, !PT ;  /* 0x7fffffe00d097812 */ /* 0x000fe200078ec0ff */
[----:B------:R-:W-:Y:S01]  /*0350*/  VIADD R11, R21, 0x840 ;  /* 0x00000840150b7836 */ /* 0x000fe20000000000 */
[----:B------:R-:W-:-:S03]  /*0360*/  @!P2 SHF.R.S32.HI R10, RZ, 0x1f, R13 ;  /* 0x0000001fff0aa819 */ /* 0x000fc6000001140d */
[----:B0-----:R-:W-:Y:S01]  /*0370*/  IMAD.IADD R9, R9, 0x1, R16 ;  /* 0x0000000109097824 */ /* 0x001fe200078e0210 */
[----:B-----5:R-:W-:Y:S01]  /*0380*/  LEA R11, R24, R11, 0x18 ;  /* 0x0000000b180b7211 */ /* 0x020fe200078ec0ff */
[----:B--2---:R-:W0:Y:S04]  /*0390*/  @!P2 LDC.64 R6, c[0x0][0x210] ;  /* 0x00008400ff06ab82 */ /* 0x004e280000000a00 */
[----:B------:R-:W-:Y:S01]  /*03a0*/  IMAD R23, R9, 0x2, R11 ;  /* 0x0000000209177824 */ /* 0x000fe200078e020b */
[----:B---3--:R-:W-:-:S04]  /*03b0*/  @!P2 IADD3 R4, P0, P1, R20, R4, R13 ;  /* 0x000000041404a210 */ /* 0x008fc8000791e00d */
[----:B------:R-:W-:Y:S01]  /*03c0*/  @!P2 IADD3.X R5, RZ, R5, R10, P0, P1 ;  /* 0x00000005ff05a210 */ /* 0x000fe200007e240a */
[----:B------:R-:W-:Y:S01]  /*03d0*/  IMAD.MOV.U32 R10, RZ, RZ, 0x80 ;  /* 0x00000080ff0a7424 */ /* 0x000fe200078e00ff */
[----:B----4-:R2:W-:Y:S01]  /*03e0*/  STS.U16 [R23], R8 ;  /* 0x0000000817007388 */ /* 0x0105e20000000400 */
[----:B------:R-:W-:-:S03]  /*03f0*/  NOP ;  /* 0x0000000000007918 */ /* 0x000fc60000000000 */
[----:B------:R-:W3:Y:S01]  /*0400*/  LDS.U16 R27, [R23] ;  /* 0x00000000171b7984 */ /* 0x000ee20000000400 */
[----:B------:R-:W-:Y:S06]  /*0410*/  BAR.SYNC.DEFER_BLOCKING 0x0 ;  /* 0x0000000000007b1d */ /* 0x000fec0000010000 */
[----:B------:R-:W4:Y:S01]  /*0420*/  @!P2 LDG.E.U8 R10, desc[UR6][R4.64] ;  /* 0x00000006040aa981 */ /* 0x000f22000c1e1100 */
[C---:B------:R-:W-:Y:S02]  /*0430*/  LOP3.LUT R25, R13.reuse, 0xffffffe0, RZ, 0xc0, !PT ;  /* 0xffffffe00d197812 */ /* 0x040fe400078ec0ff */
[----:B------:R-:W-:-:S02]  /*0440*/  @!P2 IADD3 R9, P0, R13, R20, RZ ;  /* 0x000000140d09a210 */ /* 0x000fc40007f1e0ff */
[----:B------:R-:W-:Y:S02]  /*0450*/  IADD3 R25, R11, R16, R25 ;  /* 0x000000100b197210 */ /* 0x000fe40007ffe019 */
[----:B------:R-:W-:Y:S02]  /*0460*/  @!P2 LEA.HI.X.SX32 R26, R13, RZ, 0x1, P0 ;  /* 0x000000ff0d1aa211 */ /* 0x000fe400000f0eff */
[C---:B0-----:R-:W-:Y:S02]  /*0470*/  @!P2 LEA R6, P0, R9.reuse, R6, 0x1 ;  /* 0x000000060906a211 */ /* 0x041fe400078008ff */
[----:B--2---:R-:W-:Y:S02]  /*0480*/  PRMT R8, RZ, 0x7610, R8 ;  /* 0x00007610ff087816 */ /* 0x004fe40000000008 */
[----:B------:R-:W-:Y:S01]  /*0490*/  @!P2 LEA.HI.X R7, R9, R7, R26, 0x1, P0 ;  /* 0x000000070907a211 */ /* 0x000fe200000f0c1a */
[----:B----4-:R0:W-:Y:S01]  /*04a0*/  STS.U8 [R25], R10 ;  /* 0x0000000a19007388 */ /* 0x0101e20000000000 */
[----:B------:R-:W-:-:S03]  /*04b0*/  NOP ;  /* 0x0000000000007918 */ /* 0x000fc60000000000 */
[----:B------:R0:W2:Y:S01]  /*04c0*/  LDS.U8 R9, [R25] ;  /* 0x0000000019097984 */ /* 0x0000a20000000000 */
[----:B------:R-:W-:Y:S06]  /*04d0*/  BAR.SYNC.DEFER_BLOCKING 0x0 ;  /* 0x0000000000007b1d */ /* 0x000fec0000010000 */
[----:B------:R-:W4:Y:S01]  /*04e0*/  @!P2 LDG.E.U16 R8, desc[UR6][R6.64] ;  /* 0x000000060608a981 */ /* 0x000f22000c1e1500 */
[----:B---3--:R-:W-:Y:S01]  /*04f0*/  IMAD.U32 R27, R27, 0x10000, RZ ;  /* 0x000100001b1b7824 */ /* 0x008fe200078e00ff */
[----:B------:R-:W-:Y:S01]  /*0500*/  UPRMT UR5, UR9, 0x8880, URZ ;  /* 0x0000888009057896 */ /* 0x000fe2000800003f */
[----:B------:R-:W-:Y:S03]  /*0510*/  BSSY B0, `(.L_x_1) ;  /* 0x0000012000007945 */ /* 0x000fe60003800000 */
[----:B------:R-:W-:-:S04]  /*0520*/  FSETP.NEU.FTZ.AND P0, PT, R27, RZ, PT ;  /* 0x000000ff1b00720b */ /* 0x000fc80003f1d000 */
[----:B------:R-:W-:Y:S01]  /*0530*/  ISETP.NE.AND P0, PT, RZ, UR5, !P0 ;  /* 0x00000005ff007c0c */ /* 0x000fe2000c705270 */
[----:B----4-:R0:W-:Y:S01]  /*0540*/  STS.U16 [R23], R8 ;  /* 0x0000000817007388 */ /* 0x0101e20000000400 */
[----:B------:R-:W-:-:S03]  /*0550*/  NOP ;  /* 0x0000000000007918 */ /* 0x000fc60000000000 */
[----:B------:R0:W3:Y:S08]  /*0560*/  LDS.U16 R26, [R23] ;  /* 0x00000000171a7984 */ /* 0x0000f00000000400 */
[----:B--2---:R-:W-:Y:S05]  /*0570*/  @P0 BRA `(.L_x_2) ;  /* 0x00000000002c0947 */ /* 0x004fea0003800000 */
[----:B------:R-:W-:-:S05]  /*0580*/  SHF.R.U32.HI R5, RZ, 0x8, R20 ;  /* 0x00000008ff057819 */ /* 0x000fca0000011614 */
[----:B------:R-:W-:-:S06]  /*0590*/  IMAD.WIDE.U32 R4, R5, 0x4, R2 ;  /* 0x0000000405047825 */ /* 0x000fcc00078e0002 */
[----:B------:R-:W2:Y:S01]  /*05a0*/  LDG.E R4, desc[UR6][R4.64] ;  /* 0x0000000604047981 */ /* 0x000ea2000c1e1900 */
[----:B------:R-:W-:Y:S01]  /*05b0*/  IMAD R9, R9, 0x4, R0 ;  /* 0x0000000409097824 */ /* 0x000fe200078e0200 */
[----:B------:R-:W-:Y:S01]  /*05c0*/  FSETP.LT.FTZ.AND P1, PT, RZ, UR10, PT ;  /* 0x0000000aff007c0b */ /* 0x000fe2000bf31000 */
[----:B------:R-:W-:-:S04]  /*05d0*/  FMUL.FTZ R19, R27, UR8 ;  /* 0x000000081b137c20 */ /* 0x000fc80008410000 */
[----:B------:R-:W2:Y:S08]  /*05e0*/  LDS R9, [R9] ;  /* 0x0000000009097984 */ /* 0x000eb00000000800 */
[----:B---3--:R-:W-:-:S04]  /*05f0*/  @P1 IMAD.U32 R6, R26, 0x10000, RZ ;  /* 0x000100001a061824 */ /* 0x008fc800078e00ff */
[----:B------:R-:W-:Y:S01]  /*0600*/  @P1 FFMA.FTZ R19, R6, UR10, R19 ;  /* 0x0000000a06131c23 */ /* 0x000fe20008010013 */
[----:B--2---:R-:W-:-:S04]  /*0610*/  FMUL.FTZ R6, R4, R9 ;  /* 0x0000000904067220 */ /* 0x004fc80000410000 */
[----:B------:R-:W-:-:S07]  /*0620*/  FFMA.FTZ R19, R19, R19, R6 ;  /* 0x0000001313137223 */ /* 0x000fce0000010006 */
.L_x_2:
[----:B------:R-:W-:Y:S05]  /*0630*/  BSYNC B0 ;  /* 0x0000000000007941 */ /* 0x000fea0003800000 */
.L_x_1:
[----:B------:R-:W-:Y:S01]  /*0640*/  FMNMX.FTZ R4, |R19|, -3.40282346638528859812e+38, !PT ;  /* 0xff7fffff13047809 */ /* 0x000fe20007810200 */
[----:B------:R-:W-:Y:S01]  /*0650*/  BSSY B0, `(.L_x_3) ;  /* 0x000002f000007945 */ /* 0x000fe20003800000 */
[----:B------:R-:W-:Y:S02]  /*0660*/  ISETP.NE.AND P4, PT, R16, RZ, PT ;  /* 0x000000ff1000720c */ /* 0x000fe40003f85270 */
[C---:B------:R-:W-:Y:S01]  /*0670*/  ISETP.NE.AND P2, PT, R13.reuse, RZ, PT ;  /* 0x000000ff0d00720c */ /* 0x040fe20003f45270 */
[----:B------:R-:W2:Y:S01]  /*0680*/  SHFL.DOWN PT, R5, R4, 0x1, 0x1f ;  /* 0x08201f0004057f89 */ /* 0x000ea200000e0000 */
[----:B------:R-:W-:-:S13]  /*0690*/  ISETP.NE.AND P3, PT, R13, RZ, PT ;  /* 0x000000ff0d00720c */ /* 0x000fda0003f65270 */
[----:B------:R-:W-:Y:S02]  /*06a0*/  @P3 LEA R30, R24, R21, 0x18 ;  /* 0x00000015181e3211 */ /* 0x000fe400078ec0ff */
[----:B--2---:R-:W-:-:S04]  /*06b0*/  FSETP.GEU.FTZ.AND P1, PT, R4, R5, PT ;  /* 0x000000050400720b */ /* 0x004fc80003f3e000 */
[----:B------:R-:W-:-:S04]  /*06c0*/  ISETP.LT.AND P1, PT, R16, 0x1f, !P1 ;  /* 0x0000001f1000780c */ /* 0x000fc80004f21270 */
[----:B------:R-:W-:-:S05]  /*06d0*/  FSEL R5, R5, R4, P1 ;  /* 0x0000000405057208 */ /* 0x000fca0000800000 */
[----:B------:R-:W2:Y:S02]  /*06e0*/  SHFL.DOWN PT, R6, R5, 0x2, 0x1f ;  /* 0x08401f0005067f89 */ /* 0x000ea400000e0000 */
        /* <DEDUP_REMOVED lines=15> */
[----:B------:R2:W-:Y:S01]  /*07e0*/  @!P4 STS [R18+0x8], R28 ;  /* 0x0000081c1200c388 */ /* 0x0005e20000000800 */
[----:B------:R-:W-:Y:S06]  /*07f0*/  BAR.SYNC.DEFER_BLOCKING 0x0 ;  /* 0x0000000000007b1d */ /* 0x000fec0000010000 */
[----:B------:R-:W-:Y:S05]  /*0800*/  @P2 BRA `(.L_x_4) ;  /* 0x00000000004c2947 */ /* 0x000fea0003800000 */
[----:B------:R-:W-:-:S05]  /*0810*/  LEA R29, R24, R21, 0x18 ;  /* 0x00000015181d7211 */ /* 0x000fca00078ec0ff */
[----:B------:R-:W4:Y:S04]  /*0820*/  LDS.128 R4, [R29+0x810] ;  /* 0x000810001d047984 */ /* 0x000f280000000c00 */
[----:B0-----:R-:W0:Y:S01]  /*0830*/  LDS.128 R8, [R29+0x820] ;  /* 0x000820001d087984 */ /* 0x001e220000000c00 */
[----:B----4-:R-:W-:-:S04]  /*0840*/  FSETP.GEU.FTZ.AND P1, PT, R28, R5, PT ;  /* 0x000000051c00720b */ /* 0x010fc80003f3e000 */
[----:B------:R-:W-:-:S04]  /*0850*/  FSEL R5, R5, R28, !P1 ;  /* 0x0000001c05057208 */ /* 0x000fc80004800000 */
[----:B------:R-:W-:-:S04]  /*0860*/  FSETP.GEU.FTZ.AND P1, PT, R5, R6, PT ;  /* 0x000000060500720b */ /* 0x000fc80003f3e000 */
[----:B------:R-:W-:Y:S02]  /*0870*/  FSEL R6, R6, R5, !P1 ;  /* 0x0000000506067208 */ /* 0x000fe40004800000 */
[----:B------:R-:W-:Y:S02]  /*0880*/  LEA R5, R24, R21, 0x18 ;  /* 0x0000001518057211 */ /* 0x000fe400078ec0ff */
[----:B------:R-:W-:-:S04]  /*0890*/  FSETP.GEU.FTZ.AND P1, PT, R6, R7, PT ;  /* 0x000000070600720b */ /* 0x000fc80003f3e000 */
[----:B------:R-:W-:-:S04]  /*08a0*/  FSEL R7, R7, R6, !P1 ;  /* 0x0000000607077208 */ /* 0x000fc80004800000 */
[----:B0-----:R-:W-:-:S04]  /*08b0*/  FSETP.GEU.FTZ.AND P1, PT, R7, R8, PT ;  /* 0x000000080700720b */ /* 0x001fc80003f3e000 */
[----:B------:R-:W-:-:S04]  /*08c0*/  FSEL R8, R8, R7, !P1 ;  /* 0x0000000708087208 */ /* 0x000fc80004800000 */
[----:B------:R-:W-:-:S04]  /*08d0*/  FSETP.GEU.FTZ.AND P1, PT, R8, R9, PT ;  /* 0x000000090800720b */ /* 0x000fc80003f3e000 */
[----:B------:R-:W-:-:S04]  /*08e0*/  FSEL R9, R9, R8, !P1 ;  /* 0x0000000809097208 */ /* 0x000fc80004800000 */
[----:B------:R-:W-:-:S04]  /*08f0*/  FSETP.GEU.FTZ.AND P1, PT, R9, R10, PT ;  /* 0x0000000a0900720b */ /* 0x000fc80003f3e000 */
[----:B------:R-:W-:-:S04]  /*0900*/  FSEL R10, R10, R9, !P1 ;  /* 0x000000090a0a7208 */ /* 0x000fc80004800000 */
[----:B------:R-:W-:-:S04]  /*0910*/  FSETP.GEU.FTZ.AND P1, PT, R10, R11, PT ;  /* 0x0000000b0a00720b */ /* 0x000fc80003f3e000 */
[----:B--2---:R-:W-:-:S05]  /*0920*/  FSEL R28, R11, R10, !P1 ;  /* 0x0000000a0b1c7208 */ /* 0x004fca0004800000 */
[----:B------:R4:W-:Y:S04]  /*0930*/  STS [R5+0xa50], R28 ;  /* 0x000a501c05007388 */ /* 0x0009e80000000800 */
.L_x_4:
[----:B------:R-:W-:Y:S05]  /*0940*/  BSYNC B0 ;  /* 0x0000000000007941 */ /* 0x000fea0003800000 */
.L_x_3:
[----:B------:R-:W-:Y:S06]  /*0950*/  BAR.SYNC.DEFER_BLOCKING 0x0 ;  /* 0x0000000000007b1d */ /* 0x000fec0000010000 */
[----:B------:R-:W-:Y:S01]  /*0960*/  BSSY B0, `(.L_x_5) ;  /* 0x000000c000007945 */ /* 0x000fe20003800000 */
[----:B--2-4-:R-:W0:Y:S02]  /*0970*/  @P3 LDS R28, [R30+0xa50] ;  /* 0x000a50001e1c3984 */ /* 0x014e240000000800 */
[----:B0-----:R0:W2:Y:S01]  /*0980*/  MUFU.RCP R8, R28 ;  /* 0x0000001c00087308 */ /* 0x0010a20000001000 */
[----:B------:R-:W-:Y:S05]  /*0990*/  @P0 BRA `(.L_x_6) ;  /* 0x0000000000200947 */ /* 0x000fea0003800000 */
[----:B------:R-:W4:Y:S01]  /*09a0*/  MUFU.SQRT R4, R19 ;  /* 0x0000001300047308 */ /* 0x000f220000002000 */
[----:B---3--:R-:W-:Y:S02]  /*09b0*/  IMAD.U32 R26, R26, 0x10000, RZ ;  /* 0x000100001a1a7824 */ /* 0x008fe400078e00ff */
[----:B----4-:R-:W-:-:S06]  /*09c0*/  FADD.FTZ R4, R4, UR11 ;  /* 0x0000000b04047e21 */ /* 0x010fcc0008010000 */
[----:B------:R-:W3:Y:S02]  /*09d0*/  MUFU.RCP R4, R4 ;  /* 0x0000000400047308 */ /* 0x000ee40000001000 */
[----:B---3--:R-:W-:-:S04]  /*09e0*/  FMUL.FTZ R27, R27, R4 ;  /* 0x000000041b1b7220 */ /* 0x008fc80000410000 */
[----:B------:R-:W-:-:S05]  /*09f0*/  FFMA.FTZ R27, -R27, UR12, R26 ;  /* 0x0000000c1b1b7c23 */ /* 0x000fca000801011a */
[----:B------:R-:W-:-:S04]  /*0a00*/  F2FP.BF16.F32.PACK_AB R27, RZ, R27 ;  /* 0x0000001bff1b723e */ /* 0x000fc800000010ff */
[----:B------:R-:W-:-:S07]  /*0a10*/  PRMT R26, R27, 0x7610, R26 ;  /* 0x000076101b1a7816 */ /* 0x000fce000000001a */
.L_x_6:
[----:B------:R-:W-:Y:S05]  /*0a20*/  BSYNC B0 ;  /* 0x0000000000007941 */ /* 0x000fea0003800000 */
.L_x_5:
[----:B------:R-:W4:Y:S01]  /*0a30*/  @!P3 LDC.64 R4, c[0x0][0x248] ;  /* 0x00009200ff04bb82 */ /* 0x000f220000000a00 */
[----:B------:R-:W-:Y:S01]  /*0a40*/  @!P3 SHF.R.U32.HI R9, RZ, 0x8, R20 ;  /* 0x00000008ff09b819 */ /* 0x000fe20000011614 */
[----:B--2---:R-:W-:Y:S01]  /*0a50*/  FMUL.FTZ R8, R19, R8 ;  /* 0x0000000813087220 */ /* 0x004fe20000410000 */
[----:B-1----:R-:W-:Y:S01]  /*0a60*/  IMAD.MOV.U32 R7, RZ, RZ, R15 ;  /* 0x000000ffff077224 */ /* 0x002fe200078e000f */
[----:B------:R-:W-:Y:S01]  /*0a70*/  LEA R21, R24, R21, 0x18 ;  /* 0x0000001518157211 */ /* 0x000fe200078ec0ff */
[----:B------:R-:W-:Y:S01]  /*0a80*/  IMAD.MOV.U32 R6, RZ, RZ, 0xbf ;  /* 0x000000bfff067424 */ /* 0x000fe200078e00ff */
[----:B------:R-:W-:Y:S01]  /*0a90*/  BSSY B0, `(.L_x_7) ;  /* 0x000006b000007945 */ /* 0x000fe20003800000 */
[----:B------:R-:W-:Y:S01]  /*0aa0*/  FSETP.GEU.FTZ.AND P6, PT, R12, R8, PT ;  /* 0x000000080c00720b */ /* 0x000fe20003fde000 */
[----:B------:R-:W-:Y:S02]  /*0ab0*/  IMAD.MOV.U32 R24, RZ, RZ, 0xff ;  /* 0x000000ffff187424 */ /* 0x000fe400078e00ff */
[----:B------:R-:W-:-:S10]  /*0ac0*/  IMAD.MOV.U32 R31, RZ, RZ, 0x7f ;  /* 0x0000007fff1f7424 */ /* 0x000fd400078e00ff */
[----:B------:R-:W-:Y:S02]  /*0ad0*/  @P6 IMAD.MOV.U32 R7, RZ, RZ, R14 ;  /* 0x000000ffff076224 */ /* 0x000fe400078e000e */
[----:B------:R-:W-:Y:S02]  /*0ae0*/  @P6 IMAD.MOV.U32 R6, RZ, RZ, 0x3f ;  /* 0x0000003fff066424 */ /* 0x000fe400078e00ff */
[----:B----4-:R-:W-:Y:S01]  /*0af0*/  @!P3 IMAD.WIDE.U32 R4, R9, 0x4, R4 ;  /* 0x000000040904b825 */ /* 0x010fe200078e0004 */
[----:B------:R-:W-:-:S03]  /*0b00*/  FSETP.GEU.FTZ.AND P0, PT, R7, R8, PT ;  /* 0x000000080700720b */ /* 0x000fc60003f1e000 */
[----:B------:R-:W-:Y:S01]  /*0b10*/  @P6 IMAD.MOV.U32 R24, RZ, RZ, 0x7f ;  /* 0x0000007fff186424 */ /* 0x000fe200078e00ff */
[----:B------:R0:W-:Y:S01]  /*0b20*/  @!P3 STG.E desc[UR6][R4.64], R28 ;  /* 0x0000001c0400b986 */ /* 0x0001e2000c101906 */
[----:B------:R-:W-:Y:S01]  /*0b30*/  @P6 IMAD.MOV.U32 R31, RZ, RZ, RZ ;  /* 0x000000ffff1f6224 */ /* 0x000fe200078e00ff */
[----:B------:R-:W-:Y:S07]  /*0b40*/  BAR.SYNC.DEFER_BLOCKING 0x0 ;  /* 0x0000000000007b1d */ /* 0x000fee0000010000 */
[----:B------:R-:W-:-:S02]  /*0b50*/  @P0 VIADD R9, R6, 0xffffffe0 ;  /* 0xffffffe006090836 */ /* 0x000fc40000000000 */
[----:B------:R-:W-:Y:S02]  /*0b60*/  @!P0 VIADD R9, R6, 0x20 ;  /* 0x0000002006098836 */ /* 0x000fe40000000000 */
[----:B0-----:R-:W-:Y:S02]  /*0b70*/  IMAD.MOV.U32 R28, RZ, RZ, R12 ;  /* 0x000000ffff1c7224 */ /* 0x001fe400078e000c */
[----:B------:R-:W-:Y:S02]  /*0b80*/  IMAD R27, R9, 0x4, R0 ;  /* 0x00000004091b7824 */ /* 0x000fe400078e0200 */
[----:B------:R-:W-:Y:S02]  /*0b90*/  @P6 IMAD.MOV.U32 R28, RZ, RZ, -0x40800000 ;  /* 0xbf800000ff1c6424 */ /* 0x000fe400078e00ff */
[----:B------:R-:W-:Y:S02]  /*0ba0*/  @!P0 IMAD.MOV.U32 R31, RZ, RZ, R6 ;  /* 0x000000ffff1f8224 */ /* 0x000fe400078e0006 */
[----:B------:R-:W-:-:S02]  /*0bb0*/  @!P0 IMAD.MOV.U32 R28, RZ, RZ, R7 ;  /* 0x000000ffff1c8224 */ /* 0x000fc400078e0007 */
[----:B------:R-:W-:Y:S01]  /*0bc0*/  @!P0 IMAD.MOV.U32 R6, RZ, RZ, R24 ;  /* 0x000000ffff068224 */ /* 0x000fe200078e0018 */
[----:B---3--:R0:W-:Y:S01]  /*0bd0*/  STS.U16 [R23], R26 ;  /* 0x0000001a17007388 */ /* 0x0081e20000000400 */
[----:B------:R-:W-:-:S03]  /*0be0*/  NOP ;  /* 0x0000000000007918 */ /* 0x000fc60000000000 */
[----:B------:R-:W-:Y:S01]  /*0bf0*/  LDS.U16 R10, [R23] ;  /* 0x00000000170a7984 */ /* 0x000fe20000000400 */
[----:B0-----:R-:W-:-:S03]  /*0c00*/  IMAD.MOV.U32 R26, RZ, RZ, 0x3f800000 ;  /* 0x3f800000ff1a7424 */ /* 0x001fc600078e00ff */
[----:B------:R-:W-:Y:S01]  /*0c10*/  @!P2 STS [R21+0xa40], R22 ;  /* 0x000a40161500a388 */ /* 0x000fe20000000800 */
[----:B------:R-:W-:Y:S02]  /*0c20*/  @P6 IMAD.MOV.U32 R26, RZ, RZ, R12 ;  /* 0x000000ffff1a6224 */ /* 0x000fe400078e000c */
[----:B------:R-:W-:Y:S01]  /*0c30*/  @P0 IMAD.MOV.U32 R26, RZ, RZ, R7 ;  /* 0x000000ffff1a0224 */ /* 0x000fe200078e0007 */
[----:B------:R-:W-:Y:S06]  /*0c40*/  BAR.SYNC.DEFER_BLOCKING 0x0 ;  /* 0x0000000000007b1d */ /* 0x000fec0000010000 */
[----:B------:R-:W0:Y:S04]  /*0c50*/  LDS R27, [R27] ;  /* 0x000000001b1b7984 */ /* 0x000e280000000800 */
[----:B------:R-:W-:Y:S01]  /*0c60*/  LDS R24, [R21+0xa40] ;  /* 0x000a400015187984 */ /* 0x000fe20000000800 */
[----:B0-----:R-:W-:-:S13]  /*0c70*/  FSETP.GEU.FTZ.AND P1, PT, R27, R8, PT ;  /* 0x000000081b00720b */ /* 0x001fda0003f3e000 */
[C---:B------:R-:W-:Y:S02]  /*0c80*/  @P1 VIADD R11, R9.reuse, 0xfffffff0 ;  /* 0xfffffff0090b1836 */ /* 0x040fe40000000000 */
[----:B------:R-:W-:Y:S02]  /*0c90*/  @!P1 VIADD R11, R9, 0x10 ;  /* 0x00000010090b9836 */ /* 0x000fe40000000000 */
[----:B------:R-:W-:Y:S02]  /*0ca0*/  @!P1 IMAD.MOV.U32 R31, RZ, RZ, R9 ;  /* 0x000000ffff1f9224 */ /* 0x000fe400078e0009 */
[----:B------:R-:W-:Y:S02]  /*0cb0*/  IMAD R35, R11, 0x4, R0 ;  /* 0x000000040b237824 */ /* 0x000fe400078e0200 */
[----:B------:R-:W-:Y:S02]  /*0cc0*/  @!P1 IMAD.MOV.U32 R28, RZ, RZ, R27 ;  /* 0x000000ffff1c9224 */ /* 0x000fe400078e001b */
[----:B------:R-:W-:-:S02]  /*0cd0*/  @!P1 IMAD.MOV.U32 R9, RZ, RZ, R6 ;  /* 0x000000ffff099224 */ /* 0x000fc400078e0006 */
[----:B------:R-:W0:Y:S01]  /*0ce0*/  LDS R35, [R35] ;  /* 0x0000000023237984 */ /* 0x000e220000000800 */
[----:B------:R-:W-:Y:S01]  /*0cf0*/  @P1 IMAD.MOV.U32 R26, RZ, RZ, R27 ;  /* 0x000000ffff1a1224 */ /* 0x000fe200078e001b */
[----:B0-----:R-:W-:-:S13]  /*0d00*/  FSETP.GEU.FTZ.AND P3, PT, R35, R8, PT ;  /* 0x000000082300720b */ /* 0x001fda0003f7e000 */
[C---:B------:R-:W-:Y:S02]  /*0d10*/  @P3 VIADD R5, R11.reuse, 0xfffffff8 ;  /* 0xfffffff80b053836 */ /* 0x040fe40000000000 */
[----:B------:R-:W-:Y:S02]  /*0d20*/  @!P3 VIADD R5, R11, 0x8 ;  /* 0x000000080b05b836 */ /* 0x000fe40000000000 */
[--C-:B------:R-:W-:Y:S02]  /*0d30*/  @!P3 IMAD.MOV.U32 R28, RZ, RZ, R35.reuse ;  /* 0x000000ffff1cb224 */ /* 0x100fe400078e0023 */
[----:B------:R-:W-:Y:S02]  /*0d40*/  IMAD R33, R5, 0x4, R0 ;  /* 0x0000000405217824 */ /* 0x000fe400078e0200 */
[----:B------:R-:W-:Y:S02]  /*0d50*/  @P3 IMAD.MOV.U32 R26, RZ, RZ, R35 ;  /* 0x000000ffff1a3224 */ /* 0x000fe400078e0023 */
[----:B------:R-:W-:-:S02]  /*0d60*/  @!P3 IMAD.MOV.U32 R31, RZ, RZ, R11 ;  /* 0x000000ffff1fb224 */ /* 0x000fc400078e000b */
[----:B------:R-:W0:Y:S01]  /*0d70*/  LDS R33, [R33] ;  /* 0x0000000021217984 */ /* 0x000e220000000800 */
[----:B------:R-:W-:Y:S01]  /*0d80*/  @!P3 IMAD.MOV.U32 R11, RZ, RZ, R9 ;  /* 0x000000ffff0bb224 */ /* 0x000fe200078e0009 */
        /* <DEDUP_REMOVED lines=15> */
[----:B------:R-:W-:Y:S01]  /*0e80*/  @!P5 IMAD.MOV.U32 R31, RZ, RZ, R23 ;  /* 0x000000ffff1fd224 */ /* 0x000fe200078e0017 */
[----:B------:R-:W0:Y:S01]  /*0e90*/  LDS R32, [R30] ;  /* 0x000000001e207984 */ /* 0x000e220000000800 */
[----:B------:R-:W-:Y:S01]  /*0ea0*/  @!P5 IMAD.MOV.U32 R23, RZ, RZ, R5 ;  /* 0x000000ffff17d224 */ /* 0x000fe200078e0005 */
[----:B0-----:R-:W-:-:S13]  /*0eb0*/  FSETP.GEU.FTZ.AND P6, PT, R32, R8, PT ;  /* 0x000000082000720b */ /* 0x001fda0003fde000 */
[C---:B------:R-:W-:Y:S02]  /*0ec0*/  @P6 VIADD R4, R29.reuse, 0xffffffff ;  /* 0xffffffff1d046836 */ /* 0x040fe40000000000 */
[----:B------:R-:W-:Y:S02]  /*0ed0*/  @!P6 VIADD R4, R29, 0x1 ;  /* 0x000000011d04e836 */ /* 0x000fe40000000000 */
[----:B------:R-:W-:Y:S02]  /*0ee0*/  @!P6 IMAD.MOV.U32 R28, RZ, RZ, R32 ;  /* 0x000000ffff1ce224 */ /* 0x000fe400078e0020 */
[----:B------:R-:W-:Y:S02]  /*0ef0*/  IMAD R30, R4, 0x4, R0 ;  /* 0x00000004041e7824 */ /* 0x000fe400078e0200 */
[----:B------:R-:W-:Y:S02]  /*0f00*/  @P6 IMAD.MOV.U32 R26, RZ, RZ, R32 ;  /* 0x000000ffff1a6224 */ /* 0x000fe400078e0020 */
[----:B------:R-:W-:-:S02]  /*0f10*/  @!P6 IMAD.MOV.U32 R31, RZ, RZ, R29 ;  /* 0x000000ffff1fe224 */ /* 0x000fc400078e001d */
[----:B------:R-:W0:Y:S01]  /*0f20*/  LDS R30, [R30] ;  /* 0x000000001e1e7984 */ /* 0x000e220000000800 */
[----:B------:R-:W-:Y:S01]  /*0f30*/  @!P6 IMAD.MOV.U32 R29, RZ, RZ, R23 ;  /* 0x000000ffff1de224 */ /* 0x000fe200078e0017 */
[----:B0-----:R-:W-:-:S13]  /*0f40*/  FSETP.GEU.FTZ.AND P0, PT, R30, R8, PT ;  /* 0x000000081e00720b */ /* 0x001fda0003f1e000 */
[C---:B------:R-:W-:Y:S01]  /*0f50*/  @P0 FADD.FTZ R6, R30.reuse, R28 ;  /* 0x0000001c1e060221 */ /* 0x040fe20000010000 */
[----:B------:R-:W-:-:S03]  /*0f60*/  @!P0 FADD.FTZ R26, R30, R26 ;  /* 0x0000001a1e1a8221 */ /* 0x000fc60000010000 */
[----:B------:R-:W-:Y:S01]  /*0f70*/  @P0 FMUL.FTZ R7, R6, 0.5 ;  /* 0x3f00000006070820 */ /* 0x000fe20000410000 */
[----:B------:R-:W-:-:S04]  /*0f80*/  @!P0 FMUL.FTZ R5, R26, 0.5 ;  /* 0x3f0000001a058820 */ /* 0x000fc80000410000 */
[----:B------:R-:W-:Y:S02]  /*0f90*/  @P0 FSETP.GT.FTZ.AND P3, PT, R7, R8, PT ;  /* 0x000000080700020b */ /* 0x000fe40003f74000 */
[----:B------:R-:W-:Y:S02]  /*0fa0*/  @!P0 FSETP.GT.FTZ.AND P1, PT, R8, R5, PT ;  /* 0x000000050800820b */ /* 0x000fe40003f34000 */
[-C--:B------:R-:W-:Y:S02]  /*0fb0*/  @P0 SEL R31, R31, R4.reuse, P3 ;  /* 0x000000041f1f0207 */ /* 0x080fe40001800000 */
[----:B------:R-:W-:Y:S02]  /*0fc0*/  @!P0 SEL R31, R29, R4, P1 ;  /* 0x000000041d1f8207 */ /* 0x000fe40000800000 */
[----:B------:R-:W-:-:S03]  /*0fd0*/  ISETP.GE.AND P0, PT, R13, R24, PT ;  /* 0x000000180d00720c */ /* 0x000fc60003f06270 */
[----:B------:R-:W-:-:S05]  /*0fe0*/  IMAD.SHL.U32 R4, R31, 0x4, RZ ;  /* 0x000000041f047824 */ /* 0x000fca00078e00ff */
[----:B------:R-:W-:-:S05]  /*0ff0*/  LOP3.LUT R5, R4, 0x3fc, RZ, 0xc0, !PT ;  /* 0x000003fc04057812 */ /* 0x000fca00078ec0ff */
[----:B------:R-:W-:Y:S01]  /*1000*/  IMAD.IADD R6, R0, 0x1, R5 ;  /* 0x0000000100067824 */ /* 0x000fe200078e0205 */
[C---:B------:R-:W-:Y:S01]  /*1010*/  @!P0 IADD3 R7, P1, R13.reuse, R20, RZ ;  /* 0x000000140d078210 */ /* 0x040fe20007f3e0ff */
[----:B------:R-:W0:Y:S03]  /*1020*/  @!P0 LDC.64 R4, c[0x0][0x210] ;  /* 0x00008400ff048b82 */ /* 0x000e260000000a00 */
[----:B------:R-:W-:Y:S01]  /*1030*/  @!P0 LEA.HI.X.SX32 R8, R13, RZ, 0x1, P1 ;  /* 0x000000ff0d088211 */ /* 0x000fe200008f0eff */
[----:B------:R-:W1:Y:S01]  /*1040*/  LDS R6, [R6] ;  /* 0x0000000006067984 */ /* 0x000e620000000800 */
[----:B0-----:R-:W-:-:S04]  /*1050*/  @!P0 LEA R4, P1, R7, R4, 0x1 ;  /* 0x0000000407048211 */ /* 0x001fc800078208ff */
[----:B------:R-:W-:Y:S02]  /*1060*/  @!P0 LEA.HI.X R5, R7, R5, R8, 0x1, P1 ;  /* 0x0000000507058211 */ /* 0x000fe400008f0c08 */
[----:B------:R-:W-:-:S03]  /*1070*/  SHF.R.U32.HI R8, RZ, 0x1f, R19 ;  /* 0x0000001fff087819 */ /* 0x000fc60000011613 */
[----:B------:R0:W-:Y:S01]  /*1080*/  @!P0 STG.E.U16 desc[UR6][R4.64], R10 ;  /* 0x0000000a04008986 */ /* 0x0001e2000c101506 */
[----:B-1----:R-:W-:Y:S02]  /*1090*/  SHF.R.U32.HI R7, RZ, 0x1f, R6 ;  /* 0x0000001fff077819 */ /* 0x002fe40000011606 */
[----:B------:R-:W-:Y:S02]  /*10a0*/  PRMT R6, R8, 0x9910, RZ ;  /* 0x0000991008067816 */ /* 0x000fe400000000ff */
[----:B------:R-:W-:-:S04]  /*10b0*/  PRMT R7, R7, 0x9910, RZ ;  /* 0x0000991007077816 */ /* 0x000fc800000000ff */
[----:B------:R-:W-:Y:S02]  /*10c0*/  ISETP.NE.AND P0, PT, R7, R6, PT ;  /* 0x000000060700720c */ /* 0x000fe40003f05270 */
[----:B------:R-:W-:-:S11]  /*10d0*/  PRMT R6, R31, 0x7610, R6 ;  /* 0x000076101f067816 */ /* 0x000fd60000000006 */
[----:B0-----:R-:W-:Y:S05]  /*10e0*/  @!P0 BRA `(.L_x_8) ;  /* 0x0000000000148947 */ /* 0x001fea0003800000 */
[----:B------:R-:W-:-:S13]  /*10f0*/  FSETP.GT.FTZ.AND P0, PT, R19, RZ, PT ;  /* 0x000000ff1300720b */ /* 0x000fda0003f14000 */
[----:B------:R-:W-:-:S05]  /*1100*/  @!P0 VIADD R4, R6, 0xffffffff ;  /* 0xffffffff06048836 */ /* 0x000fca0000000000 */
[----:B------:R-:W-:-:S05]  /*1110*/  @!P0 PRMT R6, R4, 0x7610, R6 ;  /* 0x0000761004068816 */ /* 0x000fca0000000006 */
[----:B------:R-:W-:-:S05]  /*1120*/  @P0 VIADD R4, R6, 0x1 ;  /* 0x0000000106040836 */ /* 0x000fca0000000000 */
[----:B------:R-:W-:-:S07]  /*1130*/  @P0 PRMT R6, R4, 0x7610, R6 ;  /* 0x0000761004060816 */ /* 0x000fce0000000006 */
.L_x_8:
[----:B------:R-:W-:Y:S05]  /*1140*/  BSYNC B0 ;  /* 0x0000000000007941 */ /* 0x000fea0003800000 */
.L_x_7:
[----:B------:R-:W-:Y:S01]  /*1150*/  BAR.SYNC.DEFER_BLOCKING 0x0 ;  /* 0x0000000000007b1d */ /* 0x000fe20000010000 */
[----:B------:R-:W-:-:S05]  /*1160*/  VIADD R9, R20, UR4 ;  /* 0x0000000414097c36 */ /* 0x000fca0008000000 */
[----:B------:R-:W-:Y:S01]  /*1170*/  STS.U8 [R25], R6 ;  /* 0x0000000619007388 */ /* 0x000fe20000000000 */
[----:B------:R-:W-:-:S03]  /*1180*/  NOP ;  /* 0x0000000000007918 */ /* 0x000fc60000000000 */
[----:B------:R-:W-:Y:S04]  /*1190*/  LDS.U8 R7, [R25] ;  /* 0x0000000019077984 */ /* 0x000fe80000000000 */
[----:B------:R-:W-:Y:S01]  /*11a0*/  @!P2 STS [R21+0x940], R22 ;  /* 0x000940161500a388 */ /* 0x000fe20000000800 */
[----:B------:R-:W-:Y:S06]  /*11b0*/  BAR.SYNC.DEFER_BLOCKING 0x0 ;  /* 0x0000000000007b1d */ /* 0x000fec0000010000 */
[----:B------:R-:W0:Y:S02]  /*11c0*/  LDS R4, [R21+0x940] ;  /* 0x0009400015047984 */ /* 0x000e240000000800 */
[----:B0-----:R-:W-:-:S13]  /*11d0*/  ISETP.GE.AND P0, PT, R13, R4, PT ;  /* 0x000000040d00720c */ /* 0x001fda0003f06270 */
[----:B------:R-:W0:Y:S01]  /*11e0*/  @!P0 LDC.64 R4, c[0x0][0x220] ;  /* 0x00008800ff048b82 */ /* 0x000e220000000a00 */
[--C-:B------:R-:W-:Y:S02]  /*11f0*/  @!P0 SHF.R.S32.HI R8, RZ, 0x1f, R13.reuse ;  /* 0x0000001fff088819 */ /* 0x100fe4000001140d */
[----:B0-----:R-:W-:-:S04]  /*1200*/  @!P0 IADD3 R4, P1, P2, R20, R4, R13 ;  /* 0x0000000414048210 */ /* 0x001fc80007a3e00d */
[----:B------:R-:W-:-:S05]  /*1210*/  @!P0 IADD3.X R5, RZ, R5, R8, P1, P2 ;  /* 0x00000005ff058210 */ /* 0x000fca0000fe4408 */
[----:B------:R0:W-:Y:S01]  /*1220*/  @!P0 STG.E.U8 desc[UR6][R4.64], R7 ;  /* 0x0000000704008986 */ /* 0x0001e2000c101106 */
[----:B------:R-:W-:Y:S01]  /*1230*/  ISETP.GE.U32.AND P0, PT, R9, R20, PT ;  /* 0x000000140900720c */ /* 0x000fe20003f06070 */
[----:B------:R-:W-:-:S12]  /*1240*/  IMAD.MOV.U32 R20, RZ, RZ, R9 ;  /* 0x000000ffff147224 */ /* 0x000fd800078e0009 */
[----:B0-----:R-:W-:Y:S05]  /*1250*/  @!P0 BRA `(.L_x_9) ;  /* 0xfffffff000008947 */ /* 0x001fea000383ffff */
[----:B------:R-:W-:Y:S05]  /*1260*/  EXIT ;  /* 0x000000000000794d */ /* 0x000fea0003800000 */
.L_x_10:
        /* <DEDUP_REMOVED lines=9> */
.L_x_2037:


//--------------------- .text._Z35kOptimizerStatic8bit1StateBlockwiseI6__halfLi4ELi256ELi1EEvPT_S2_PhfffifPfS4_ffbi --------------------------
	.section	.text._Z35kOptimizerStatic8bit1StateBlockwiseI6__halfLi4ELi256ELi1EEvPT_S2_PhfffifPfS4_ffbi,"ax",@progbits
	.align	128
        .global         _Z35kOptimizerStatic8bit1StateBlockwiseI6__halfLi4ELi256ELi1EEvPT_S2_PhfffifPfS4_ffbi
        .type           _Z35kOptimizerStatic8bit1StateBlockwiseI6__halfLi4ELi256ELi1EEvPT_S2_PhfffifPfS4_ffbi,@function
        .size           _Z35kOptimizerStatic8bit1StateBlockwiseI6__halfLi4ELi256ELi1EEvPT_S2_PhfffifPfS4_ffbi,(.L_x_2038 - _Z35kOptimizerStatic8bit1StateBlockwiseI6__halfLi4ELi256ELi1EEvPT_S2_PhfffifPfS4_ffbi)
        .other          _Z35kOptimizerStatic8bit1StateBlockwiseI6__halfLi4ELi256ELi1EEvPT_S2_PhfffifPfS4_ffbi,@"STO_CUDA_ENTRY STV_DEFAULT"
_Z35kOptimizerStatic8bit1StateBlockwiseI6__halfLi4ELi256ELi1EEvPT_S2_PhfffifPfS4_ffbi:
.text._Z35kOptimizerStatic8bit1StateBlockwiseI6__halfLi4ELi256ELi1EEvPT_S2_PhfffifPfS4_ffbi:
        /* <DEDUP_REMOVED lines=38> */
.L_x_19:
        /* <DEDUP_REMOVED lines=41> */
[----:B---3--:R-:W-:Y:S01]  /*04f0*/  HADD2.F32 R27, -RZ, R27.H0_H0 ;  /* 0x2000001bff1b7230 */ /* 0x008fe20000004100 */
        /* <DEDUP_REMOVED lines=15> */
[----:B---3--:R-:W-:-:S05]  /*05f0*/  @P1 HADD2.F32 R6, -RZ, R26.H0_H0 ;  /* 0x2000001aff061230 */ /* 0x008fca0000004100 */
[----:B------:R-:W-:Y:S01]  /*0600*/  @P1 FFMA.FTZ R19, R6, UR10, R19 ;  /* 0x0000000a06131c23 */ /* 0x000fe20008010013 */
[----:B--2---:R-:W-:-:S04]  /*0610*/  FMUL.FTZ R6, R4, R9 ;  /* 0x0000000904067220 */ /* 0x004fc80000410000 */
[----:B------:R-:W-:-:S07]  /*0620*/  FFMA.FTZ R19, R19, R19, R6 ;  /* 0x0000001313137223 */ /* 0x000fce0000010006 */
.L_x_12:
[----:B------:R-:W-:Y:S05]  /*0630*/  BSYNC B0 ;  /* 0x0000000000007941 */ /* 0x000fea0003800000 */
.L_x_11:
        /* <DEDUP_REMOVED lines=48> */
.L_x_14:
[----:B------:R-:W-:Y:S05]  /*0940*/  BSYNC B0 ;  /* 0x0000000000007941 */ /* 0x000fea0003800000 */
.L_x_13:
[----:B------:R-:W-:Y:S06]  /*0950*/  BAR.SYNC.DEFER_BLOCKING 0x0 ;  /* 0x0000000000007b1d */ /* 0x000fec0000010000 */
[----:B------:R-:W-:Y:S01]  /*0960*/  BSSY B0, `(.L_x_15) ;  /* 0x000000b000007945 */ /* 0x000fe20003800000 */
[----:B--2-4-:R-:W0:Y:S02]  /*0970*/  @P3 LDS R28, [R30+0xa50] ;  /* 0x000a50001e1c3984 */ /* 0x014e240000000800 */
[----:B0-----:R0:W2:Y:S01]  /*0980*/  MUFU.RCP R8, R28 ;  /* 0x0000001c00087308 */ /* 0x0010a20000001000 */
[----:B------:R-:W-:Y:S05]  /*0990*/  @P0 BRA `(.L_x_16) ;  /* 0x00000000001c0947 */ /* 0x000fea0003800000 */
[----:B------:R-:W4:Y:S01]  /*09a0*/  MUFU.SQRT R4, R19 ;  /* 0x0000001300047308 */ /* 0x000f220000002000 */
[----:B---3--:R-:W-:Y:S02]  /*09b0*/  HADD2.F32 R26, -RZ, R26.H0_H0 ;  /* 0x2000001aff1a7230 */ /* 0x008fe40000004100 */
[----:B----4-:R-:W-:-:S06]  /*09c0*/  FADD.FTZ R4, R4, UR11 ;  /* 0x0000000b04047e21 */ /* 0x010fcc0008010000 */
[----:B------:R-:W3:Y:S02]  /*09d0*/  MUFU.RCP R4, R4 ;  /* 0x0000000400047308 */ /* 0x000ee40000001000 */
[----:B---3--:R-:W-:-:S04]  /*09e0*/  FMUL.FTZ R27, R27, R4 ;  /* 0x000000041b1b7220 */ /* 0x008fc80000410000 */
[----:B------:R-:W-:-:S05]  /*09f0*/  FFMA.FTZ R26, -R27, UR12, R26 ;  /* 0x0000000c1b1a7c23 */ /* 0x000fca000801011a */
[----:B------:R-:W-:-:S07]  /*0a00*/  F2FP.F16.F32.PACK_AB R26, RZ, R26 ;  /* 0x0000001aff1a723e */ /* 0x000fce00000000ff */
.L_x_16:
[----:B------:R-:W-:Y:S05]  /*0a10*/  BSYNC B0 ;  /* 0x0000000000007941 */ /* 0x000fea0003800000 */
.L_x_15:
        /* <DEDUP_REMOVED lines=113> */
.L_x_18:
[----:B------:R-:W-:Y:S05]  /*1130*/  BSYNC B0 ;  /* 0x0000000000007941 */ /* 0x000fea0003800000 */
.L_x_17:
        /* <DEDUP_REMOVED lines=18> */
.L_x_20:
        /* <DEDUP_REMOVED lines=10> */
.L_x_2038:


//--------------------- .text._Z35kOptimizerStatic8bit1StateBlockwiseIfLi4ELi256ELi1EEvPT_S1_PhfffifPfS3_ffbi --------------------------
	.section	.text._Z35kOptimizerStatic8bit1StateBlockwiseIfLi4ELi256ELi1EEvPT_S1_PhfffifPfS3_ffbi,"ax",@progbits
	.align	128
        .global         _Z35kOptimizerStatic8bit1StateBlockwiseIfLi4ELi256ELi1EEvPT_S1_PhfffifPfS3_ffbi
        .type           _Z35kOptimizerStatic8bit1StateBlockwiseIfLi4ELi256ELi1EEvPT_S1_PhfffifPfS3_ffbi,@function
        .size           _Z35kOptimizerStatic8bit1StateBlockwiseIfLi4ELi256ELi1EEvPT_S1_PhfffifPfS3_ffbi,(.L_x_2039 - _Z35kOptimizerStatic8bit1StateBlockwiseIfLi4ELi256ELi1EEvPT_S1_PhfffifPfS3_ffbi)
        .other          _Z35kOptimizerStatic8bit1StateBlockwiseIfLi4ELi256ELi1EEvPT_S1_PhfffifPfS3_ffbi,@"STO_CUDA_ENTRY STV_DEFAULT"
_Z35kOptimizerStatic8bit1StateBlockwiseIfLi4ELi256ELi1EEvPT_S1_PhfffifPfS3_ffbi:
.text._Z35kOptimizerStatic8bit1StateBlockwiseIfLi4ELi256ELi1EEvPT_S1_PhfffifPfS3_ffbi:
        /* <DEDUP_REMOVED lines=26> */
[----:B------:R-:W-:Y:S01]  /*01a0*/  ULDC.U8 UR8, c[0x0][0x258] ;  /* 0x0000960000087ab9 */ /* 0x000fe20000000000 */
[----:B------:R-:W-:Y:S01]  /*01b0*/  LEA.HI R4, R4, R13, RZ, 0x5 ;  /* 0x0000000d04047211 */ /* 0x000fe200078f28ff */
[----:B------:R-:W-:Y:S01]  /*01c0*/  ULDC.64 UR10, c[0x0][0x250] ;  /* 0x00009400000a7ab9 */ /* 0x000fe20000000a00 */
[----:B------:R1:W1:Y:S01]  /*01d0*/  LDS R16, [R12+0x2fc] ;  /* 0x0002fc000c107984 */ /* 0x0002620000000800 */
[----:B0-----:R-:W0:Y:S01]  /*01e0*/  LDC.64 R2, c[0x0][0x248] ;  /* 0x00009200ff027b82 */ /* 0x001e220000000a00 */
[----:B------:R-:W-:Y:S01]  /*01f0*/  LEA R19, R19, R0, 0x18 ;  /* 0x0000000013137211 */ /* 0x000fe200078ec0ff */
[----:B------:R-:W0:Y:S01]  /*0200*/  S2R R17, SR_LANEID ;  /* 0x0000000000117919 */ /* 0x000e220000000000 */
[----:B------:R-:W-:-:S05]  /*0210*/  SHF.R.S32.HI R4, RZ, 0x5, R4 ;  /* 0x00000005ff047819 */ /* 0x000fca0000011404 */
[----:B------:R-:W-:-:S07]  /*0220*/  IMAD R19, R4, 0x4, R19 ;  /* 0x0000000404137824 */ /* 0x000fce00078e0213 */
.L_x_27:
[----:B------:R-:W-:Y:S02]  /*0230*/  IMAD.MOV R5, RZ, RZ, -R20 ;  /* 0x000000ffff057224 */ /* 0x000fe400078e0a14 */
[----:B------:R-:W-:Y:S01]  /*0240*/  IMAD.MOV.U32 R9, RZ, RZ, RZ ;  /* 0x000000ffff097224 */ /* 0x000fe200078e00ff */
[----:B------:R-:W5:Y:S02]  /*0250*/  S2R R24, SR_CgaCtaId ;  /* 0x0000000000187919 */ /* 0x000f640000008800 */
        /* <DEDUP_REMOVED lines=10> */
[----:B------:R2:W4:Y:S01]  /*0300*/  @!P2 LDG.E.CONSTANT R9, desc[UR6][R4.64] ;  /* 0x000000060409a981 */ /* 0x000522000c1e9900 */
[----:B------:R-:W-:Y:S01]  /*0310*/  LOP3.LUT R0, R13, 0x3fffffe0, RZ, 0xc0, !PT ;  /* 0x3fffffe00d007812 */ /* 0x000fe200078ec0ff */
[----:B------:R-:W-:Y:S01]  /*0320*/  VIADD R11, R25, 0x840 ;  /* 0x00000840190b7836 */ /* 0x000fe20000000000 */
[----:B------:R-:W-:Y:S01]  /*0330*/  @!P2 SHF.R.S32.HI R8, RZ, 0x1f, R13 ;  /* 0x0000001fff08a819 */ /* 0x000fe2000001140d */
[----:B------:R-:W-:Y:S02]  /*0340*/  IMAD.MOV.U32 R27, RZ, RZ, 0x80 ;  /* 0x00000080ff1b7424 */ /* 0x000fe400078e00ff */
[----:B0-----:R-:W-:Y:S01]  /*0350*/  IMAD.IADD R0, R0, 0x1, R17 ;  /* 0x0000000100007824 */ /* 0x001fe200078e0211 */
[----:B-----5:R-:W-:-:S02]  /*0360*/  LEA R11, R24, R11, 0x18 ;  /* 0x0000000b180b7211 */ /* 0x020fc400078ec0ff */
[----:B------:R-:W-:Y:S01]  /*0370*/  LOP3.LUT R26, R13, 0xffffffe0, RZ, 0xc0, !PT ;  /* 0xffffffe00d1a7812 */ /* 0x000fe200078ec0ff */
[----:B--2---:R-:W0:Y:S02]  /*0380*/  @!P2 LDC.64 R4, c[0x0][0x210] ;  /* 0x00008400ff04ab82 */ /* 0x004e240000000a00 */
[----:B------:R-:W-:Y:S01]  /*0390*/  IMAD R0, R0, 0x4, R11 ;  /* 0x0000000400007824 */ /* 0x000fe200078e020b */
[----:B---3--:R-:W-:-:S04]  /*03a0*/  @!P2 IADD3 R6, P0, P1, R20, R6, R13 ;  /* 0x000000061406a210 */ /* 0x008fc8000791e00d */
[----:B------:R-:W-:Y:S01]  /*03b0*/  @!P2 IADD3.X R7, RZ, R7, R8, P0, P1 ;  /* 0x00000007ff07a210 */ /* 0x000fe200007e2408 */
[----:B----4-:R2:W-:Y:S01]  /*03c0*/  STS [R0], R9 ;  /* 0x0000000900007388 */ /* 0x0105e20000000800 */
[----:B------:R-:W-:-:S03]  /*03d0*/  NOP ;  /* 0x0000000000007918 */ /* 0x000fc60000000000 */
[----:B------:R-:W3:Y:S01]  /*03e0*/  LDS R23, [R0] ;  /* 0x0000000000177984 */ /* 0x000ee20000000800 */
[----:B------:R-:W-:Y:S06]  /*03f0*/  BAR.SYNC.DEFER_BLOCKING 0x0 ;  /* 0x0000000000007b1d */ /* 0x000fec0000010000 */
[----:B------:R-:W4:Y:S01]  /*0400*/  @!P2 LDG.E.U8 R27, desc[UR6][R6.64] ;  /* 0x00000006061ba981 */ /* 0x000f22000c1e1100 */
[----:B------:R-:W-:Y:S01]  /*0410*/  IADD3 R26, R11, R17, R26 ;  /* 0x000000110b1a7210 */ /* 0x000fe20007ffe01a */
[----:B--2---:R-:W-:Y:S01]  /*0420*/  IMAD.MOV.U32 R9, RZ, RZ, RZ ;  /* 0x000000ffff097224 */ /* 0x004fe200078e00ff */
[----:B------:R-:W-:-:S04]  /*0430*/  @!P2 IADD3 R8, P0, R13, R20, RZ ;  /* 0x000000140d08a210 */ /* 0x000fc80007f1e0ff */
[----:B------:R-:W-:Y:S02]  /*0440*/  @!P2 LEA.HI.X.SX32 R10, R13, RZ, 0x1, P0 ;  /* 0x000000ff0d0aa211 */ /* 0x000fe400000f0eff */
[----:B0-----:R-:W-:-:S04]  /*0450*/  @!P2 LEA R4, P0, R8, R4, 0x2 ;  /* 0x000000040804a211 */ /* 0x001fc800078010ff */
[----:B------:R-:W-:Y:S01]  /*0460*/  @!P2 LEA.HI.X R5, R8, R5, R10, 0x2, P0 ;  /* 0x000000050805a211 */ /* 0x000fe200000f140a */
[----:B----4-:R0:W-:Y:S01]  /*0470*/  STS.U8 [R26], R27 ;  /* 0x0000001b1a007388 */ /* 0x0101e20000000000 */
[----:B------:R-:W-:-:S03]  /*0480*/  NOP ;  /* 0x0000000000007918 */ /* 0x000fc60000000000 */
[----:B------:R0:W2:Y:S01]  /*0490*/  LDS.U8 R7, [R26] ;  /* 0x000000001a077984 */ /* 0x0000a20000000000 */
[----:B------:R-:W-:Y:S06]  /*04a0*/  BAR.SYNC.DEFER_BLOCKING 0x0 ;  /* 0x0000000000007b1d */ /* 0x000fec0000010000 */
[----:B------:R-:W4:Y:S01]  /*04b0*/  @!P2 LDG.E R9, desc[UR6][R4.64] ;  /* 0x000000060409a981 */ /* 0x000f22000c1e1900 */
[----:B------:R-:W-:Y:S01]  /*04c0*/  UPRMT UR5, UR8, 0x8880, URZ ;  /* 0x0000888008057896 */ /* 0x000fe2000800003f */
[----:B---3--:R-:W-:Y:S01]  /*04d0*/  FSETP.NEU.FTZ.AND P0, PT, R23, RZ, PT ;  /* 0x000000ff1700720b */ /* 0x008fe20003f1d000 */
[----:B------:R-:W-:Y:S04]  /*04e0*/  BSSY B0, `(.L_x_21) ;  /* 0x0000010000007945 */ /* 0x000fe80003800000 */
[----:B------:R-:W-:Y:S01]  /*04f0*/  ISETP.NE.AND P0, PT, RZ, UR5, !P0 ;  /* 0x00000005ff007c0c */ /* 0x000fe2000c705270 */
[----:B----4-:R0:W-:Y:S01]  /*0500*/  STS [R0], R9 ;  /* 0x0000000900007388 */ /* 0x0101e20000000800 */
[----:B------:R-:W-:-:S03]  /*0510*/  NOP ;  /* 0x0000000000007918 */ /* 0x000fc60000000000 */
[----:B------:R0:W3:Y:S08]  /*0520*/  LDS R27, [R0] ;  /* 0x00000000001b7984 */ /* 0x0000f00000000800 */
        /* <DEDUP_REMOVED lines=8> */
[----:B---3--:R-:W-:Y:S01]  /*05b0*/  @P1 FFMA.FTZ R6, R27, UR10, R6 ;  /* 0x0000000a1b061c23 */ /* 0x008fe20008010006 */
[----:B--2---:R-:W-:-:S04]  /*05c0*/  FMUL.FTZ R21, R4, R7 ;  /* 0x0000000704157220 */ /* 0x004fc80000410000 */
[----:B------:R-:W-:-:S07]  /*05d0*/  FFMA.FTZ R21, R6, R6, R21 ;  /* 0x0000000606157223 */ /* 0x000fce0000010015 */
.L_x_22:
[----:B------:R-:W-:Y:S05]  /*05e0*/  BSYNC B0 ;  /* 0x0000000000007941 */ /* 0x000fea0003800000 */
.L_x_21:
[----:B------:R-:W-:Y:S01]  /*05f0*/  FMNMX.FTZ R4, |R21|, -3.40282346638528859812e+38, !PT ;  /* 0xff7fffff15047809 */ /* 0x000fe20007810200 */
[----:B------:R-:W-:Y:S01]  /*0600*/  BSSY B0, `(.L_x_23) ;  /* 0x000002f000007945 */ /* 0x000fe20003800000 */
[----:B------:R-:W-:Y:S02]  /*0610*/  ISETP.NE.AND P3, PT, R17, RZ, PT ;  /* 0x000000ff1100720c */ /* 0x000fe40003f65270 */
[C---:B------:R-:W-:Y:S01]  /*0620*/  ISETP.NE.AND P2, PT, R13.reuse, RZ, PT ;  /* 0x000000ff0d00720c */ /* 0x040fe20003f45270 */
[----:B------:R-:W2:Y:S01]  /*0630*/  SHFL.DOWN PT, R5, R4, 0x1, 0x1f ;  /* 0x08201f0004057f89 */ /* 0x000ea200000e0000 */
[----:B------:R-:W-:Y:S02]  /*0640*/  ISETP.NE.AND P4, PT, R13, RZ, PT ;  /* 0x000000ff0d00720c */ /* 0x000fe40003f85270 */
[----:B------:R-:W-:Y:S02]  /*0650*/  LEA R29, R24, R25, 0x18 ;  /* 0x00000019181d7211 */ /* 0x000fe400078ec0ff */
        /* <DEDUP_REMOVED lines=22> */
[CC--:B------:R-:W-:Y:S02]  /*07c0*/  LEA R30, R24.reuse, R25.reuse, 0x18 ;  /* 0x00000019181e7211 */ /* 0x0c0fe400078ec0ff */
[----:B------:R-:W-:-:S03]  /*07d0*/  LEA R25, R24, R25, 0x18 ;  /* 0x0000001918197211 */ /* 0x000fc600078ec0ff */
[----:B------:R-:W4:Y:S04]  /*07e0*/  LDS.128 R4, [R30+0x810] ;  /* 0x000810001e047984 */ /* 0x000f280000000c00 */
[----:B0-----:R-:W0:Y:S01]  /*07f0*/  LDS.128 R8, [R30+0x820] ;  /* 0x000820001e087984 */ /* 0x001e220000000c00 */
[----:B----4-:R-:W-:-:S04]  /*0800*/  FSETP.GEU.FTZ.AND P1, PT, R28, R5, PT ;  /* 0x000000051c00720b */ /* 0x010fc80003f3e000 */
[----:B------:R-:W-:-:S04]  /*0810*/  FSEL R5, R5, R28, !P1 ;  /* 0x0000001c05057208 */ /* 0x000fc80004800000 */
[----:B------:R-:W-:-:S04]  /*0820*/  FSETP.GEU.FTZ.AND P1, PT, R5, R6, PT ;  /* 0x000000060500720b */ /* 0x000fc80003f3e000 */
[----:B------:R-:W-:-:S04]  /*0830*/  FSEL R6, R6, R5, !P1 ;  /* 0x0000000506067208 */ /* 0x000fc80004800000 */
        /* <DEDUP_REMOVED lines=11> */
.L_x_24:
[----:B------:R-:W-:Y:S05]  /*08f0*/  BSYNC B0 ;  /* 0x0000000000007941 */ /* 0x000fea0003800000 */
.L_x_23:
[----:B------:R-:W-:Y:S01]  /*0900*/  BAR.SYNC.DEFER_BLOCKING 0x0 ;  /* 0x0000000000007b1d */ /* 0x000fe20000010000 */
[----:B-1----:R-:W-:Y:S02]  /*0910*/  IMAD.MOV.U32 R8, RZ, RZ, R16 ;  /* 0x000000ffff087224 */ /* 0x002fe400078e0010 */
[----:B------:R-:W-:Y:S02]  /*0920*/  IMAD.MOV.U32 R31, RZ, RZ, 0xff ;  /* 0x000000ffff1f7424 */ /* 0x000fe400078e00ff */
[----:B------:R-:W-:-:S03]  /*0930*/  IMAD.MOV.U32 R33, RZ, RZ, R14 ;  /* 0x000000ffff217224 */ /* 0x000fc600078e000e */
[----:B0-----:R-:W0:Y:S01]  /*0940*/  @!P0 LDC R9, c[0x0][0x230] ;  /* 0x00008c00ff098b82 */ /* 0x001e220000000800 */
[----:B------:R-:W0:Y:S01]  /*0950*/  @!P0 MUFU.SQRT R6, R21 ;  /* 0x0000001500068308 */ /* 0x000e220000002000 */
[----:B------:R-:W-:Y:S01]  /*0960*/  IMAD.MOV.U32 R30, RZ, RZ, 0x3f800000 ;  /* 0x3f800000ff1e7424 */ /* 0x000fe200078e00ff */
[----:B------:R-:W-:Y:S05]  /*0970*/  BSSY B0, `(.L_x_25) ;  /* 0x0000072000007945 */ /* 0x000fea0003800000 */
[----:B------:R-:W3:Y:S01]  /*0980*/  @!P0 LDC R11, c[0x0][0x238] ;  /* 0x00008e00ff0b8b82 */ /* 0x000ee20000000800 */
[----:B--2-4-:R-:W1:Y:S01]  /*0990*/  @P4 LDS R28, [R29+0xc50] ;  /* 0x000c50001d1c4984 */ /* 0x014e620000000800 */
[----:B0-----:R-:W-:Y:S01]  /*09a0*/  @!P0 FADD.FTZ R10, R6, R9 ;  /* 0x00000009060a8221 */ /* 0x001fe20000010000 */
[----:B------:R-:W-:Y:S01]  /*09b0*/  @!P4 SHF.R.U32.HI R9, RZ, 0x8, R20 ;  /* 0x00000008ff09c819 */ /* 0x000fe20000011614 */
[----:B------:R-:W-:-:S04]  /*09c0*/  IMAD.MOV.U32 R6, RZ, RZ, 0xbf ;  /* 0x000000bfff067424 */ /* 0x000fc800078e00ff */
[----:B------:R-:W0:Y:S02]  /*09d0*/  @!P0 MUFU.RCP R10, R10 ;  /* 0x0000000a000a8308 */ /* 0x000e240000001000 */
[----:B0-----:R-:W-:-:S04]  /*09e0*/  @!P0 FMUL.FTZ R24, R23, R10 ;  /* 0x0000000a17188220 */ /* 0x001fc80000410000 */
[----:B---3--:R-:W-:Y:S02]  /*09f0*/  @!P0 FFMA.FTZ R27, -R24, R11, R27 ;  /* 0x0000000b181b8223 */ /* 0x008fe4000001011b */
[----:B-1----:R-:W0:Y:S02]  /*0a00*/  MUFU.RCP R4, R28 ;  /* 0x0000001c00047308 */ /* 0x002e240000001000 */
[----:B0-----:R-:W-:Y:S02]  /*0a10*/  FMUL.FTZ R7, R21, R4 ;  /* 0x0000000415077220 */ /* 0x001fe40000410000 */
[----:B------:R-:W0:Y:S03]  /*0a20*/  @!P4 LDC.64 R4, c[0x0][0x248] ;  /* 0x00009200ff04cb82 */ /* 0x000e260000000a00 */
[----:B------:R-:W-:-:S13]  /*0a30*/  FSETP.GEU.FTZ.AND P3, PT, R14, R7, PT ;  /* 0x000000070e00720b */ /* 0x000fda0003f7e000 */
[----:B------:R-:W-:Y:S02]  /*0a40*/  @P3 IMAD.MOV.U32 R8, RZ, RZ, R15 ;  /* 0x000000ffff083224 */ /* 0x000fe400078e000f */
[----:B------:R-:W-:Y:S02]  /*0a50*/  @P3 IMAD.MOV.U32 R6, RZ, RZ, 0x3f ;  /* 0x0000003fff063424 */ /* 0x000fe400078e00ff */
[----:B------:R-:W-:Y:S01]  /*0a60*/  @P3 IMAD.MOV.U32 R31, RZ, RZ, 0x7f ;  /* 0x0000007fff1f3424 */ /* 0x000fe200078e00ff */
[----:B------:R-:W-:Y:S01]  /*0a70*/  FSETP.GEU.FTZ.AND P1, PT, R8, R7, PT ;  /* 0x000000070800720b */ /* 0x000fe20003f3e000 */
[----:B------:R-:W-:Y:S02]  /*0a80*/  @P3 IMAD.MOV.U32 R33, RZ, RZ, -0x40800000 ;  /* 0xbf800000ff213424 */ /* 0x000fe400078e00ff */
[----:B0-----:R-:W-:-:S04]  /*0a90*/  @!P4 IMAD.WIDE.U32 R4, R9, 0x4, R4 ;  /* 0x000000040904c825 */ /* 0x001fc800078e0004 */
[----:B------:R-:W-:Y:S01]  /*0aa0*/  @P3 IMAD.MOV.U32 R30, RZ, RZ, R14 ;  /* 0x000000ffff1e3224 */ /* 0x000fe200078e000e */
[----:B------:R-:W-:Y:S01]  /*0ab0*/  @!P4 STG.E desc[UR6][R4.64], R28 ;  /* 0x0000001c0400c986 */ /* 0x000fe2000c101906 */
[----:B------:R-:W-:Y:S04]  /*0ac0*/  BAR.SYNC.DEFER_BLOCKING 0x0 ;  /* 0x0000000000007b1d */ /* 0x000fe80000010000 */
[C---:B------:R-:W-:Y:S02]  /*0ad0*/  @P1 VIADD R9, R6.reuse, 0xffffffe0 ;  /* 0xffffffe006091836 */ /* 0x040fe40000000000 */
[----:B------:R-:W-:Y:S02]  /*0ae0*/  @!P1 VIADD R9, R6, 0x20 ;  /* 0x0000002006099836 */ /* 0x000fe40000000000 */
[----:B------:R-:W-:-:S02]  /*0af0*/  @!P1 IMAD.MOV.U32 R33, RZ, RZ, R8 ;  /* 0x000000ffff219224 */ /* 0x000fc400078e0008 */
[----:B------:R-:W-:Y:S02]  /*0b00*/  IMAD R24, R9, 0x4, R12 ;  /* 0x0000000409187824 */ /* 0x000fe400078e020c */
[----:B------:R-:W-:Y:S01]  /*0b10*/  @P1 IMAD.MOV.U32 R30, RZ, RZ, R8 ;  /* 0x000000ffff1e1224 */ /* 0x000fe200078e0008 */
[----:B------:R0:W-:Y:S01]  /*0b20*/  STS [R0], R27 ;  /* 0x0000001b00007388 */ /* 0x0001e20000000800 */
[----:B------:R-:W-:-:S03]  /*0b30*/  NOP ;  /* 0x0000000000007918 */ /* 0x000fc60000000000 */
[----:B------:R-:W-:Y:S01]  /*0b40*/  LDS R10, [R0] ;  /* 0x00000000000a7984 */ /* 0x000fe20000000800 */
[----:B0-----:R-:W-:-:S03]  /*0b50*/  IMAD.MOV.U32 R27, RZ, RZ, 0x7f ;  /* 0x0000007fff1b7424 */ /* 0x001fc600078e00ff */
[----:B------:R-:W-:Y:S01]  /*0b60*/  @!P2 STS [R29+0xc40], R22 ;  /* 0x000c40161d00a388 */ /* 0x000fe20000000800 */
[----:B------:R-:W-:Y:S02]  /*0b70*/  @P3 IMAD.MOV.U32 R27, RZ, RZ, RZ ;  /* 0x000000ffff1b3224 */ /* 0x000fe400078e00ff */
[----:B------:R-:W-:Y:S01]  /*0b80*/  @!P1 IMAD.MOV.U32 R27, RZ, RZ, R6 ;  /* 0x000000ffff1b9224 */ /* 0x000fe200078e0006 */
[----:B------:R-:W-:Y:S01]  /*0b90*/  BAR.SYNC.DEFER_BLOCKING 0x0 ;  /* 0x0000000000007b1d */ /* 0x000fe20000010000 */
[----:B------:R-:W-:-:S05]  /*0ba0*/  @!P1 IMAD.MOV.U32 R6, RZ, RZ, R31 ;  /* 0x000000ffff069224 */ /* 0x000fca00078e001f */
        /* <DEDUP_REMOVED lines=8> */
[----:B------:R-:W-:-:S02]  /*0c30*/  @P0 IMAD.MOV.U32 R30, RZ, RZ, R24 ;  /* 0x000000ffff1e0224 */ /* 0x000fc400078e0018 */
        /* <DEDUP_REMOVED lines=58> */
[----:B------:R0:W-:Y:S01]  /*0fe0*/  @!P0 STG.E desc[UR6][R4.64], R10 ;  /* 0x0000000a04008986 */ /* 0x0001e2000c101906 */
[----:B-1----:R-:W-:Y:S02]  /*0ff0*/  SHF.R.U32.HI R6, RZ, 0x1f, R0 ;  /* 0x0000001fff067819 */ /* 0x002fe40000011600 */
[----:B------:R-:W-:Y:S02]  /*1000*/  PRMT R0, R7, 0x9910, RZ ;  /* 0x0000991007007816 */ /* 0x000fe400000000ff */
[----:B------:R-:W-:-:S04]  /*1010*/  PRMT R7, R6, 0x9910, RZ ;  /* 0x0000991006077816 */ /* 0x000fc800000000ff */
[----:B------:R-:W-:-:S13]  /*1020*/  ISETP.NE.AND P0, PT, R7, R0, PT ;  /* 0x000000000700720c */ /* 0x000fda0003f05270 */
[----:B0-----:R-:W-:Y:S05]  /*1030*/  @!P0 BRA `(.L_x_26) ;  /* 0x0000000000148947 */ /* 0x001fea0003800000 */
[----:B------:R-:W-:-:S13]  /*1040*/  FSETP.GT.FTZ.AND P0, PT, R21, RZ, PT ;  /* 0x000000ff1500720b */ /* 0x000fda0003f14000 */
[----:B------:R-:W-:-:S05]  /*1050*/  @!P0 VIADD R0, R27, 0xffffffff ;  /* 0xffffffff1b008836 */ /* 0x000fca0000000000 */
[----:B------:R-:W-:-:S05]  /*1060*/  @!P0 PRMT R27, R0, 0x7610, R27 ;  /* 0x00007610001b8816 */ /* 0x000fca000000001b */
[----:B------:R-:W-:-:S05]  /*1070*/  @P0 VIADD R0, R27, 0x1 ;  /* 0x000000011b000836 */ /* 0x000fca0000000000 */
[----:B------:R-:W-:-:S07]  /*1080*/  @P0 PRMT R27, R0, 0x7610, R27 ;  /* 0x00007610001b0816 */ /* 0x000fce000000001b */
.L_x_26:
[----:B------:R-:W-:Y:S05]  /*1090*/  BSYNC B0 ;  /* 0x0000000000007941 */ /* 0x000fea0003800000 */
.L_x_25:
        /* <DEDUP_REMOVED lines=18> */
.L_x_28:
        /* <DEDUP_REMOVED lines=12> */
.L_x_2039:


//--------------------- .text._Z35kOptimizerStatic8bit1StateBlockwiseI13__nv_bfloat16Li5ELi256ELi1EEvPT_S2_PhfffifPfS4_ffbi --------------------------
	.section	.text._Z35kOptimizerStatic8bit1StateBlockwiseI13__nv_bfloat16Li5ELi256ELi1EEvPT_S2_PhfffifPfS4_ffbi,"ax",@progbits
	.align	128
        .global         _Z35kOptimizerStatic8bit1StateBlockwiseI13__nv_bfloat16Li5ELi256ELi1EEvPT_S2_PhfffifPfS4_ffbi
        .type           _Z35kOptimizerStatic8bit1StateBlockwiseI13__nv_bfloat16Li5ELi256ELi1EEvPT_S2_PhfffifPfS4_ffbi,@function
        .size           _Z35kOptimizerStatic8bit1StateBlockwiseI13__nv_bfloat16Li5ELi256ELi1EEvPT_S2_PhfffifPfS4_ffbi,(.L_x_2040 - _Z35kOptimizerStatic8bit1StateBlockwiseI13__nv_bfloat16Li5ELi256ELi1EEvPT_S2_PhfffifPfS4_ffbi)
        .other          _Z35kOptimizerStatic8bit1StateBlockwiseI13__nv_bfloat16Li5ELi256ELi1EEvPT_S2_PhfffifPfS4_ffbi,@"STO_CUDA_ENTRY STV_DEFAULT"
_Z35kOptimizerStatic8bit1StateBlockwiseI13__nv_bfloat16Li5ELi256ELi1EEvPT_S2_PhfffifPfS4_ffbi:
.text._Z35kOptimizerStatic8bit1StateBlockwiseI13__nv_bfloat16Li5ELi256ELi1EEvPT_S2_PhfffifPfS4_ffbi:
        /* <DEDUP_REMOVED lines=28> */
[----:B------:R-:W-:Y:S01]  /*01c0*/  ULDC UR11, c[0x0][0x238] ;  /* 0x00008e00000b7ab9 */ /* 0x000fe20000000800 */
[----:B------:R1:W1:Y:S01]  /*01d0*/  LDS R17, [R0+0x2fc] ;  /* 0x0002fc0000117984 */ /* 0x0002620000000800 */
[----:B------:R-:W3:Y:S01]  /*01e0*/  LDC R8, c[0x0][0x250] ;  /* 0x00009400ff087b82 */ /* 0x000ee20000000800 */
[----:B0-----:R-:W-:Y:S01]  /*01f0*/  LEA R5, R9, R4, 0x18 ;  /* 0x0000000409057211 */ /* 0x001fe200078ec0ff */
[----:B------:R-:W-:Y:S01]  /*0200*/  ULDC.U8 UR8, c[0x0][0x258] ;  /* 0x0000960000087ab9 */ /* 0x000fe20000000000 */
[----:B------:R-:W0:Y:S01]  /*0210*/  S2R R18, SR_LANEID ;  /* 0x0000000000127919 */ /* 0x000e220000000000 */
[----:B------:R-:W-:Y:S01]  /*0220*/  SHF.R.S32.HI R6, RZ, 0x5, R6 ;  /* 0x00000005ff067819 */ /* 0x000fe20000011406 */
[----:B------:R-:W-:-:S03]  /*0230*/  ULDC UR9, c[0x0][0x254] ;  /* 0x0000950000097ab9 */ /* 0x000fc60000000800 */
[----:B------:R-:W0:Y:S01]  /*0240*/  LDC R19, c[0x0][0x25c] ;  /* 0x00009700ff137b82 */ /* 0x000e220000000800 */
[----:B------:R-:W-:-:S07]  /*0250*/  IMAD R20, R6, 0x4, R5 ;  /* 0x0000000406147824 */ /* 0x000fce00078e0205 */
[----:B------:R-:W0:Y:S08]  /*0260*/  LDC.64 R12, c[0x0][0x248] ;  /* 0x00009200ff0c7b82 */ /* 0x000e300000000a00 */
[----:B------:R-:W0:Y:S01]  /*0270*/  LDC.64 R2, c[0x0][0x228] ;  /* 0x00008a00ff027b82 */ /* 0x000e220000000a00 */
[----:B-1234-:R-:W-:-:S07]  /*0280*/  FFMA.FTZ R21, -R21, R8, 1 ;  /* 0x3f80000015157423 */ /* 0x01efce0000010108 */
.L_x_35:
[----:B------:R-:W-:Y:S01]  /*0290*/  IMAD.MOV R24, RZ, RZ, -R22 ;  /* 0x000000ffff187224 */ /* 0x000fe200078e0a16 */
[----:B------:R-:W-:Y:S01]  /*02a0*/  PRMT R8, RZ, 0x7610, R8 ;  /* 0x00007610ff087816 */ /* 0x000fe20000000008 */
[----:B------:R-:W1:Y:S03]  /*02b0*/  S2R R30, SR_CgaCtaId ;  /* 0x00000000001e7919 */ /* 0x000e660000008800 */
[----:B0-----:R-:W-:Y:S01]  /*02c0*/  VIADDMNMX.U32 R24, R24, R19, 0x100, PT ;  /* 0x0000010018187446 */ /* 0x001fe20003800013 */
[----:B------:R-:W-:Y:S03]  /*02d0*/  BAR.SYNC.DEFER_BLOCKING 0x0 ;  /* 0x0000000000007b1d */ /* 0x000fe60000010000 */
[----:B------:R-:W-:-:S13]  /*02e0*/  ISETP.GE.AND P2, PT, R15, R24, PT ;  /* 0x000000180f00720c */ /* 0x000fda0003f46270 */
[----:B------:R-:W0:Y:S01]  /*02f0*/  @!P2 LDC.64 R6, c[0x0][0x218] ;  /* 0x00008600ff06ab82 */ /* 0x000e220000000a00 */
[----:B------:R-:W-:-:S04]  /*0300*/  @!P2 IADD3 R4, P0, R15, R22, RZ ;  /* 0x000000160f04a210 */ /* 0x000fc80007f1e0ff */
[----:B------:R-:W-:Y:S02]  /*0310*/  @!P2 LEA.HI.X.SX32 R5, R15, RZ, 0x1, P0 ;  /* 0x000000ff0f05a211 */ /* 0x000fe400000f0eff */
[----:B0-----:R-:W-:-:S04]  /*0320*/  @!P2 LEA R6, P0, R4, R6, 0x1 ;  /* 0x000000060406a211 */ /* 0x001fc800078008ff */
[----:B------:R-:W-:Y:S02]  /*0330*/  @!P2 LEA.HI.X R7, R4, R7, R5, 0x1, P0 ;  /* 0x000000070407a211 */ /* 0x000fe400000f0c05 */
[----:B------:R-:W-:Y:S01]  /*0340*/  MOV R31, 0x400 ;  /* 0x00000400001f7802 */ /* 0x000fe20000000f00 */
[----:B------:R-:W0:Y:S02]  /*0350*/  @!P2 LDC.64 R4, c[0x0][0x220] ;  /* 0x00008800ff04ab82 */ /* 0x000e240000000a00 */
[----:B------:R2:W3:Y:S01]  /*0360*/  @!P2 LDG.E.U16.CONSTANT R8, desc[UR6][R6.64] ;  /* 0x000000060608a981 */ /* 0x0004e2000c1e9500 */
[----:B------:R-:W-:Y:S01]  /*0370*/  LOP3.LUT R9, R15, 0x7fffffe0, RZ, 0xc0, !PT ;  /* 0x7fffffe00f097812 */ /* 0x000fe200078ec0ff */
[----:B------:R-:W-:Y:S01]  /*0380*/  VIADD R11, R31, 0x840 ;  /* 0x000008401f0b7836 */ /* 0x000fe20000000000 */
[----:B------:R-:W-:-:S03]  /*0390*/  SHF.R.S32.HI R26, RZ, 0x1f, R15 ;  /* 0x0000001fff1a7819 */ /* 0x000fc6000001140f */
[----:B------:R-:W-:Y:S01]  /*03a0*/  IMAD.IADD R9, R9, 0x1, R18 ;  /* 0x0000000109097824 */ /* 0x000fe200078e0212 */
[----:B-1----:R-:W-:Y:S01]  /*03b0*/  LEA R28, R30, R11, 0x18 ;  /* 0x0000000b1e1c7211 */ /* 0x002fe200078ec0ff */
[----:B--2---:R-:W-:-:S04]  /*03c0*/  IMAD.MOV.U32 R6, RZ, RZ, 0x80 ;  /* 0x00000080ff067424 */ /* 0x004fc800078e00ff */
[----:B------:R-:W-:Y:S01]  /*03d0*/  IMAD R25, R9, 0x2, R28 ;  /* 0x0000000209197824 */ /* 0x000fe200078e021c */
[----:B------:R-:W-:Y:S02]  /*03e0*/  PRMT R9, R6, 0x7610, R9 ;  /* 0x0000761006097816 */ /* 0x000fe40000000009 */
[----:B------:R-:W1:Y:S01]  /*03f0*/  @!P2 LDC.64 R6, c[0x0][0x210] ;  /* 0x00008400ff06ab82 */ /* 0x000e620000000a00 */
[----:B0-----:R-:W-:-:S04]  /*0400*/  @!P2 IADD3 R4, P0, P1, R22, R4, R15 ;  /* 0x000000041604a210 */ /* 0x001fc8000791e00f */
[----:B------:R-:W-:Y:S01]  /*0410*/  @!P2 IADD3.X R5, RZ, R5, R26, P0, P1 ;  /* 0x00000005ff05a210 */ /* 0x000fe200007e241a */
[----:B---3--:R0:W-:Y:S01]  /*0420*/  STS.U16 [R25], R8 ;  /* 0x0000000819007388 */ /* 0x0081e20000000400 */
[----:B------:R-:W-:-:S03]  /*0430*/  NOP ;  /* 0x0000000000007918 */ /* 0x000fc60000000000 */
[----:B------:R-:W2:Y:S01]  /*0440*/  LDS.U16 R33, [R25] ;  /* 0x0000000019217984 */ /* 0x000ea20000000400 */
[----:B------:R-:W-:Y:S06]  /*0450*/  BAR.SYNC.DEFER_BLOCKING 0x0 ;  /* 0x0000000000007b1d */ /* 0x000fec0000010000 */
[----:B------:R-:W3:Y:S01]  /*0460*/  @!P2 LDG.E.U8 R9, desc[UR6][R4.64] ;  /* 0x000000060409a981 */ /* 0x000ee2000c1e1100 */
[C---:B------:R-:W-:Y:S02]  /*0470*/  @!P2 IADD3 R10, P0, R15.reuse, R22, RZ ;  /* 0x000000160f0aa210 */ /* 0x040fe40007f1e0ff */
[----:B------:R-:W-:-:S02]  /*0480*/  LOP3.LUT R27, R15, 0xffffffe0, RZ, 0xc0, !PT ;  /* 0xffffffe00f1b7812 */ /* 0x000fc400078ec0ff */
[----:B0-----:R-:W-:Y:S01]  /*0490*/  PRMT R8, RZ, 0x7610, R8 ;  /* 0x00007610ff087816 */ /* 0x001fe20000000008 */
[----:B------:R-:W-:Y:S01]  /*04a0*/  @!P2 IMAD.X R11, RZ, RZ, R26, P0 ;  /* 0x000000ffff0ba224 */ /* 0x000fe200000e061a */
[----:B------:R-:W-:Y:S02]  /*04b0*/  IADD3 R28, R28, R18, R27 ;  /* 0x000000121c1c7210 */ /* 0x000fe40007ffe01b */
[----:B-1----:R-:W-:-:S04]  /*04c0*/  @!P2 LEA R6, P0, R10, R6, 0x1 ;  /* 0x000000060a06a211 */ /* 0x002fc800078008ff */
[----:B------:R-:W-:Y:S01]  /*04d0*/  @!P2 LEA.HI.X R7, R10, R7, R11, 0x1, P0 ;  /* 0x000000070a07a211 */ /* 0x000fe200000f0c0b */
[----:B---3--:R0:W-:Y:S01]  /*04e0*/  STS.U8 [R28], R9 ;  /* 0x000000091c007388 */ /* 0x0081e20000000000 */
[----:B------:R-:W-:-:S03]  /*04f0*/  NOP ;  /* 0x0000000000007918 */ /* 0x000fc60000000000 */
[----:B------:R0:W1:Y:S01]  /*0500*/  LDS.U8 R11, [R28] ;  /* 0x000000001c0b7984 */ /* 0x0000620000000000 */
[----:B------:R-:W-:Y:S06]  /*0510*/  BAR.SYNC.DEFER_BLOCKING 0x0 ;  /* 0x0000000000007b1d */ /* 0x000fec0000010000 */
[----:B------:R-:W3:Y:S01]  /*0520*/  @!P2 LDG.E.U16 R8, desc[UR6][R6.64] ;  /* 0x000000060608a981 */ /* 0x000ee2000c1e1500 */
[----:B------:R-:W-:Y:S01]  /*0530*/  UPRMT UR5, UR8, 0x8880, URZ ;  /* 0x0000888008057896 */ /* 0x000fe2000800003f */
[----:B--2---:R-:W-:Y:S01]  /*0540*/  IMAD.U32 R10, R33, 0x10000, RZ ;  /* 0x00010000210a7824 */ /* 0x004fe200078e00ff */
[----:B------:R-:W-:Y:S04]  /*0550*/  BSSY B0, `(.L_x_29) ;  /* 0x0000022000007945 */ /* 0x000fe80003800000 */
[----:B------:R-:W-:-:S02]  /*0560*/  ISETP.NE.AND P1, PT, RZ, UR5, PT ;  /* 0x00000005ff007c0c */ /* 0x000fc4000bf25270 */
[----:B------:R-:W-:Y:S01]  /*0570*/  FSETP.NEU.FTZ.AND P0, PT, R10, RZ, PT ;  /* 0x000000ff0a00720b */ /* 0x000fe20003f1d000 */
[----:B---3--:R0:W-:Y:S01]  /*0580*/  STS.U16 [R25], R8 ;  /* 0x0000000819007388 */ /* 0x0081e20000000400 */
[----:B------:R-:W-:-:S03]  /*0590*/  NOP ;  /* 0x0000000000007918 */ /* 0x000fc60000000000 */
[----:B------:R0:W2:Y:S08]  /*05a0*/  LDS.U16 R32, [R25] ;  /* 0x0000000019207984 */ /* 0x0000b00000000400 */
[----:B-1----:R-:W-:Y:S05]  /*05b0*/  @!P0 BRA P1, `(.L_x_30) ;  /* 0x00000000006c8947 */ /* 0x002fea0000800000 */
[----:B------:R-:W-:-:S05]  /*05c0*/  SHF.R.U32.HI R5, RZ, 0x8, R22 ;  /* 0x00000008ff057819 */ /* 0x000fca0000011616 */
[----:B------:R-:W-:-:S06]  /*05d0*/  IMAD.WIDE.U32 R4, R5, 0x4, R12 ;  /* 0x0000000405047825 */ /* 0x000fcc00078e000c */
[----:B------:R-:W3:Y:S01]  /*05e0*/  LDG.E R4, desc[UR6][R4.64] ;  /* 0x0000000604047981 */ /* 0x000ee2000c1e1900 */
[----:B------:R-:W-:Y:S02]  /*05f0*/  IMAD R11, R11, 0x4, R0 ;  /* 0x000000040b0b7824 */ /* 0x000fe400078e0200 */
[----:B------:R-:W-:Y:S01]  /*0600*/  FMUL.FTZ R23, R10, UR9 ;  /* 0x000000090a177c20 */ /* 0x000fe20008410000 */
[----:B------:R-:W-:Y:S01]  /*0610*/  FADD.FTZ R7, -R2, 1 ;  /* 0x3f80000002077421 */ /* 0x000fe20000010100 */
[----:B------:R-:W-:Y:S02]  /*0620*/  FSETP.LT.FTZ.AND P1, PT, RZ, UR10, PT ;  /* 0x0000000aff007c0b */ /* 0x000fe4000bf31000 */
[----:B------:R-:W3:Y:S02]  /*0630*/  LDS R11, [R11] ;  /* 0x000000000b0b7984 */ /* 0x000ee40000000800 */
[----:B---3--:R-:W-:-:S04]  /*0640*/  FMUL.FTZ R6, R4, R11 ;  /* 0x0000000b04067220 */ /* 0x008fc80000410000 */
[C---:B0-----:R-:W-:Y:S01]  /*0650*/  FMUL.FTZ R8, R6.reuse, R2 ;  /* 0x0000000206087220 */ /* 0x041fe20000410000 */
[----:B------:R-:W-:-:S03]  /*0660*/  FMUL.FTZ R6, R6, R3 ;  /* 0x0000000306067220 */ /* 0x000fc60000410000 */
[----:B------:R-:W-:-:S05]  /*0670*/  FFMA.FTZ R7, R23, R7, R8 ;  /* 0x0000000717077223 */ /* 0x000fca0000010008 */
[C---:B------:R-:W-:Y:S02]  /*0680*/  FSETP.GT.FTZ.AND P0, PT, R7.reuse, RZ, PT ;  /* 0x000000ff0700720b */ /* 0x040fe40003f14000 */
[----:B------:R-:W-:Y:S01]  /*0690*/  FSETP.GEU.FTZ.AND P2, PT, R7, RZ, PT ;  /* 0x000000ff0700720b */ /* 0x000fe20003f5e000 */
[----:B------:R-:W-:-:S03]  /*06a0*/  FADD.FTZ R7, -R3, 1 ;  /* 0x3f80000003077421 */ /* 0x000fc60000010100 */
[----:B------:R-:W-:Y:S01]  /*06b0*/  SEL R4, RZ, 0x1, P2 ;  /* 0x00000001ff047807 */ /* 0x000fe20001000000 */
[----:B------:R-:W-:-:S03]  /*06c0*/  FFMA.FTZ R23, R23, R7, R6 ;  /* 0x0000000717177223 */ /* 0x000fc60000010006 */
[----:B------:R-:W-:-:S03]  /*06d0*/  IADD3 R5, -R4, 0x1, RZ ;  /* 0x0000000104057810 */ /* 0x000fc60007ffe1ff */
[----:B------:R-:W-:Y:S02]  /*06e0*/  @!P0 IMAD.MOV R5, RZ, RZ, -R4 ;  /* 0x000000ffff058224 */ /* 0x000fe400078e0a04 */
[----:B--2---:R-:W-:-:S03]  /*06f0*/  @P1 IMAD.U32 R4, R32, 0x10000, RZ ;  /* 0x0001000020041824 */ /* 0x004fc600078e00ff */
[----:B------:R-:W-:Y:S01]  /*0700*/  I2FP.F32.S32 R5, R5 ;  /* 0x0000000500057245 */ /* 0x000fe20000201400 */
[----:B------:R-:W-:-:S04]  /*0710*/  @P1 FMUL.FTZ R4, R21, R4 ;  /* 0x0000000415041220 */ /* 0x000fc80000410000 */
[----:B------:R-:W-:Y:S01]  /*0720*/  FMUL.FTZ R5, R5, UR11 ;  /* 0x0000000b05057c20 */ /* 0x000fe20008410000 */
[----:B------:R-:W-:-:S04]  /*0730*/  @P1 F2FP.BF16.F32.PACK_AB R4, RZ, R4 ;  /* 0x00000004ff04123e */ /* 0x000fc800000010ff */
[----:B------:R-:W-:Y:S02]  /*0740*/  F2FP.BF16.F32.PACK_AB R5, RZ, R5 ;  /* 0x00000005ff05723e */ /* 0x000fe400000010ff */
[----:B------:R-:W-:Y:S02]  /*0750*/  @P1 PRMT R32, R4, 0x7610, R32 ;  /* 0x0000761004201816 */ /* 0x000fe40000000020 */
[----:B------:R-:W-:-:S07]  /*0760*/  PRMT R33, R5, 0x7610, R33 ;  /* 0x0000761005217816 */ /* 0x000fce0000000021 */
.L_x_30:
[----:B------:R-:W-:Y:S05]  /*0770*/  BSYNC B0 ;  /* 0x0000000000007941 */ /* 0x000fea0003800000 */
.L_x_29:
[----:B------:R-:W-:Y:S01]  /*0780*/  FMNMX.FTZ R4, |R23|, -3.40282346638528859812e+38, !PT ;  /* 0xff7fffff17047809 */ /* 0x000fe20007810200 */
[----:B------:R-:W-:Y:S01]  /*0790*/  BSSY B0, `(.L_x_31) ;  /* 0x000002f000007945 */ /* 0x000fe20003800000 */
[----:B------:R-:W-:Y:S02]  /*07a0*/  ISETP.NE.AND P2, PT, R18, RZ, PT ;  /* 0x000000ff1200720c */ /* 0x000fe40003f45270 */
[C---:B------:R-:W-:Y:S01]  /*07b0*/  ISETP.NE.AND P1, PT, R15.reuse, RZ, PT ;  /* 0x000000ff0f00720c */ /* 0x040fe20003f25270 */
[----:B------:R-:W1:Y:S01]  /*07c0*/  SHFL.DOWN PT, R5, R4, 0x1, 0x1f ;  /* 0x08201f0004057f89 */ /* 0x000e6200000e0000 */
[----:B------:R-:W-:Y:S02]  /*07d0*/  ISETP.NE.AND P4, PT, R15, RZ, PT ;  /* 0x000000ff0f00720c */ /* 0x000fe40003f85270 */
[----:B------:R-:W-:Y:S02]  /*07e0*/  LEA R29, R30, R31, 0x18 ;  /* 0x0000001f1e1d7211 */ /* 0x000fe400078ec0ff */
[----:B-1----:R-:W-:-:S04]  /*07f0*/  FSETP.GEU.FTZ.AND P0, PT, R4, R5, PT ;  /* 0x000000050400720b */ /* 0x002fc80003f1e000 */
[----:B------:R-:W-:-:S04]  /*0800*/  ISETP.LT.AND P0, PT, R18, 0x1f, !P0 ;  /* 0x0000001f1200780c */ /* 0x000fc80004701270 */
[----:B------:R-:W-:-:S05]  /*0810*/  FSEL R5, R5, R4, P0 ;  /* 0x0000000405057208 */ /* 0x000fca0000000000 */
[----:B------:R-:W1:Y:S02]  /*0820*/  SHFL.DOWN PT, R6, R5, 0x2, 0x1f ;  /* 0x08401f0005067f89 */ /* 0x000e6400000e0000 */
        /* <DEDUP_REMOVED lines=15> */
[----:B------:R1:W-:Y:S01]  /*0920*/  @!P2 STS [R20+0x8], R34 ;  /* 0x000008221400a388 */ /* 0x0003e20000000800 */
[----:B------:R-:W-:Y:S06]  /*0930*/  BAR.SYNC.DEFER_BLOCKING 0x0 ;  /* 0x0000000000007b1d */ /* 0x000fec0000010000 */
[----:B------:R-:W-:Y:S05]  /*0940*/  @P1 BRA `(.L_x_32) ;  /* 0x00000000004c1947 */ /* 0x000fea0003800000 */
[CC--:B------:R-:W-:Y:S02]  /*0950*/  LEA R35, R30.reuse, R31.reuse, 0x18 ;  /* 0x0000001f1e237211 */ /* 0x0c0fe400078ec0ff */
[----:B------:R-:W-:-:S03]  /*0960*/  LEA R31, R30, R31, 0x18 ;  /* 0x0000001f1e1f7211 */ /* 0x000fc600078ec0ff */
[----:B------:R-:W3:Y:S04]  /*0970*/  LDS.128 R4, [R35+0x810] ;  /* 0x0008100023047984 */ /* 0x000ee80000000c00 */
[----:B0-----:R-:W0:Y:S01]  /*0980*/  LDS.128 R8, [R35+0x820] ;  /* 0x0008200023087984 */ /* 0x001e220000000c00 */
[----:B---3--:R-:W-:-:S04]  /*0990*/  FSETP.GEU.FTZ.AND P0, PT, R34, R5, PT ;  /* 0x000000052200720b */ /* 0x008fc80003f1e000 */
        /* <DEDUP_REMOVED lines=12> */
[----:B-1----:R-:W-:-:S05]  /*0a60*/  FSEL R34, R11, R10, !P0 ;  /* 0x0000000a0b227208 */ /* 0x002fca0004000000 */
[----:B------:R3:W-:Y:S04]  /*0a70*/  STS [R31+0xa50], R34 ;  /* 0x000a50221f007388 */ /* 0x0007e80000000800 */
.L_x_32:
[----:B------:R-:W-:Y:S05]  /*0a80*/  BSYNC B0 ;  /* 0x0000000000007941 */ /* 0x000fea0003800000 */
.L_x_31:
[----:B------:R-:W-:Y:S01]  /*0a90*/  BAR.SYNC.DEFER_BLOCKING 0x0 ;  /* 0x0000000000007b1d */ /* 0x000fe20000010000 */
[----:B------:R-:W-:Y:S01]  /*0aa0*/  IMAD.U32 R33, R33, 0x10000, RZ ;  /* 0x0001000021217824 */ /* 0x000fe200078e00ff */
[----:B0-----:R-:W-:Y:S01]  /*0ab0*/  @!P4 SHF.R.U32.HI R9, RZ, 0x8, R22 ;  /* 0x00000008ff09c819 */ /* 0x001fe20000011616 */
[----:B------:R-:W-:Y:S02]  /*0ac0*/  IMAD.MOV.U32 R8, RZ, RZ, R17 ;  /* 0x000000ffff087224 */ /* 0x000fe400078e0011 */
[----:B------:R-:W-:Y:S01]  /*0ad0*/  IMAD.MOV.U32 R6, RZ, RZ, 0xbf ;  /* 0x000000bfff067424 */ /* 0x000fe200078e00ff */
[----:B------:R-:W-:Y:S01]  /*0ae0*/  FSETP.NEU.FTZ.AND P0, PT, R33, RZ, PT ;  /* 0x000000ff2100720b */ /* 0x000fe20003f1d000 */
[----:B------:R-:W-:Y:S03]  /*0af0*/  BSSY B0, `(.L_x_33) ;  /* 0x0000073000007945 */ /* 0x000fe60003800000 */
[----:B------:R-:W-:-:S13]  /*0b00*/  ISETP.NE.AND P0, PT, RZ, UR5, !P0 ;  /* 0x00000005ff007c0c */ /* 0x000fda000c705270 */
[----:B--2---:R-:W-:Y:S01]  /*0b10*/  @!P0 IMAD.U32 R10, R32, 0x10000, RZ ;  /* 0x00010000200a8824 */ /* 0x004fe200078e00ff */
[----:B-1-3--:R-:W0:Y:S03]  /*0b20*/  @P4 LDS R34, [R29+0xa50] ;  /* 0x000a50001d224984 */ /* 0x00ae260000000800 */
[----:B------:R-:W-:-:S05]  /*0b30*/  @!P0 FADD.FTZ R33, R10, -R33 ;  /* 0x800000210a218221 */ /* 0x000fca0000010000 */
[----:B------:R-:W-:-:S04]  /*0b40*/  @!P0 F2FP.BF16.F32.PACK_AB R33, RZ, R33 ;  /* 0x00000021ff21823e */ /* 0x000fc800000010ff */
[----:B------:R-:W-:Y:S01]  /*0b50*/  @!P0 PRMT R32, R33, 0x7610, R32 ;  /* 0x0000761021208816 */ /* 0x000fe20000000020 */
[----:B------:R-:W-:Y:S01]  /*0b60*/  IMAD.MOV.U32 R33, RZ, RZ, 0x7f ;  /* 0x0000007fff217424 */ /* 0x000fe200078e00ff */
[----:B0-----:R-:W0:Y:S02]  /*0b70*/  MUFU.RCP R4, R34 ;  /* 0x0000002200047308 */ /* 0x001e240000001000 */
[----:B0-----:R-:W-:Y:S02]  /*0b80*/  FMUL.FTZ R7, R23, R4 ;  /* 0x0000000417077220 */ /* 0x001fe40000410000 */
[----:B------:R-:W0:Y:S03]  /*0b90*/  @!P4 LDC.64 R4, c[0x0][0x248] ;  /* 0x00009200ff04cb82 */ /* 0x000e260000000a00 */
[----:B------:R-:W-:-:S13]  /*0ba0*/  FSETP.GEU.FTZ.AND P2, PT, R14, R7, PT ;  /* 0x000000070e00720b */ /* 0x000fda0003f5e000 */
[----:B------:R-:W-:Y:S02]  /*0bb0*/  @P2 IMAD.MOV.U32 R8, RZ, RZ, R16 ;  /* 0x000000ffff082224 */ /* 0x000fe400078e0010 */
[----:B------:R-:W-:Y:S02]  /*0bc0*/  @P2 IMAD.MOV.U32 R6, RZ, RZ, 0x3f ;  /* 0x0000003fff062424 */ /* 0x000fe400078e00ff */
[----:B------:R-:W-:Y:S01]  /*0bd0*/  @P2 IMAD.MOV.U32 R33, RZ, RZ, RZ ;  /* 0x000000ffff212224 */ /* 0x000fe200078e00ff */
[----:B------:R-:W-:Y:S01]  /*0be0*/  FSETP.GEU.FTZ.AND P3, PT, R8, R7, PT ;  /* 0x000000070800720b */ /* 0x000fe20003f7e000 */
[----:B0-----:R-:W-:-:S05]  /*0bf0*/  @!P4 IMAD.WIDE.U32 R4, R9, 0x4, R4 ;  /* 0x000000040904c825 */ /* 0x001fca00078e0004 */
[----:B------:R0:W-:Y:S01]  /*0c00*/  @!P4 STG.E desc[UR6][R4.64], R34 ;  /* 0x000000220400c986 */ /* 0x0001e2000c101906 */
[----:B------:R-:W-:Y:S06]  /*0c10*/  BAR.SYNC.DEFER_BLOCKING 0x0 ;  /* 0x0000000000007b1d */ /* 0x000fec0000010000 */
[C---:B------:R-:W-:Y:S02]  /*0c20*/  @P3 VIADD R9, R6.reuse, 0xffffffe0 ;  /* 0xffffffe006093836 */ /* 0x040fe40000000000 */
[----:B------:R-:W-:Y:S02]  /*0c30*/  @!P3 VIADD R9, R6, 0x20 ;  /* 0x000000200609b836 */ /* 0x000fe40000000000 */
[----:B------:R-:W-:-:S02]  /*0c40*/  @!P3 IMAD.MOV.U32 R33, RZ, RZ, R6 ;  /* 0x000000ffff21b224 */ /* 0x000fc400078e0006 */
[----:B------:R-:W-:Y:S02]  /*0c50*/  IMAD R30, R9, 0x4, R0 ;  /* 0x00000004091e7824 */ /* 0x000fe400078e0200 */
[----:B0-----:R-:W-:Y:S02]  /*0c60*/  IMAD.MOV.U32 R34, RZ, RZ, R14 ;  /* 0x000000ffff227224 */ /* 0x001fe400078e000e */
[----:B------:R-:W-:Y:S02]  /*0c70*/  @P2 IMAD.MOV.U32 R34, RZ, RZ, -0x40800000 ;  /* 0xbf800000ff222424 */ /* 0x000fe400078e00ff */
[----:B------:R-:W-:Y:S01]  /*0c80*/  @!P3 IMAD.MOV.U32 R34, RZ, RZ, R8 ;  /* 0x000000ffff22b224 */ /* 0x000fe200078e0008 */
[----:B------:R-:W-:Y:S01]  /*0c90*/  STS.U16 [R25], R32 ;  /* 0x0000002019007388 */ /* 0x000fe20000000400 */
[----:B------:R-:W-:-:S03]  /*0ca0*/  NOP ;  /* 0x0000000000007918 */ /* 0x000fc60000000000 */
[----:B------:R-:W-:Y:S04]  /*0cb0*/  LDS.U16 R10, [R25] ;  /* 0x00000000190a7984 */ /* 0x000fe80000000400 */
[----:B------:R-:W-:Y:S01]  /*0cc0*/  @!P1 STS [R29+0xa40], R24 ;  /* 0x000a40181d009388 */ /* 0x000fe20000000800 */
[----:B------:R-:W-:Y:S06]  /*0cd0*/  BAR.SYNC.DEFER_BLOCKING 0x0 ;  /* 0x0000000000007b1d */ /* 0x000fec0000010000 */
[----:B------:R0:W1:Y:S02]  /*0ce0*/  LDS R38, [R30] ;  /* 0x000000001e267984 */ /* 0x0000640000000800 */
[----:B0-----:R-:W-:-:S02]  /*0cf0*/  IMAD.MOV.U32 R30, RZ, RZ, 0xff ;  /* 0x000000ffff1e7424 */ /* 0x001fc400078e00ff */
[----:B------:R-:W-:-:S04]  /*0d00*/  @P2 IMAD.MOV.U32 R30, RZ, RZ, 0x7f ;  /* 0x0000007fff1e2424 */ /* 0x000fc800078e00ff */
[----:B------:R-:W-:Y:S01]  /*0d10*/  @!P3 IMAD.MOV.U32 R6, RZ, RZ, R30 ;  /* 0x000000ffff06b224 */ /* 0x000fe200078e001e */
[----:B-1----:R-:W-:-:S13]  /*0d20*/  FSETP.GEU.FTZ.AND P0, PT, R38, R7, PT ;  /* 0x000000072600720b */ /* 0x002fda0003f1e000 */
[C---:B------:R-:W-:Y:S02]  /*0d30*/  @P0 VIADD R31, R9.reuse, 0xfffffff0 ;  /* 0xfffffff0091f0836 */ /* 0x040fe40000000000 */
[----:B------:R-:W-:Y:S02]  /*0d40*/  @!P0 VIADD R31, R9, 0x10 ;  /* 0x00000010091f8836 */ /* 0x000fe40000000000 */
[----:B------:R-:W-:Y:S02]  /*0d50*/  @!P0 IMAD.MOV.U32 R34, RZ, RZ, R38 ;  /* 0x000000ffff228224 */ /* 0x000fe400078e0026 */
[----:B------:R-:W-:Y:S02]  /*0d60*/  IMAD R4, R31, 0x4, R0 ;  /* 0x000000041f047824 */ /* 0x000fe400078e0200 */
[----:B------:R-:W-:Y:S02]  /*0d70*/  @!P0 IMAD.MOV.U32 R33, RZ, RZ, R9 ;  /* 0x000000ffff218224 */ /* 0x000fe400078e0009 */
[----:B------:R-:W-:Y:S01]  /*0d80*/  @!P0 IMAD.MOV.U32 R9, RZ, RZ, R6 ;  /* 0x000000ffff098224 */ /* 0x000fe200078e0006 */
[----:B------:R-:W0:Y:S02]  /*0d90*/  LDS R40, [R4] ;  /* 0x0000000004287984 */ /* 0x000e240000000800 */
[----:B0-----:R-:W-:-:S13]  /*0da0*/  FSETP.GEU.FTZ.AND P6, PT, R40, R7, PT ;  /* 0x000000072800720b */ /* 0x001fda0003fde000 */
[C---:B------:R-:W-:Y:S02]  /*0db0*/  @P6 VIADD R11, R31.reuse, 0xfffffff8 ;  /* 0xfffffff81f0b6836 */ /* 0x040fe40000000000 */
[----:B------:R-:W-:Y:S02]  /*0dc0*/  @!P6 VIADD R11, R31, 0x8 ;  /* 0x000000081f0be836 */ /* 0x000fe40000000000 */
[----:B------:R-:W-:Y:S02]  /*0dd0*/  @!P6 IMAD.MOV.U32 R34, RZ, RZ, R40 ;  /* 0x000000ffff22e224 */ /* 0x000fe400078e0028 */
[----:B------:R-:W-:Y:S02]  /*0de0*/  IMAD R32, R11, 0x4, R0 ;  /* 0x000000040b207824 */ /* 0x000fe400078e0200 */
[----:B------:R-:W-:Y:S02]  /*0df0*/  @!P6 IMAD.MOV.U32 R33, RZ, RZ, R31 ;  /* 0x000000ffff21e224 */ /* 0x000fe400078e001f */
[----:B------:R-:W-:Y:S01]  /*0e00*/  @!P6 IMAD.MOV.U32 R31, RZ, RZ, R9 ;  /* 0x000000ffff1fe224 */ /* 0x000fe200078e0009 */
[----:B------:R0:W1:Y:S02]  /*0e10*/  LDS R42, [R32] ;  /* 0x00000000202a7984 */ /* 0x0000640000000800 */
[----:B0-----:R-:W-:-:S02]  /*0e20*/  IMAD.MOV.U32 R32, RZ, RZ, 0x3f800000 ;  /* 0x3f800000ff207424 */ /* 0x001fc400078e00ff */
[----:B------:R-:W-:Y:S02]  /*0e30*/  @P2 IMAD.MOV.U32 R32, RZ, RZ, R14 ;  /* 0x000000ffff202224 */ /* 0x000fe400078e000e */
[----:B------:R-:W-:Y:S02]  /*0e40*/  @P3 IMAD.MOV.U32 R32, RZ, RZ, R8 ;  /* 0x000000ffff203224 */ /* 0x000fe400078e0008 */
[----:B------:R-:W-:Y:S01]  /*0e50*/  @P0 IMAD.MOV.U32 R32, RZ, RZ, R38 ;  /* 0x000000ffff200224 */ /* 0x000fe200078e0026 */
[----:B------:R-:W-:Y:S01]  /*0e60*/  LDS R8, [R29+0xa40] ;  /* 0x000a40001d087984 */ /* 0x000fe20000000800 */
[----:B------:R-:W-:Y:S01]  /*0e70*/  @P6 IMAD.MOV.U32 R32, RZ, RZ, R40 ;  /* 0x000000ffff206224 */ /* 0x000fe200078e0028 */
[----:B-1----:R-:W-:-:S13]  /*0e80*/  FSETP.GEU.FTZ.AND P5, PT, R42, R7, PT ;  /* 0x000000072a00720b */ /* 0x002fda0003fbe000 */
        /* <DEDUP_REMOVED lines=39> */
[----:B------:R-:W-:Y:S01]  /*1100*/  @!P0 IADD3 R7, P2, R15, R22, RZ ;  /* 0x000000160f078210 */ /* 0x000fe20007f5e0ff */
[----:B------:R-:W0:Y:S04]  /*1110*/  @!P0 LDC.64 R4, c[0x0][0x210] ;  /* 0x00008400ff048b82 */ /* 0x000e280000000a00 */
[----:B------:R-:W1:Y:S01]  /*1120*/  LDS R6, [R6] ;  /* 0x0000000006067984 */ /* 0x000e620000000800 */
[----:B------:R-:W-:Y:S01]  /*1130*/  @!P0 IMAD.X R8, RZ, RZ, R26, P2 ;  /* 0x000000ffff088224 */ /* 0x000fe200010e061a */
[----:B0-----:R-:W-:-:S04]  /*1140*/  @!P0 LEA R4, P2, R7, R4, 0x1 ;  /* 0x0000000407048211 */ /* 0x001fc800078408ff */
[----:B------:R-:W-:Y:S02]  /*1150*/  @!P0 LEA.HI.X R5, R7, R5, R8, 0x1, P2 ;  /* 0x0000000507058211 */ /* 0x000fe400010f0c08 */
[----:B------:R-:W-:-:S03]  /*1160*/  SHF.R.U32.HI R8, RZ, 0x1f, R23 ;  /* 0x0000001fff087819 */ /* 0x000fc60000011617 */
[----:B------:R0:W-:Y:S01]  /*1170*/  @!P0 STG.E.U16 desc[UR6][R4.64], R10 ;  /* 0x0000000a04008986 */ /* 0x0001e2000c101506 */
        /* <DEDUP_REMOVED lines=10> */
.L_x_34:
[----:B------:R-:W-:Y:S05]  /*1220*/  BSYNC B0 ;  /* 0x0000000000007941 */ /* 0x000fea0003800000 */
.L_x_33:
[----:B------:R-:W-:Y:S01]  /*1230*/  BAR.SYNC.DEFER_BLOCKING 0x0 ;  /* 0x0000000000007b1d */ /* 0x000fe20000010000 */
[----:B------:R-:W-:Y:S01]  /*1240*/  LOP3.LUT R4, R15, 0x1f, RZ, 0xc0, !PT ;  /* 0x0000001f0f047812 */ /* 0x000fe200078ec0ff */
[----:B------:R-:W-:-:S04]  /*1250*/  VIADD R9, R22, UR4 ;  /* 0x0000000416097c36 */ /* 0x000fc80008000000 */
[----:B------:R-:W-:Y:S01]  /*1260*/  IMAD.IADD R4, R27, 0x1, R4 ;  /* 0x000000011b047824 */ /* 0x000fe200078e0204 */
[----:B------:R-:W-:Y:S01]  /*1270*/  STS.U8 [R28], R33 ;  /* 0x000000211c007388 */ /* 0x000fe20000000000 */
[----:B------:R-:W-:-:S03]  /*1280*/  NOP ;  /* 0x0000000000007918 */ /* 0x000fc60000000000 */
[----:B------:R-:W-:Y:S04]  /*1290*/  LDS.U8 R7, [R28] ;  /* 0x000000001c077984 */ /* 0x000fe80000000000 */
[----:B------:R-:W-:Y:S01]  /*12a0*/  @!P1 STS [R29+0x940], R24 ;  /* 0x000940181d009388 */ /* 0x000fe20000000800 */
[----:B------:R-:W-:Y:S06]  /*12b0*/  BAR.SYNC.DEFER_BLOCKING 0x0 ;  /* 0x0000000000007b1d */ /* 0x000fec0000010000 */
[----:B------:R-:W0:Y:S02]  /*12c0*/  LDS R5, [R29+0x940] ;  /* 0x000940001d057984 */ /* 0x000e240000000800 */
[----:B0-----:R-:W-:-:S13]  /*12d0*/  ISETP.GE.AND P0, PT, R4, R5, PT ;  /* 0x000000050400720c */ /* 0x001fda0003f06270 */
[----:B------:R-:W0:Y:S02]  /*12e0*/  @!P0 LDC.64 R4, c[0x0][0x220] ;  /* 0x00008800ff048b82 */ /* 0x000e240000000a00 */
[----:B0-----:R-:W-:-:S04]  /*12f0*/  @!P0 IADD3 R4, P1, P2, R22, R4, R15 ;  /* 0x0000000416048210 */ /* 0x001fc80007a3e00f */
[----:B------:R-:W-:-:S05]  /*1300*/  @!P0 IADD3.X R5, RZ, R5, R26, P1, P2 ;  /* 0x00000005ff058210 */ /* 0x000fca0000fe441a */
[----:B------:R1:W-:Y:S01]  /*1310*/  @!P0 STG.E.U8 desc[UR6][R4.64], R7 ;  /* 0x0000000704008986 */ /* 0x0003e2000c101106 */
[----:B------:R-:W-:Y:S01]  /*1320*/  ISETP.GE.U32.AND P0, PT, R9, R22, PT ;  /* 0x000000160900720c */ /* 0x000fe20003f06070 */
[----:B------:R-:W-:-:S12]  /*1330*/  IMAD.MOV.U32 R22, RZ, RZ, R9 ;  /* 0x000000ffff167224 */ /* 0x000fd800078e0009 */
[----:B-1----:R-:W-:Y:S05]  /*1340*/  @!P0 BRA `(.L_x_35) ;  /* 0xffffffec00d08947 */ /* 0x002fea000383ffff */
[----:B------:R-:W-:Y:S05]  /*1350*/  EXIT ;  /* 0x000000000000794d */ /* 0x000fea0003800000 */
.L_x_36:
        /* <DEDUP_REMOVED lines=10> */
.L_x_2040:


//--------------------- .text._Z35kOptimizerStatic8bit1StateBlockwiseI6__halfLi5ELi256ELi1EEvPT_S2_PhfffifPfS4_ffbi --------------------------
	.section	.text._Z35kOptimizerStatic8bit1StateBlockwiseI6__halfLi5ELi256ELi1EEvPT_S2_PhfffifPfS4_ffbi,"ax",@progbits
	.align	128
        .global         _Z35kOptimizerStatic8bit1StateBlockwiseI6__halfLi5ELi256ELi1EEvPT_S2_PhfffifPfS4_ffbi
        .type           _Z35kOptimizerStatic8bit1StateBlockwiseI6__halfLi5ELi256ELi1EEvPT_S2_PhfffifPfS4_ffbi,@function
        .size           _Z35kOptimizerStatic8bit1StateBlockwiseI6__halfLi5ELi256ELi1EEvPT_S2_PhfffifPfS4_ffbi,(.L_x_2041 - _Z35kOptimizerStatic8bit1StateBlockwiseI6__halfLi5ELi256ELi1EEvPT_S2_PhfffifPfS4_ffbi)
        .other          _Z35kOptimizerStatic8bit1StateBlockwiseI6__halfLi5ELi256ELi1EEvPT_S2_PhfffifPfS4_ffbi,@"STO_CUDA_ENTRY STV_DEFAULT"
_Z35kOptimizerStatic8bit1StateBlockwiseI6__halfLi5ELi256ELi1EEvPT_S2_PhfffifPfS4_ffbi:
.text._Z35kOptimizerStatic8bit1StateBlockwiseI6__halfLi5ELi256ELi1EEvPT_S2_PhfffifPfS4_ffbi:
        /* <DEDUP_REMOVED lines=41> */
.L_x_43:
        /* <DEDUP_REMOVED lines=43> */
[----:B--2---:R-:W-:Y:S01]  /*0540*/  HADD2.F32 R10, -RZ, R33.H0_H0 ;  /* 0x20000021ff0a7230 */ /* 0x004fe20000004100 */
        /* <DEDUP_REMOVED lines=26> */
[----:B--2---:R-:W-:-:S03]  /*06f0*/  @P1 HADD2.F32 R4, -RZ, R32.H0_H0 ;  /* 0x20000020ff041230 */ /* 0x004fc60000004100 */
[----:B------:R-:W-:Y:S02]  /*0700*/  I2FP.F32.S32 R5, R5 ;  /* 0x0000000500057245 */ /* 0x000fe40000201400 */
[----:B------:R-:W-:-:S03]  /*0710*/  @P1 FMUL.FTZ R4, R21, R4 ;  /* 0x0000000415041220 */ /* 0x000fc60000410000 */
[----:B------:R-:W-:Y:S02]  /*0720*/  FMUL.FTZ R33, R5, UR11 ;  /* 0x0000000b05217c20 */ /* 0x000fe40008410000 */
[----:B------:R-:W-:-:S03]  /*0730*/  @P1 F2FP.F16.F32.PACK_AB R32, RZ, R4 ;  /* 0x00000004ff20123e */ /* 0x000fc600000000ff */
[----:B------:R-:W-:-:S07]  /*0740*/  F2FP.F16.F32.PACK_AB R33, RZ, R33 ;  /* 0x00000021ff21723e */ /* 0x000fce00000000ff */
.L_x_38:
[----:B------:R-:W-:Y:S05]  /*0750*/  BSYNC B0 ;  /* 0x0000000000007941 */ /* 0x000fea0003800000 */
.L_x_37:
        /* <DEDUP_REMOVED lines=48> */
.L_x_40:
[----:B------:R-:W-:Y:S05]  /*0a60*/  BSYNC B0 ;  /* 0x0000000000007941 */ /* 0x000fea0003800000 */
.L_x_39:
[----:B------:R-:W-:Y:S01]  /*0a70*/  BAR.SYNC.DEFER_BLOCKING 0x0 ;  /* 0x0000000000007b1d */ /* 0x000fe20000010000 */
[----:B------:R-:W-:Y:S01]  /*0a80*/  HADD2.F32 R33, -RZ, R33.H0_H0 ;  /* 0x20000021ff217230 */ /* 0x000fe20000004100 */
[----:B0-----:R-:W-:Y:S01]  /*0a90*/  @!P4 SHF.R.U32.HI R9, RZ, 0x8, R22 ;  /* 0x00000008ff09c819 */ /* 0x001fe20000011616 */
[----:B------:R-:W-:Y:S02]  /*0aa0*/  IMAD.MOV.U32 R8, RZ, RZ, R17 ;  /* 0x000000ffff087224 */ /* 0x000fe400078e0011 */
[----:B------:R-:W-:Y:S01]  /*0ab0*/  IMAD.MOV.U32 R6, RZ, RZ, 0xbf ;  /* 0x000000bfff067424 */ /* 0x000fe200078e00ff */
[----:B------:R-:W-:Y:S01]  /*0ac0*/  FSETP.NEU.FTZ.AND P0, PT, R33, RZ, PT ;  /* 0x000000ff2100720b */ /* 0x000fe20003f1d000 */
[----:B------:R-:W-:Y:S03]  /*0ad0*/  BSSY B0, `(.L_x_41) ;  /* 0x0000072000007945 */ /* 0x000fe60003800000 */
[----:B------:R-:W-:-:S13]  /*0ae0*/  ISETP.NE.AND P0, PT, RZ, UR5, !P0 ;  /* 0x00000005ff007c0c */ /* 0x000fda000c705270 */
[----:B--2---:R-:W-:Y:S01]  /*0af0*/  @!P0 HADD2.F32 R10, -RZ, R32.H0_H0 ;  /* 0x20000020ff0a8230 */ /* 0x004fe20000004100 */
[----:B-1-3--:R-:W0:Y:S04]  /*0b00*/  @P4 LDS R34, [R29+0xa50] ;  /* 0x000a50001d224984 */ /* 0x00ae280000000800 */
[----:B------:R-:W-:-:S05]  /*0b10*/  @!P0 FADD.FTZ R33, R10, -R33 ;  /* 0x800000210a218221 */ /* 0x000fca0000010000 */
[----:B------:R-:W-:Y:S01]  /*0b20*/  @!P0 F2FP.F16.F32.PACK_AB R32, RZ, R33 ;  /* 0x00000021ff20823e */ /* 0x000fe200000000ff */
        /* <DEDUP_REMOVED lines=108> */
.L_x_42:
[----:B------:R-:W-:Y:S05]  /*11f0*/  BSYNC B0 ;  /* 0x0000000000007941 */ /* 0x000fea0003800000 */
.L_x_41:
        /* <DEDUP_REMOVED lines=19> */
.L_x_44:
        /* <DEDUP_REMOVED lines=13> */
.L_x_2041:


//--------------------- .text._Z35kOptimizerStatic8bit1StateBlockwiseIfLi5ELi256ELi1EEvPT_S1_PhfffifPfS3_ffbi --------------------------
	.section	.text._Z35kOptimizerStatic8bit1StateBlockwiseIfLi5ELi256ELi1EEvPT_S1_PhfffifPfS3_ffbi,"ax",@progbits
	.align	128
        .global         _Z35kOptimizerStatic8bit1StateBlockwiseIfLi5ELi256ELi1EEvPT_S1_PhfffifPfS3_ffbi
        .type           _Z35kOptimizerStatic8bit1StateBlockwiseIfLi5ELi256ELi1EEvPT_S1_PhfffifPfS3_ffbi,@function
        .size           _Z35kOptimizerStatic8bit1StateBlockwiseIfLi5ELi256ELi1EEvPT_S1_PhfffifPfS3_ffbi,(.L_x_2042 - _Z35kOptimizerStatic8bit1StateBlockwiseIfLi5ELi256ELi1EEvPT_S1_PhfffifPfS3_ffbi)
        .other          _Z35kOptimizerStatic8bit1StateBlockwiseIfLi5ELi256ELi1EEvPT_S1_PhfffifPfS3_ffbi,@"STO_CUDA_ENTRY STV_DEFAULT"
_Z35kOptimizerStatic8bit1StateBlockwiseIfLi5ELi256ELi1EEvPT_S1_PhfffifPfS3_ffbi:
.text._Z35kOptimizerStatic8bit1StateBlockwiseIfLi5ELi256ELi1EEvPT_S1_PhfffifPfS3_ffbi:
        /* <DEDUP_REMOVED lines=30> */
[----:B0-----:R-:W3:Y:S01]  /*01e0*/  LDC R5, c[0x0][0x250] ;  /* 0x00009400ff057b82 */ /* 0x001ee20000000800 */
[----:B------:R-:W-:Y:S01]  /*01f0*/  LEA R0, R7, R0, 0x18 ;  /* 0x0000000007007211 */ /* 0x000fe200078ec0ff */
[----:B------:R-:W-:Y:S01]  /*0200*/  ULDC.64 UR8, c[0x0][0x210] ;  /* 0x0000840000087ab9 */ /* 0x000fe20000000a00 */
[----:B------:R-:W0:Y:S01]  /*0210*/  S2R R25, SR_LANEID ;  /* 0x0000000000197919 */ /* 0x000e220000000000 */
[----:B------:R-:W-:Y:S01]  /*0220*/  SHF.R.S32.HI R3, RZ, 0x5, R3 ;  /* 0x00000005ff037819 */ /* 0x000fe20000011403 */
[----:B------:R-:W-:-:S03]  /*0230*/  ULDC.64 UR12, c[0x0][0x250] ;  /* 0x00009400000c7ab9 */ /* 0x000fc60000000a00 */
[----:B------:R-:W0:Y:S01]  /*0240*/  LDC R24, c[0x0][0x25c] ;  /* 0x00009700ff187b82 */ /* 0x000e220000000800 */
[----:B------:R-:W-:-:S07]  /*0250*/  IMAD R23, R3, 0x4, R0 ;  /* 0x0000000403177824 */ /* 0x000fce00078e0200 */
[----:B------:R-:W0:Y:S08]  /*0260*/  LDC.64 R16, c[0x0][0x248] ;  /* 0x00009200ff107b82 */ /* 0x000e300000000a00 */
[----:B------:R-:W0:Y:S01]  /*0270*/  LDC.64 R14, c[0x0][0x228] ;  /* 0x00008a00ff0e7b82 */ /* 0x000e220000000a00 */
[----:B-1234-:R-:W-:-:S07]  /*0280*/  FFMA.FTZ R22, -R22, R5, 1 ;  /* 0x3f80000016167423 */ /* 0x01efce0000010105 */
.L_x_51:
[----:B------:R-:W-:Y:S01]  /*0290*/  IMAD.MOV R3, RZ, RZ, -R21 ;  /* 0x000000ffff037224 */ /* 0x000fe200078e0a15 */
[C---:B------:R-:W-:Y:S01]  /*02a0*/  IADD3 R19, P0, R30.reuse, R21, RZ ;  /* 0x000000151e137210 */ /* 0x040fe20007f1e0ff */
[----:B------:R-:W-:Y:S01]  /*02b0*/  IMAD.MOV.U32 R6, RZ, RZ, RZ ;  /* 0x000000ffff067224 */ /* 0x000fe200078e00ff */
[----:B------:R-:W1:Y:S02]  /*02c0*/  S2R R35, SR_CgaCtaId ;  /* 0x0000000000237919 */ /* 0x000e640000008800 */
[----:B0-----:R-:W-:Y:S02]  /*02d0*/  VIADDMNMX.U32 R20, R3, R24, 0x100, PT ;  /* 0x0000010003147446 */ /* 0x001fe40003800018 */
[C---:B------:R-:W-:Y:S01]  /*02e0*/  LEA.HI.X.SX32 R18, R30.reuse, RZ, 0x1, P0 ;  /* 0x000000ff1e127211 */ /* 0x040fe200000f0eff */
[----:B------:R-:W-:Y:S01]  /*02f0*/  BAR.SYNC.DEFER_BLOCKING 0x0 ;  /* 0x0000000000007b1d */ /* 0x000fe20000010000 */
[----:B------:R-:W-:-:S13]  /*0300*/  ISETP.GE.AND P2, PT, R30, R20, PT ;  /* 0x000000141e00720c */ /* 0x000fda0003f46270 */
[----:B------:R-:W0:Y:S01]  /*0310*/  @!P2 LDC.64 R4, c[0x0][0x218] ;  /* 0x00008600ff04ab82 */ /* 0x000e220000000a00 */
[----:B------:R-:W-:Y:S02]  /*0320*/  MOV R36, 0x400 ;  /* 0x0000040000247802 */ /* 0x000fe40000000f00 */
[----:B------:R-:W-:-:S05]  /*0330*/  LOP3.LUT R8, R30, 0x3fffffe0, RZ, 0xc0, !PT ;  /* 0x3fffffe01e087812 */ /* 0x000fca00078ec0ff */
[----:B------:R-:W2:Y:S01]  /*0340*/  @!P2 LDC.64 R2, c[0x0][0x220] ;  /* 0x00008800ff02ab82 */ /* 0x000ea20000000a00 */
[----:B0-----:R-:W-:-:S04]  /*0350*/  @!P2 LEA R4, P0, R19, R4, 0x2 ;  /* 0x000000041304a211 */ /* 0x001fc800078010ff */
[----:B------:R-:W-:-:S05]  /*0360*/  @!P2 LEA.HI.X R5, R19, R5, R18, 0x2, P0 ;  /* 0x000000051305a211 */ /* 0x000fca00000f1412 */
[----:B------:R0:W3:Y:S01]  /*0370*/  @!P2 LDG.E.CONSTANT R6, desc[UR6][R4.64] ;  /* 0x000000060406a981 */ /* 0x0000e2000c1e9900 */
[----:B------:R-:W-:Y:S01]  /*0380*/  VIADD R10, R36, 0x840 ;  /* 0x00000840240a7836 */ /* 0x000fe20000000000 */
[--C-:B------:R-:W-:Y:S01]  /*0390*/  @!P2 SHF.R.S32.HI R12, RZ, 0x1f, R30.reuse ;  /* 0x0000001fff0ca819 */ /* 0x100fe2000001141e */
[----:B------:R-:W-:Y:S01]  /*03a0*/  IMAD.IADD R8, R8, 0x1, R25 ;  /* 0x0000000108087824 */ /* 0x000fe200078e0219 */
[----:B--2---:R-:W-:Y:S02]  /*03b0*/  @!P2 IADD3 R2, P0, P1, R21, R2, R30 ;  /* 0x000000021502a210 */ /* 0x004fe4000791e01e */
[----:B-1----:R-:W-:Y:S02]  /*03c0*/  LEA R7, R35, R10, 0x18 ;  /* 0x0000000a23077211 */ /* 0x002fe400078ec0ff */
[----:B------:R-:W-:Y:S01]  /*03d0*/  @!P2 IADD3.X R3, RZ, R3, R12, P0, P1 ;  /* 0x00000003ff03a210 */ /* 0x000fe200007e240c */
[----:B0-----:R-:W-:Y:S02]  /*03e0*/  IMAD.MOV.U32 R5, RZ, RZ, 0x80 ;  /* 0x00000080ff057424 */ /* 0x001fe400078e00ff */
[----:B------:R-:W-:-:S05]  /*03f0*/  IMAD R33, R8, 0x4, R7 ;  /* 0x0000000408217824 */ /* 0x000fca00078e0207 */
[----:B---3--:R-:W-:Y:S01]  /*0400*/  STS [R33], R6 ;  /* 0x0000000621007388 */ /* 0x008fe20000000800 */
[----:B------:R-:W-:-:S03]  /*0410*/  NOP ;  /* 0x0000000000007918 */ /* 0x000fc60000000000 */
[----:B------:R-:W0:Y:S01]  /*0420*/  LDS R37, [R33] ;  /* 0x0000000021257984 */ /* 0x000e220000000800 */
[----:B------:R-:W-:Y:S06]  /*0430*/  BAR.SYNC.DEFER_BLOCKING 0x0 ;  /* 0x0000000000007b1d */ /* 0x000fec0000010000 */
[----:B------:R-:W2:Y:S01]  /*0440*/  @!P2 LDG.E.U8 R5, desc[UR6][R2.64] ;  /* 0x000000060205a981 */ /* 0x000ea2000c1e1100 */
[----:B------:R-:W-:Y:S01]  /*0450*/  LOP3.LUT R34, R30, 0xffffffe0, RZ, 0xc0, !PT ;  /* 0xffffffe01e227812 */ /* 0x000fe200078ec0ff */
[----:B------:R-:W-:Y:S01]  /*0460*/  IMAD.MOV.U32 R8, RZ, RZ, RZ ;  /* 0x000000ffff087224 */ /* 0x000fe200078e00ff */
[----:B------:R-:W-:-:S02]  /*0470*/  LEA R12, P0, R19, UR8, 0x2 ;  /* 0x00000008130c7c11 */ /* 0x000fc4000f8010ff */
[----:B------:R-:W-:Y:S02]  /*0480*/  IADD3 R32, R7, R25, R34 ;  /* 0x0000001907207210 */ /* 0x000fe40007ffe022 */
[----:B------:R-:W-:-:S03]  /*0490*/  LEA.HI.X R13, R19, UR9, R18, 0x2, P0 ;  /* 0x00000009130d7c11 */ /* 0x000fc600080f1412 */
[----:B--2---:R1:W-:Y:S01]  /*04a0*/  STS.U8 [R32], R5 ;  /* 0x0000000520007388 */ /* 0x0043e20000000000 */
[----:B------:R-:W-:-:S03]  /*04b0*/  NOP ;  /* 0x0000000000007918 */ /* 0x000fc60000000000 */
[----:B------:R1:W2:Y:S01]  /*04c0*/  LDS.U8 R4, [R32] ;  /* 0x0000000020047984 */ /* 0x0002a20000000000 */
[----:B------:R-:W-:Y:S06]  /*04d0*/  BAR.SYNC.DEFER_BLOCKING 0x0 ;  /* 0x0000000000007b1d */ /* 0x000fec0000010000 */
[----:B------:R-:W3:Y:S01]  /*04e0*/  @!P2 LDG.E R8, desc[UR6][R12.64] ;  /* 0x000000060c08a981 */ /* 0x000ee2000c1e1900 */
[----:B------:R-:W-:Y:S01]  /*04f0*/  UPRMT UR5, UR10, 0x8880, URZ ;  /* 0x000088800a057896 */ /* 0x000fe2000800003f */
[----:B0-----:R-:W-:Y:S01]  /*0500*/  FSETP.NEU.FTZ.AND P0, PT, R37, RZ, PT ;  /* 0x000000ff2500720b */ /* 0x001fe20003f1d000 */
[----:B------:R-:W-:Y:S01]  /*0510*/  BSSY B0, `(.L_x_45) ;  /* 0x000001c000007945 */ /* 0x000fe20003800000 */
[----:B------:R-:W-:-:S03]  /*0520*/  SHF.R.U32.HI R3, RZ, 0x8, R21 ;  /* 0x00000008ff037819 */ /* 0x000fc60000011615 */
[----:B------:R-:W-:Y:S02]  /*0530*/  ISETP.NE.AND P1, PT, RZ, UR5, PT ;  /* 0x00000005ff007c0c */ /* 0x000fe4000bf25270 */
[----:B------:R-:W-:Y:S01]  /*0540*/  IMAD.WIDE.U32 R2, R3, 0x4, R16 ;  /* 0x0000000403027825 */ /* 0x000fe200078e0010 */
[----:B---3--:R1:W-:Y:S01]  /*0550*/  STS [R33], R8 ;  /* 0x0000000821007388 */ /* 0x0083e20000000800 */
[----:B------:R-:W-:-:S03]  /*0560*/  NOP ;  /* 0x0000000000007918 */ /* 0x000fc60000000000 */
[----:B------:R1:W0:Y:S06]  /*0570*/  LDS R39, [R33] ;  /* 0x0000000021277984 */ /* 0x00022c0000000800 */
[----:B--2---:R-:W-:Y:S05]  /*0580*/  @!P0 BRA P1, `(.L_x_46) ;  /* 0x0000000000508947 */ /* 0x004fea0000800000 */
[----:B------:R-:W2:Y:S01]  /*0590*/  LDG.E R0, desc[UR6][R2.64] ;  /* 0x0000000602007981 */ /* 0x000ea2000c1e1900 */
[----:B------:R-:W-:Y:S02]  /*05a0*/  IMAD R4, R4, 0x4, R29 ;  /* 0x0000000404047824 */ /* 0x000fe400078e021d */
[----:B------:R-:W-:-:S03]  /*05b0*/  FADD.FTZ R6, -R14, 1 ;  /* 0x3f8000000e067421 */ /* 0x000fc60000010100 */
[----:B-1----:R1:W2:Y:S02]  /*05c0*/  LDS R5, [R4] ;  /* 0x0000000004057984 */ /* 0x0022a40000000800 */
[----:B-1----:R-:W-:Y:S01]  /*05d0*/  FADD.FTZ R4, -R15, 1 ;  /* 0x3f8000000f047421 */ /* 0x002fe20000010100 */
[----:B--2---:R-:W-:Y:S01]  /*05e0*/  FMUL.FTZ R5, R0, R5 ;  /* 0x0000000500057220 */ /* 0x004fe20000410000 */
[----:B------:R-:W-:-:S03]  /*05f0*/  FMUL.FTZ R0, R37, UR13 ;  /* 0x0000000d25007c20 */ /* 0x000fc60008410000 */
[C---:B------:R-:W-:Y:S01]  /*0600*/  FMUL.FTZ R7, R5.reuse, R14 ;  /* 0x0000000e05077220 */ /* 0x040fe20000410000 */
[----:B------:R-:W-:-:S03]  /*0610*/  FMUL.FTZ R5, R5, R15 ;  /* 0x0000000f05057220 */ /* 0x000fc60000410000 */
[C---:B------:R-:W-:Y:S01]  /*0620*/  FFMA.FTZ R6, R0.reuse, R6, R7 ;  /* 0x0000000600067223 */ /* 0x040fe20000010007 */
[----:B------:R-:W-:-:S04]  /*0630*/  FFMA.FTZ R0, R0, R4, R5 ;  /* 0x0000000400007223 */ /* 0x000fc80000010005 */
[C---:B------:R-:W-:Y:S02]  /*0640*/  FSETP.GT.FTZ.AND P1, PT, R6.reuse, RZ, PT ;  /* 0x000000ff0600720b */ /* 0x040fe40003f34000 */
[----:B------:R-:W-:-:S04]  /*0650*/  FSETP.GEU.FTZ.AND P0, PT, R6, RZ, PT ;  /* 0x000000ff0600720b */ /* 0x000fc80003f1e000 */
[----:B------:R-:W-:Y:S02]  /*0660*/  SEL R6, RZ, 0x1, P0 ;  /* 0x00000001ff067807 */ /* 0x000fe40000000000 */
[----:B------:R-:W-:Y:S02]  /*0670*/  FSETP.LT.FTZ.AND P0, PT, RZ, UR12, PT ;  /* 0x0000000cff007c0b */ /* 0x000fe4000bf11000 */
[----:B------:R-:W-:-:S03]  /*0680*/  IADD3 R7, -R6, 0x1, RZ ;  /* 0x0000000106077810 */ /* 0x000fc60007ffe1ff */
[----:B------:R-:W-:-:S05]  /*0690*/  @!P1 IMAD.MOV R7, RZ, RZ, -R6 ;  /* 0x000000ffff079224 */ /* 0x000fca00078e0a06 */
[----:B------:R-:W-:-:S03]  /*06a0*/  I2FP.F32.S32 R7, R7 ;  /* 0x0000000700077245 */ /* 0x000fc60000201400 */
[----:B0-----:R-:W-:Y:S02]  /*06b0*/  @P0 FMUL.FTZ R39, R22, R39 ;  /* 0x0000002716270220 */ /* 0x001fe40000410000 */
[----:B------:R-:W-:-:S07]  /*06c0*/  FMUL.FTZ R37, R7, UR11 ;  /* 0x0000000b07257c20 */ /* 0x000fce0008410000 */
.L_x_46:
[----:B------:R-:W-:Y:S05]  /*06d0*/  BSYNC B0 ;  /* 0x0000000000007941 */ /* 0x000fea0003800000 */
.L_x_45:
[----:B------:R-:W-:Y:S01]  /*06e0*/  FMNMX.FTZ R4, |R0|, -3.40282346638528859812e+38, !PT ;  /* 0xff7fffff00047809 */ /* 0x000fe20007810200 */
[----:B------:R-:W-:Y:S01]  /*06f0*/  BSSY B0, `(.L_x_47) ;  /* 0x000002f000007945 */ /* 0x000fe20003800000 */
[----:B------:R-:W-:Y:S02]  /*0700*/  ISETP.NE.AND P2, PT, R25, RZ, PT ;  /* 0x000000ff1900720c */ /* 0x000fe40003f45270 */
[C---:B------:R-:W-:Y:S01]  /*0710*/  ISETP.NE.AND P1, PT, R30.reuse, RZ, PT ;  /* 0x000000ff1e00720c */ /* 0x040fe20003f25270 */
[----:B-1----:R-:W1:Y:S01]  /*0720*/  SHFL.DOWN PT, R5, R4, 0x1, 0x1f ;  /* 0x08201f0004057f89 */ /* 0x002e6200000e0000 */
        /* <DEDUP_REMOVED lines=26> */
[----:B------:R-:W2:Y:S04]  /*08d0*/  LDS.128 R4, [R38+0x810] ;  /* 0x0008100026047984 */ /* 0x000ea80000000c00 */
[----:B------:R-:W3:Y:S01]  /*08e0*/  LDS.128 R8, [R38+0x820] ;  /* 0x0008200026087984 */ /* 0x000ee20000000c00 */
[----:B--2---:R-:W-:-:S04]  /*08f0*/  FSETP.GEU.FTZ.AND P0, PT, R40, R5, PT ;  /* 0x000000052800720b */ /* 0x004fc80003f1e000 */
[----:B------:R-:W-:-:S04]  /*0900*/  FSEL R5, R5, R40, !P0 ;  /* 0x0000002805057208 */ /* 0x000fc80004000000 */
[----:B------:R-:W-:-:S04]  /*0910*/  FSETP.GEU.FTZ.AND P0, PT, R5, R6, PT ;  /* 0x000000060500720b */ /* 0x000fc80003f1e000 */
[----:B------:R-:W-:-:S04]  /*0920*/  FSEL R6, R6, R5, !P0 ;  /* 0x0000000506067208 */ /* 0x000fc80004000000 */
[----:B------:R-:W-:-:S04]  /*0930*/  FSETP.GEU.FTZ.AND P0, PT, R6, R7, PT ;  /* 0x000000070600720b */ /* 0x000fc80003f1e000 */
[----:B------:R-:W-:-:S04]  /*0940*/  FSEL R7, R7, R6, !P0 ;  /* 0x0000000607077208 */ /* 0x000fc80004000000 */
[----:B---3--:R-:W-:-:S04]  /*0950*/  FSETP.GEU.FTZ.AND P0, PT, R7, R8, PT ;  /* 0x000000080700720b */ /* 0x008fc80003f1e000 */
        /* <DEDUP_REMOVED lines=8> */
.L_x_48:
[----:B------:R-:W-:Y:S05]  /*09e0*/  BSYNC B0 ;  /* 0x0000000000007941 */ /* 0x000fea0003800000 */
.L_x_47:
[----:B------:R-:W-:Y:S01]  /*09f0*/  BAR.SYNC.DEFER_BLOCKING 0x0 ;  /* 0x0000000000007b1d */ /* 0x000fe20000010000 */
[----:B------:R-:W-:Y:S01]  /*0a00*/  FSETP.NEU.FTZ.AND P0, PT, R37, RZ, PT ;  /* 0x000000ff2500720b */ /* 0x000fe20003f1d000 */
[----:B------:R-:W-:Y:S02]  /*0a10*/  IMAD.MOV.U32 R6, RZ, RZ, R26 ;  /* 0x000000ffff067224 */ /* 0x000fe400078e001a */
[----:B------:R-:W-:Y:S01]  /*0a20*/  IMAD.MOV.U32 R4, RZ, RZ, 0xbf ;  /* 0x000000bfff047424 */ /* 0x000fe200078e00ff */
[----:B------:R-:W-:Y:S01]  /*0a30*/  ISETP.EQ.OR P0, PT, RZ, UR5, P0 ;  /* 0x00000005ff007c0c */ /* 0x000fe20008702670 */
[----:B------:R-:W-:Y:S01]  /*0a40*/  IMAD.MOV.U32 R11, RZ, RZ, 0xff ;  /* 0x000000ffff0b7424 */ /* 0x000fe200078e00ff */
[----:B------:R-:W-:Y:S01]  /*0a50*/  BSSY B0, `(.L_x_49) ;  /* 0x000006a000007945 */ /* 0x000fe20003800000 */
[----:B--2---:R-:W-:-:S10]  /*0a60*/  IMAD.MOV.U32 R35, RZ, RZ, R28 ;  /* 0x000000ffff237224 */ /* 0x004fd400078e001c */
[----:B0-----:R-:W-:Y:S01]  /*0a70*/  @P0 FADD.FTZ R39, R39, -R37 ;  /* 0x8000002527270221 */ /* 0x001fe20000010000 */
[----:B-1----:R-:W0:Y:S02]  /*0a80*/  @P4 LDS R40, [R31+0xc50] ;  /* 0x000c50001f284984 */ /* 0x002e240000000800 */
[----:B0-----:R0:W1:Y:S02]  /*0a90*/  MUFU.RCP R5, R40 ;  /* 0x0000002800057308 */ /* 0x0010640000001000 */
[----:B------:R0:W-:Y:S01]  /*0aa0*/  @!P4 STG.E desc[UR6][R2.64], R40 ;  /* 0x000000280200c986 */ /* 0x0001e2000c101906 */
[----:B------:R-:W-:Y:S01]  /*0ab0*/  BAR.SYNC.DEFER_BLOCKING 0x0 ;  /* 0x0000000000007b1d */ /* 0x000fe20000010000 */
[----:B0-----:R-:W-:Y:S02]  /*0ac0*/  IMAD.MOV.U32 R40, RZ, RZ, 0x7f ;  /* 0x0000007fff287424 */ /* 0x001fe400078e00ff */
[----:B-1----:R-:W-:-:S05]  /*0ad0*/  FMUL.FTZ R5, R0, R5 ;  /* 0x0000000500057220 */ /* 0x002fca0000410000 */
[----:B------:R-:W-:Y:S01]  /*0ae0*/  FSETP.GEU.FTZ.AND P3, PT, R28, R5, PT ;  /* 0x000000051c00720b */ /* 0x000fe20003f7e000 */
[----:B------:R-:W-:Y:S01]  /*0af0*/  STS [R33], R39 ;  /* 0x0000002721007388 */ /* 0x000fe20000000800 */
[----:B------:R-:W-:-:S11]  /*0b00*/  NOP ;  /* 0x0000000000007918 */ /* 0x000fd60000000000 */
[----:B------:R-:W-:Y:S01]  /*0b10*/  @P3 IMAD.MOV.U32 R6, RZ, RZ, R27 ;  /* 0x000000ffff063224 */ /* 0x000fe200078e001b */
[----:B------:R0:W-:Y:S01]  /*0b20*/  LDS R7, [R33] ;  /* 0x0000000021077984 */ /* 0x0001e20000000800 */
[----:B------:R-:W-:Y:S02]  /*0b30*/  @P3 IMAD.MOV.U32 R4, RZ, RZ, 0x3f ;  /* 0x0000003fff043424 */ /* 0x000fe400078e00ff */
[----:B------:R-:W-:Y:S01]  /*0b40*/  @P3 IMAD.MOV.U32 R11, RZ, RZ, 0x7f ;  /* 0x0000007fff0b3424 */ /* 0x000fe200078e00ff */
[----:B------:R-:W-:Y:S01]  /*0b50*/  @!P1 STS [R31+0xc40], R20 ;  /* 0x000c40141f009388 */ /* 0x000fe20000000800 */
[----:B------:R-:W-:Y:S01]  /*0b60*/  BAR.SYNC.DEFER_BLOCKING 0x0 ;  /* 0x0000000000007b1d */ /* 0x000fe20000010000 */
[----:B------:R-:W-:Y:S01]  /*0b70*/  FSETP.GEU.FTZ.AND P2, PT, R6, R5, PT ;  /* 0x000000050600720b */ /* 0x000fe20003f5e000 */
[----:B0-----:R-:W-:Y:S02]  /*0b80*/  IMAD.MOV.U32 R33, RZ, RZ, 0x3f800000 ;  /* 0x3f800000ff217424 */ /* 0x001fe400078e00ff */
[----:B------:R-:W-:-:S02]  /*0b90*/  @P3 IMAD.MOV.U32 R40, RZ, RZ, RZ ;  /* 0x000000ffff283224 */ /* 0x000fc400078e00ff */
[----:B------:R-:W-:Y:S02]  /*0ba0*/  @P3 IMAD.MOV.U32 R35, RZ, RZ, -0x40800000 ;  /* 0xbf800000ff233424 */ /* 0x000fe400078e00ff */
[----:B------:R-:W-:-:S06]  /*0bb0*/  @P3 IMAD.MOV.U32 R33, RZ, RZ, R28 ;  /* 0x000000ffff213224 */ /* 0x000fcc00078e001c */
[C---:B------:R-:W-:Y:S02]  /*0bc0*/  @P2 VIADD R8, R4.reuse, 0xffffffe0 ;  /* 0xffffffe004082836 */ /* 0x040fe40000000000 */
[----:B------:R-:W-:Y:S02]  /*0bd0*/  @!P2 VIADD R8, R4, 0x20 ;  /* 0x000000200408a836 */ /* 0x000fe40000000000 */
[----:B------:R-:W-:Y:S02]  /*0be0*/  @!P2 IMAD.MOV.U32 R40, RZ, RZ, R4 ;  /* 0x000000ffff28a224 */ /* 0x000fe400078e0004 */
[----:B------:R-:W-:Y:S02]  /*0bf0*/  IMAD R42, R8, 0x4, R29 ;  /* 0x00000004082a7824 */ /* 0x000fe400078e021d */
[--C-:B------:R-:W-:Y:S02]  /*0c00*/  @!P2 IMAD.MOV.U32 R35, RZ, RZ, R6.reuse ;  /* 0x000000ffff23a224 */ /* 0x100fe400078e0006 */
        /* <DEDUP_REMOVED lines=57> */
[----:B------:R-:W0:Y:S01]  /*0fa0*/  LDS R3, [R31+0xc40] ;  /* 0x000c40001f037984 */ /* 0x000e220000000800 */
[----:B------:R-:W-:Y:S02]  /*0fb0*/  SHF.R.U32.HI R4, RZ, 0x1f, R0 ;  /* 0x0000001fff047819 */ /* 0x000fe40000011600 */
[----:B------:R-:W-:-:S02]  /*0fc0*/  IMAD.SHL.U32 R2, R40, 0x4, RZ ;  /* 0x0000000428027824 */ /* 0x000fc400078e00ff */
[----:B------:R-:W-:-:S03]  /*0fd0*/  PRMT R4, R4, 0x9910, RZ ;  /* 0x0000991004047816 */ /* 0x000fc600000000ff */
[----:B------:R-:W-:-:S05]  /*0fe0*/  LOP3.LUT R2, R2, 0x3fc, RZ, 0xc0, !PT ;  /* 0x000003fc02027812 */ /* 0x000fca00078ec0ff */
[----:B------:R-:W-:-:S06]  /*0ff0*/  IMAD.IADD R2, R29, 0x1, R2 ;  /* 0x000000011d027824 */ /* 0x000fcc00078e0202 */
[----:B------:R-:W1:Y:S01]  /*1000*/  LDS R2, [R2] ;  /* 0x0000000002027984 */ /* 0x000e620000000800 */
[----:B0-----:R-:W-:-:S13]  /*1010*/  ISETP.GE.AND P0, PT, R30, R3, PT ;  /* 0x000000031e00720c */ /* 0x001fda0003f06270 */
[----:B------:R0:W-:Y:S01]  /*1020*/  @!P0 STG.E desc[UR6][R12.64], R7 ;  /* 0x000000070c008986 */ /* 0x0001e2000c101906 */
[----:B-1----:R-:W-:-:S04]  /*1030*/  SHF.R.U32.HI R3, RZ, 0x1f, R2 ;  /* 0x0000001fff037819 */ /* 0x002fc80000011602 */
[----:B------:R-:W-:Y:S01]  /*1040*/  PRMT R5, R3, 0x9910, RZ ;  /* 0x0000991003057816 */ /* 0x000fe200000000ff */
[----:B------:R-:W-:-:S04]  /*1050*/  IMAD.MOV.U32 R3, RZ, RZ, R4 ;  /* 0x000000ffff037224 */ /* 0x000fc800078e0004 */
[--C-:B------:R-:W-:Y:S01]  /*1060*/  IMAD.MOV.U32 R4, RZ, RZ, R5.reuse ;  /* 0x000000ffff047224 */ /* 0x100fe200078e0005 */
[----:B------:R-:W-:-:S04]  /*1070*/  PRMT R5, R40, 0x7610, R5 ;  /* 0x0000761028057816 */ /* 0x000fc80000000005 */
[----:B------:R-:W-:-:S13]  /*1080*/  ISETP.NE.AND P0, PT, R4, R3, PT ;  /* 0x000000030400720c */ /* 0x000fda0003f05270 */
[----:B0-----:R-:W-:Y:S05]  /*1090*/  @!P0 BRA `(.L_x_50) ;  /* 0x0000000000148947 */ /* 0x001fea0003800000 */
[----:B------:R-:W-:-:S13]  /*10a0*/  FSETP.GT.FTZ.AND P0, PT, R0, RZ, PT ;  /* 0x000000ff0000720b */ /* 0x000fda0003f14000 */
[----:B------:R-:W-:-:S05]  /*10b0*/  @!P0 VIADD R2, R5, 0xffffffff ;  /* 0xffffffff05028836 */ /* 0x000fca0000000000 */
[----:B------:R-:W-:-:S05]  /*10c0*/  @!P0 PRMT R5, R2, 0x7610, R5 ;  /* 0x0000761002058816 */ /* 0x000fca0000000005 */
[----:B------:R-:W-:-:S05]  /*10d0*/  @P0 VIADD R2, R5, 0x1 ;  /* 0x0000000105020836 */ /* 0x000fca0000000000 */
[----:B------:R-:W-:-:S07]  /*10e0*/  @P0 PRMT R5, R2, 0x7610, R5 ;  /* 0x0000761002050816 */ /* 0x000fce0000000005 */
.L_x_50:
[----:B------:R-:W-:Y:S05]  /*10f0*/  BSYNC B0 ;  /* 0x0000000000007941 */ /* 0x000fea0003800000 */
.L_x_49:
        /* <DEDUP_REMOVED lines=12> */
[----:B0-----:R-:W-:-:S05]  /*11c0*/  @!P0 IADD3 R2, P1, R19, R2, RZ ;  /* 0x0000000213028210 */ /* 0x001fca0007f3e0ff */
[----:B------:R-:W-:-:S05]  /*11d0*/  @!P0 IMAD.X R3, R18, 0x1, R3, P1 ;  /* 0x0000000112038824 */ /* 0x000fca00008e0603 */
[----:B------:R1:W-:Y:S01]  /*11e0*/  @!P0 STG.E.U8 desc[UR6][R2.64], R7 ;  /* 0x0000000702008986 */ /* 0x0003e2000c101106 */
[----:B------:R-:W-:Y:S01]  /*11f0*/  ISETP.GE.U32.AND P0, PT, R4, R21, PT ;  /* 0x000000150400720c */ /* 0x000fe20003f06070 */
[----:B------:R-:W-:-:S12]  /*1200*/  IMAD.MOV.U32 R21, RZ, RZ, R4 ;  /* 0x000000ffff157224 */ /* 0x000fd800078e0004 */
[----:B-1----:R-:W-:Y:S05]  /*1210*/  @!P0 BRA `(.L_x_51) ;  /* 0xfffffff0001c8947 */ /* 0x002fea000383ffff */
[----:B------:R-:W-:Y:S05]  /*1220*/  EXIT ;  /* 0x000000000000794d */ /* 0x000fea0003800000 */
.L_x_52:
        /* <DEDUP_REMOVED lines=13> */
.L_x_2042:


//--------------------- .text._Z35kOptimizerStatic8bit1StateBlockwiseI13__nv_bfloat16Li2ELi256ELi1EEvPT_S2_PhfffifPfS4_ffbi --------------------------
	.section	.text._Z35kOptimizerStatic8bit1StateBlockwiseI13__nv_bfloat16Li2ELi256ELi1EEvPT_S2_PhfffifPfS4_ffbi,"ax",@progbits
	.align	128
        .global         _Z35kOptimizerStatic8bit1StateBlockwiseI13__nv_bfloat16Li2ELi256ELi1EEvPT_S2_PhfffifPfS4_ffbi
        .type           _Z35kOptimizerStatic8bit1StateBlockwiseI13__nv_bfloat16Li2ELi256ELi1EEvPT_S2_PhfffifPfS4_ffbi,@function
        .size           _Z35kOptimizerStatic8bit1StateBlockwiseI13__nv_bfloat16Li2ELi256ELi1EEvPT_S2_PhfffifPfS4_ffbi,(.L_x_2043 - _Z35kOptimizerStatic8bit1StateBlockwiseI13__nv_bfloat16Li2ELi256ELi1EEvPT_S2_PhfffifPfS4_ffbi)
        .other          _Z35kOptimizerStatic8bit1StateBlockwiseI13__nv_bfloat16Li2ELi256ELi1EEvPT_S2_PhfffifPfS4_ffbi,@"STO_CUDA_ENTRY STV_DEFAULT"
_Z35kOptimizerStatic8bit1StateBlockwiseI13__nv_bfloat16Li2ELi256ELi1EEvPT_S2_PhfffifPfS4_ffbi:
.text._Z35kOptimizerStatic8bit1StateBlockwiseI13__nv_bfloat16Li2ELi256ELi1EEvPT_S2_PhfffifPfS4_ffbi:
        /* <DEDUP_REMOVED lines=30> */
[----:B------:R-:W1:Y:S01]  /*01e0*/  LDC R18, c[0x0][0x228] ;  /* 0x00008a00ff127b82 */ /* 0x000e620000000800 */
[----:B------:R-:W-:Y:S01]  /*01f0*/  LEA R19, R19, R4, 0x18 ;  /* 0x0000000413137211 */ /* 0x000fe200078ec0ff */
[----:B------:R-:W-:Y:S01]  /*0200*/  ULDC UR10, c[0x0][0x250] ;  /* 0x00009400000a7ab9 */ /* 0x000fe20000000800 */
[----:B------:R-:W1:Y:S01]  /*0210*/  S2R R16, SR_LANEID ;  /* 0x0000000000107919 */ /* 0x000e620000000000 */
[----:B------:R-:W-:Y:S01]  /*0220*/  SHF.R.S32.HI R6, RZ, 0x5, R6 ;  /* 0x00000005ff067819 */ /* 0x000fe20000011406 */
[----:B------:R-:W-:Y:S01]  /*0230*/  ULDC UR11, c[0x0][0x230] ;  /* 0x00008c00000b7ab9 */ /* 0x000fe20000000800 */
[----:B------:R-:W-:-:S02]  /*0240*/  ULDC UR12, c[0x0][0x238] ;  /* 0x00008e00000c7ab9 */ /* 0x000fc40000000800 */
[----:B0-----:R-:W0:Y:S01]  /*0250*/  LDC.64 R2, c[0x0][0x248] ;  /* 0x00009200ff027b82 */ /* 0x001e220000000a00 */
[----:B------:R-:W-:-:S07]  /*0260*/  IMAD R19, R6, 0x4, R19 ;  /* 0x0000000406137824 */ /* 0x000fce00078e0213 */
.L_x_61:
[----:B------:R-:W-:Y:S01]  /*0270*/  IMAD.MOV R22, RZ, RZ, -R20 ;  /* 0x000000ffff167224 */ /* 0x000fe200078e0a14 */
[----:B------:R-:W5:Y:S04]  /*0280*/  S2R R26, SR_CgaCtaId ;  /* 0x00000000001a7919 */ /* 0x000f680000008800 */
        /* <DEDUP_REMOVED lines=8> */
[----:B------:R-:W-:Y:S01]  /*0310*/  PRMT R9, RZ, 0x7610, R9 ;  /* 0x00007610ff097816 */ /* 0x000fe20000000009 */
[----:B------:R-:W3:Y:S05]  /*0320*/  @!P2 LDC.64 R6, c[0x0][0x220] ;  /* 0x00008800ff06ab82 */ /* 0x000eea0000000a00 */
[----:B------:R2:W4:Y:S01]  /*0330*/  @!P2 LDG.E.U16.CONSTANT R9, desc[UR6][R4.64] ;  /* 0x000000060409a981 */ /* 0x000522000c1e9500 */
[----:B------:R-:W-:Y:S02]  /*0340*/  MOV R23, 0x400 ;  /* 0x0000040000177802 */ /* 0x000fe40000000f00 */
[----:B------:R-:W-:-:S02]  /*0350*/  LOP3.LUT R11, R13, 0x7fffffe0, RZ, 0xc0, !PT ;  /* 0x7fffffe00d0b7812 */ /* 0x000fc400078ec0ff */
[----:B------:R-:W-:Y:S01]  /*0360*/  @!P2 SHF.R.S32.HI R8, RZ, 0x1f, R13 ;  /* 0x0000001fff08a819 */ /* 0x000fe2000001140d */
[----:B------:R-:W-:Y:S02]  /*0370*/  VIADD R21, R23, 0x840 ;  /* 0x0000084017157836 */ /* 0x000fe40000000000 */
[----:B-1----:R-:W-:Y:S01]  /*0380*/  IMAD.IADD R11, R11, 0x1, R16 ;  /* 0x000000010b0b7824 */ /* 0x002fe200078e0210 */
[----:B------:R-:W-:Y:S01]  /*0390*/  LOP3.LUT R10, R13, 0xffffffe0, RZ, 0xc0, !PT ;  /* 0xffffffe00d0a7812 */ /* 0x000fe200078ec0ff */
[----:B--2---:R-:W1:Y:S01]  /*03a0*/  @!P2 LDC.64 R4, c[0x0][0x210] ;  /* 0x00008400ff04ab82 */ /* 0x004e620000000a00 */
[----:B-----5:R-:W-:-:S05]  /*03b0*/  LEA R21, R26, R21, 0x18 ;  /* 0x000000151a157211 */ /* 0x020fca00078ec0ff */
        /* <DEDUP_REMOVED lines=9> */
[----:B------:R-:W-:Y:S02]  /*0450*/  IADD3 R21, R21, R16, R10 ;  /* 0x0000001015157210 */ /* 0x000fe40007ffe00a */
[----:B------:R-:W-:-:S02]  /*0460*/  @!P2 IADD3 R11, P0, R13, R20, RZ ;  /* 0x000000140d0ba210 */ /* 0x000fc40007f1e0ff */
[----:B--2---:R-:W-:Y:S02]  /*0470*/  PRMT R9, RZ, 0x7610, R9 ;  /* 0x00007610ff097816 */ /* 0x004fe40000000009 */
[----:B------:R-:W-:Y:S02]  /*0480*/  @!P2 LEA.HI.X.SX32 R28, R13, RZ, 0x1, P0 ;  /* 0x000000ff0d1ca211 */ /* 0x000fe400000f0eff */
[----:B-1----:R-:W-:-:S04]  /*0490*/  @!P2 LEA R4, P0, R11, R4, 0x1 ;  /* 0x000000040b04a211 */ /* 0x002fc800078008ff */
        /* <DEDUP_REMOVED lines=16> */
[----:B0-----:R-:W-:-:S06]  /*05a0*/  IMAD.WIDE.U32 R4, R5, 0x4, R2 ;  /* 0x0000000405047825 */ /* 0x001fcc00078e0002 */
[----:B------:R-:W2:Y:S01]  /*05b0*/  LDG.E R4, desc[UR6][R4.64] ;  /* 0x0000000604047981 */ /* 0x000ea2000c1e1900 */
[----:B-1----:R-:W-:Y:S01]  /*05c0*/  IMAD R8, R7, 0x4, R0 ;  /* 0x0000000407087824 */ /* 0x002fe200078e0200 */
[----:B------:R-:W-:Y:S01]  /*05d0*/  FSETP.LT.FTZ.AND P1, PT, RZ, UR10, PT ;  /* 0x0000000aff007c0b */ /* 0x000fe2000bf31000 */
[----:B------:R-:W-:Y:S01]  /*05e0*/  FMUL.FTZ R6, R29, UR8 ;  /* 0x000000081d067c20 */ /* 0x000fe20008410000 */
[----:B------:R-:W-:Y:S02]  /*05f0*/  FADD.FTZ R10, -R18, 1 ;  /* 0x3f800000120a7421 */ /* 0x000fe40000010100 */
[----:B------:R-:W2:Y:S09]  /*0600*/  LDS R9, [R8] ;  /* 0x0000000008097984 */ /* 0x000eb20000000800 */
[----:B---3--:R-:W-:-:S04]  /*0610*/  @P1 IMAD.U32 R7, R25, 0x10000, RZ ;  /* 0x0001000019071824 */ /* 0x008fc800078e00ff */
[----:B------:R-:W-:-:S04]  /*0620*/  @P1 FFMA.FTZ R6, R7, UR10, R6 ;  /* 0x0000000a07061c23 */ /* 0x000fc80008010006 */
[----:B------:R-:W-:Y:S01]  /*0630*/  FMUL.FTZ R27, R6, R6 ;  /* 0x00000006061b7220 */ /* 0x000fe20000410000 */
[----:B--2---:R-:W-:-:S04]  /*0640*/  FMUL.FTZ R9, R4, R9 ;  /* 0x0000000904097220 */ /* 0x004fc80000410000 */
[----:B------:R-:W-:-:S04]  /*0650*/  FMUL.FTZ R9, R9, R18 ;  /* 0x0000001209097220 */ /* 0x000fc80000410000 */
[----:B------:R-:W-:-:S07]  /*0660*/  FFMA.FTZ R27, R10, R27, R9 ;  /* 0x0000001b0a1b7223 */ /* 0x000fce0000010009 */
.L_x_54:
[----:B------:R-:W-:Y:S05]  /*0670*/  BSYNC B0 ;  /* 0x0000000000007941 */ /* 0x000fea0003800000 */
.L_x_53:
        /* <DEDUP_REMOVED lines=31> */
[----:B-1----:R-:W1:Y:S01]  /*0870*/  LDS.128 R8, [R31+0x820] ;  /* 0x000820001f087984 */ /* 0x002e620000000c00 */
[----:B----4-:R-:W-:-:S04]  /*0880*/  FSETP.GEU.FTZ.AND P1, PT, R28, R5, PT ;  /* 0x000000051c00720b */ /* 0x010fc80003f3e000 */
[----:B------:R-:W-:-:S04]  /*0890*/  FSEL R5, R5, R28, !P1 ;  /* 0x0000001c05057208 */ /* 0x000fc80004800000 */
[----:B------:R-:W-:-:S04]  /*08a0*/  FSETP.GEU.FTZ.AND P1, PT, R5, R6, PT ;  /* 0x000000060500720b */ /* 0x000fc80003f3e000 */
[----:B------:R-:W-:Y:S02]  /*08b0*/  FSEL R6, R6, R5, !P1 ;  /* 0x0000000506067208 */ /* 0x000fe40004800000 */
[----:B------:R-:W-:Y:S02]  /*08c0*/  LEA R5, R26, R23, 0x18 ;  /* 0x000000171a057211 */ /* 0x000fe400078ec0ff */
[----:B------:R-:W-:-:S04]  /*08d0*/  FSETP.GEU.FTZ.AND P1, PT, R6, R7, PT ;  /* 0x000000070600720b */ /* 0x000fc80003f3e000 */
[----:B------:R-:W-:-:S04]  /*08e0*/  FSEL R7, R7, R6, !P1 ;  /* 0x0000000607077208 */ /* 0x000fc80004800000 */
[----:B-1----:R-:W-:-:S04]  /*08f0*/  FSETP.GEU.FTZ.AND P1, PT, R7, R8, PT ;  /* 0x000000080700720b */ /* 0x002fc80003f3e000 */
        /* <DEDUP_REMOVED lines=8> */
.L_x_56:
[----:B------:R-:W-:Y:S05]  /*0980*/  BSYNC B0 ;  /* 0x0000000000007941 */ /* 0x000fea0003800000 */
.L_x_55:
[----:B------:R-:W-:Y:S06]  /*0990*/  BAR.SYNC.DEFER_BLOCKING 0x0 ;  /* 0x0000000000007b1d */ /* 0x000fec0000010000 */
[----:B------:R-:W-:Y:S01]  /*09a0*/  BSSY B0, `(.L_x_57) ;  /* 0x000000c000007945 */ /* 0x000fe20003800000 */
[----:B--2-4-:R-:W2:Y:S02]  /*09b0*/  @P3 LDS R28, [R30+0xa50] ;  /* 0x000a50001e1c3984 */ /* 0x014ea40000000800 */
[----:B--2---:R2:W4:Y:S01]  /*09c0*/  MUFU.RCP R6, R28 ;  /* 0x0000001c00067308 */ /* 0x0045220000001000 */
[----:B------:R-:W-:Y:S05]  /*09d0*/  @P0 BRA `(.L_x_58) ;  /* 0x0000000000200947 */ /* 0x000fea0003800000 */
[----:B------:R-:W5:Y:S01]  /*09e0*/  MUFU.SQRT R4, R27 ;  /* 0x0000001b00047308 */ /* 0x000f620000002000 */
[----:B-1-3--:R-:W-:Y:S02]  /*09f0*/  IMAD.U32 R8, R25, 0x10000, RZ ;  /* 0x0001000019087824 */ /* 0x00afe400078e00ff */
[----:B-----5:R-:W-:-:S06]  /*0a00*/  FADD.FTZ R4, R4, UR11 ;  /* 0x0000000b04047e21 */ /* 0x020fcc0008010000 */
[----:B------:R-:W1:Y:S02]  /*0a10*/  MUFU.RCP R4, R4 ;  /* 0x0000000400047308 */ /* 0x000e640000001000 */
[----:B-1----:R-:W-:-:S04]  /*0a20*/  FMUL.FTZ R29, R29, R4 ;  /* 0x000000041d1d7220 */ /* 0x002fc80000410000 */
[----:B------:R-:W-:-:S05]  /*0a30*/  FFMA.FTZ R29, -R29, UR12, R8 ;  /* 0x0000000c1d1d7c23 */ /* 0x000fca0008010108 */
[----:B------:R-:W-:-:S04]  /*0a40*/  F2FP.BF16.F32.PACK_AB R29, RZ, R29 ;  /* 0x0000001dff1d723e */ /* 0x000fc800000010ff */
[----:B------:R-:W-:-:S07]  /*0a50*/  PRMT R25, R29, 0x7610, R25 ;  /* 0x000076101d197816 */ /* 0x000fce0000000019 */
.L_x_58:
[----:B------:R-:W-:Y:S05]  /*0a60*/  BSYNC B0 ;  /* 0x0000000000007941 */ /* 0x000fea0003800000 */
.L_x_57:
[----:B------:R-:W5:Y:S01]  /*0a70*/  @!P3 LDC.64 R4, c[0x0][0x248] ;  /* 0x00009200ff04bb82 */ /* 0x000f620000000a00 */
[----:B-1----:R-:W-:Y:S01]  /*0a80*/  @!P3 SHF.R.U32.HI R9, RZ, 0x8, R20 ;  /* 0x00000008ff09b819 */ /* 0x002fe20000011614 */
[----:B----4-:R-:W-:Y:S01]  /*0a90*/  FMUL.FTZ R7, R27, R6 ;  /* 0x000000061b077220 */ /* 0x010fe20000410000 */
[----:B------:R-:W-:Y:S01]  /*0aa0*/  IMAD.MOV.U32 R8, RZ, RZ, R15 ;  /* 0x000000ffff087224 */ /* 0x000fe200078e000f */
[----:B------:R-:W-:Y:S01]  /*0ab0*/  LEA R23, R26, R23, 0x18 ;  /* 0x000000171a177211 */ /* 0x000fe200078ec0ff */
[----:B------:R-:W-:Y:S01]  /*0ac0*/  IMAD.MOV.U32 R6, RZ, RZ, 0xbf ;  /* 0x000000bfff067424 */ /* 0x000fe200078e00ff */
[----:B------:R-:W-:Y:S01]  /*0ad0*/  BSSY B0, `(.L_x_59) ;  /* 0x000006b000007945 */ /* 0x000fe20003800000 */
[----:B------:R-:W-:Y:S01]  /*0ae0*/  FSETP.GEU.FTZ.AND P6, PT, R12, R7, PT ;  /* 0x000000070c00720b */ /* 0x000fe20003fde000 */
[----:B------:R-:W-:Y:S02]  /*0af0*/  IMAD.MOV.U32 R35, RZ, RZ, 0xff ;  /* 0x000000ffff237424 */ /* 0x000fe400078e00ff */
[----:B------:R-:W-:-:S02]  /*0b00*/  IMAD.MOV.U32 R31, RZ, RZ, 0x7f ;  /* 0x0000007fff1f7424 */ /* 0x000fc400078e00ff */
[----:B------:R-:W-:Y:S02]  /*0b10*/  IMAD.MOV.U32 R33, RZ, RZ, R12 ;  /* 0x000000ffff217224 */ /* 0x000fe400078e000c */
[----:B------:R-:W-:-:S06]  /*0b20*/  IMAD.MOV.U32 R32, RZ, RZ, 0x3f800000 ;  /* 0x3f800000ff207424 */ /* 0x000fcc00078e00ff */
[----:B------:R-:W-:Y:S02]  /*0b30*/  @P6 IMAD.MOV.U32 R8, RZ, RZ, R14 ;  /* 0x000000ffff086224 */ /* 0x000fe400078e000e */
[----:B------:R-:W-:Y:S02]  /*0b40*/  @P6 IMAD.MOV.U32 R6, RZ, RZ, 0x3f ;  /* 0x0000003fff066424 */ /* 0x000fe400078e00ff */
[----:B-----5:R-:W-:Y:S01]  /*0b50*/  @!P3 IMAD.WIDE.U32 R4, R9, 0x4, R4 ;  /* 0x000000040904b825 */ /* 0x020fe200078e0004 */
[----:B------:R-:W-:-:S03]  /*0b60*/  FSETP.GEU.FTZ.AND P0, PT, R8, R7, PT ;  /* 0x000000070800720b */ /* 0x000fc60003f1e000 */
[----:B------:R-:W-:Y:S01]  /*0b70*/  @P6 IMAD.MOV.U32 R35, RZ, RZ, 0x7f ;  /* 0x0000007fff236424 */ /* 0x000fe200078e00ff */
[----:B------:R-:W-:Y:S01]  /*0b80*/  @!P3 STG.E desc[UR6][R4.64], R28 ;  /* 0x0000001c0400b986 */ /* 0x000fe2000c101906 */
[----:B------:R-:W-:Y:S02]  /*0b90*/  @P6 IMAD.MOV.U32 R31, RZ, RZ, RZ ;  /* 0x000000ffff1f6224 */ /* 0x000fe400078e00ff */
[----:B------:R-:W-:Y:S01]  /*0ba0*/  @P6 IMAD.MOV.U32 R33, RZ, RZ, -0x40800000 ;  /* 0xbf800000ff216424 */ /* 0x000fe200078e00ff */
[----:B------:R-:W-:Y:S01]  /*0bb0*/  BAR.SYNC.DEFER_BLOCKING 0x0 ;  /* 0x0000000000007b1d */ /* 0x000fe20000010000 */
[----:B------:R-:W-:-:S04]  /*0bc0*/  @P6 IMAD.MOV.U32 R32, RZ, RZ, R12 ;  /* 0x000000ffff206224 */ /* 0x000fc800078e000c */
[C---:B------:R-:W-:Y:S02]  /*0bd0*/  @P0 VIADD R9, R6.reuse, 0xffffffe0 ;  /* 0xffffffe006090836 */ /* 0x040fe40000000000 */
[----:B------:R-:W-:Y:S02]  /*0be0*/  @!P0 VIADD R9, R6, 0x20 ;  /* 0x0000002006098836 */ /* 0x000fe40000000000 */
[----:B------:R-:W-:Y:S02]  /*0bf0*/  @!P0 IMAD.MOV.U32 R31, RZ, RZ, R6 ;  /* 0x000000ffff1f8224 */ /* 0x000fe400078e0006 */
[----:B------:R-:W-:Y:S02]  /*0c00*/  IMAD R26, R9, 0x4, R0 ;  /* 0x00000004091a7824 */ /* 0x000fe400078e0200 */
[--C-:B------:R-:W-:Y:S02]  /*0c10*/  @!P0 IMAD.MOV.U32 R33, RZ, RZ, R8.reuse ;  /* 0x000000ffff218224 */ /* 0x100fe400078e0008 */
[----:B------:R-:W-:-:S02]  /*0c20*/  @P0 IMAD.MOV.U32 R32, RZ, RZ, R8 ;  /* 0x000000ffff200224 */ /* 0x000fc400078e0008 */
[----:B------:R-:W-:Y:S01]  /*0c30*/  @!P0 IMAD.MOV.U32 R6, RZ, RZ, R35 ;  /* 0x000000ffff068224 */ /* 0x000fe200078e0023 */
[----:B---3--:R-:W-:Y:S01]  /*0c40*/  STS.U16 [R24], R25 ;  /* 0x0000001918007388 */ /* 0x008fe20000000400 */
[----:B------:R-:W-:-:S03]  /*0c50*/  NOP ;  /* 0x0000000000007918 */ /* 0x000fc60000000000 */
[----:B------:R-:W-:Y:S04]  /*0c60*/  LDS.U16 R10, [R24] ;  /* 0x00000000180a7984 */ /* 0x000fe80000000400 */
[----:B------:R-:W-:Y:S01]  /*0c70*/  @!P2 STS [R23+0xa40], R22 ;  /* 0x000a40161700a388 */ /* 0x000fe20000000800 */
[----:B------:R-:W-:Y:S06]  /*0c80*/  BAR.SYNC.DEFER_BLOCKING 0x0 ;  /* 0x0000000000007b1d */ /* 0x000fec0000010000 */
[----:B------:R-:W1:Y:S04]  /*0c90*/  LDS R26, [R26] ;  /* 0x000000001a1a7984 */ /* 0x000e680000000800 */
[----:B------:R-:W-:Y:S01]  /*0ca0*/  LDS R8, [R23+0xa40] ;  /* 0x000a400017087984 */ /* 0x000fe20000000800 */
[----:B-1----:R-:W-:-:S13]  /*0cb0*/  FSETP.GEU.FTZ.AND P1, PT, R26, R7, PT ;  /* 0x000000071a00720b */ /* 0x002fda0003f3e000 */
[C---:B------:R-:W-:Y:S02]  /*0cc0*/  @P1 VIADD R11, R9.reuse, 0xfffffff0 ;  /* 0xfffffff0090b1836 */ /* 0x040fe40000000000 */
[----:B------:R-:W-:Y:S02]  /*0cd0*/  @!P1 VIADD R11, R9, 0x10 ;  /* 0x00000010090b9836 */ /* 0x000fe40000000000 */
[----:B------:R-:W-:Y:S02]  /*0ce0*/  @!P1 IMAD.MOV.U32 R33, RZ, RZ, R26 ;  /* 0x000000ffff219224 */ /* 0x000fe400078e001a */
[----:B--2---:R-:W-:Y:S02]  /*0cf0*/  IMAD R28, R11, 0x4, R0 ;  /* 0x000000040b1c7824 */ /* 0x004fe400078e0200 */
[----:B------:R-:W-:Y:S02]  /*0d00*/  @!P1 IMAD.MOV.U32 R31, RZ, RZ, R9 ;  /* 0x000000ffff1f9224 */ /* 0x000fe400078e0009 */
[----:B------:R-:W-:-:S02]  /*0d10*/  @P1 IMAD.MOV.U32 R32, RZ, RZ, R26 ;  /* 0x000000ffff201224 */ /* 0x000fc400078e001a */
[----:B------:R-:W1:Y:S01]  /*0d20*/  LDS R28, [R28] ;  /* 0x000000001c1c7984 */ /* 0x000e620000000800 */
[----:B------:R-:W-:Y:S01]  /*0d30*/  @!P1 IMAD.MOV.U32 R9, RZ, RZ, R6 ;  /* 0x000000ffff099224 */ /* 0x000fe200078e0006 */
[----:B-1----:R-:W-:-:S13]  /*0d40*/  FSETP.GEU.FTZ.AND P3, PT, R28, R7, PT ;  /* 0x000000071c00720b */ /* 0x002fda0003f7e000 */
[C---:B------:R-:W-:Y:S02]  /*0d50*/  @P3 VIADD R5, R11.reuse, 0xfffffff8 ;  /* 0xfffffff80b053836 */ /* 0x040fe40000000000 */
[----:B------:R-:W-:Y:S02]  /*0d60*/  @!P3 VIADD R5, R11, 0x8 ;  /* 0x000000080b05b836 */ /* 0x000fe40000000000 */
[----:B------:R-:W-:Y:S02]  /*0d70*/  @!P3 IMAD.MOV.U32 R33, RZ, RZ, R28 ;  /* 0x000000ffff21b224 */ /* 0x000fe400078e001c */
[----:B------:R-:W-:Y:S02]  /*0d80*/  IMAD R4, R5, 0x4, R0 ;  /* 0x0000000405047824 */ /* 0x000fe400078e0200 */
[----:B------:R-:W-:Y:S02]  /*0d90*/  @P3 IMAD.MOV.U32 R32, RZ, RZ, R28 ;  /* 0x000000ffff203224 */ /* 0x000fe400078e001c */
[----:B------:R-:W-:-:S02]  /*0da0*/  @!P3 IMAD.MOV.U32 R31, RZ, RZ, R11 ;  /* 0x000000ffff1fb224 */ /* 0x000fc400078e000b */
        /* <DEDUP_REMOVED lines=43> */
[----:B------:R-:W1:Y:S03]  /*1060*/  @!P0 LDC.64 R4, c[0x0][0x210] ;  /* 0x00008400ff048b82 */ /* 0x000e660000000a00 */
[----:B------:R-:W-:Y:S01]  /*1070*/  @!P0 LEA.HI.X.SX32 R8, R13, RZ, 0x1, P1 ;  /* 0x000000ff0d088211 */ /* 0x000fe200008f0eff */
[----:B------:R-:W2:Y:S01]  /*1080*/  LDS R6, [R6] ;  /* 0x0000000006067984 */ /* 0x000ea20000000800 */
[----:B-1----:R-:W-:-:S04]  /*1090*/  @!P0 LEA R4, P1, R7, R4, 0x1 ;  /* 0x0000000407048211 */ /* 0x002fc800078208ff */
[----:B------:R-:W-:Y:S02]  /*10a0*/  @!P0 LEA.HI.X R5, R7, R5, R8, 0x1, P1 ;  /* 0x0000000507058211 */ /* 0x000fe400008f0c08 */
[----:B------:R-:W-:-:S03]  /*10b0*/  SHF.R.U32.HI R8, RZ, 0x1f, R27 ;  /* 0x0000001fff087819 */ /* 0x000fc6000001161b */
[----:B------:R1:W-:Y:S01]  /*10c0*/  @!P0 STG.E.U16 desc[UR6][R4.64], R10 ;  /* 0x0000000a04008986 */ /* 0x0003e2000c101506 */
[----:B--2---:R-:W-:Y:S02]  /*10d0*/  SHF.R.U32.HI R7, RZ, 0x1f, R6 ;  /* 0x0000001fff077819 */ /* 0x004fe40000011606 */
[----:B------:R-:W-:Y:S02]  /*10e0*/  PRMT R6, R8, 0x9910, RZ ;  /* 0x0000991008067816 */ /* 0x000fe400000000ff */
[----:B------:R-:W-:-:S04]  /*10f0*/  PRMT R7, R7, 0x9910, RZ ;  /* 0x0000991007077816 */ /* 0x000fc800000000ff */
[----:B------:R-:W-:Y:S02]  /*1100*/  ISETP.NE.AND P0, PT, R7, R6, PT ;  /* 0x000000060700720c */ /* 0x000fe40003f05270 */
[----:B------:R-:W-:-:S11]  /*1110*/  PRMT R6, R31, 0x7610, R6 ;  /* 0x000076101f067816 */ /* 0x000fd60000000006 */
[----:B-1----:R-:W-:Y:S05]  /*1120*/  @!P0 BRA `(.L_x_60) ;  /* 0x0000000000148947 */ /* 0x002fea0003800000 */
[----:B------:R-:W-:-:S13]  /*1130*/  FSETP.GT.FTZ.AND P0, PT, R27, RZ, PT ;  /* 0x000000ff1b00720b */ /* 0x000fda0003f14000 */
[----:B------:R-:W-:-:S05]  /*1140*/  @!P0 VIADD R4, R6, 0xffffffff ;  /* 0xffffffff06048836 */ /* 0x000fca0000000000 */
[----:B------:R-:W-:-:S05]  /*1150*/  @!P0 PRMT R6, R4, 0x7610, R6 ;  /* 0x0000761004068816 */ /* 0x000fca0000000006 */
[----:B------:R-:W-:-:S05]  /*1160*/  @P0 VIADD R4, R6, 0x1 ;  /* 0x0000000106040836 */ /* 0x000fca0000000000 */
[----:B------:R-:W-:-:S07]  /*1170*/  @P0 PRMT R6, R4, 0x7610, R6 ;  /* 0x0000761004060816 */ /* 0x000fce0000000006 */
.L_x_60:
[----:B------:R-:W-:Y:S05]  /*1180*/  BSYNC B0 ;  /* 0x0000000000007941 */ /* 0x000fea0003800000 */
.L_x_59:
[----:B------:R-:W-:Y:S01]  /*1190*/  BAR.SYNC.DEFER_BLOCKING 0x0 ;  /* 0x0000000000007b1d */ /* 0x000fe20000010000 */
[----:B------:R-:W-:-:S05]  /*11a0*/  VIADD R9, R20, UR4 ;  /* 0x0000000414097c36 */ /* 0x000fca0008000000 */
[----:B------:R-:W-:Y:S01]  /*11b0*/  STS.U8 [R21], R6 ;  /* 0x0000000615007388 */ /* 0x000fe20000000000 */
[----:B------:R-:W-:-:S03]  /*11c0*/  NOP ;  /* 0x0000000000007918 */ /* 0x000fc60000000000 */
[----:B------:R-:W-:Y:S04]  /*11d0*/  LDS.U8 R7, [R21] ;  /* 0x0000000015077984 */ /* 0x000fe80000000000 */
[----:B------:R-:W-:Y:S01]  /*11e0*/  @!P2 STS [R23+0x940], R22 ;  /* 0x000940161700a388 */ /* 0x000fe20000000800 */
[----:B------:R-:W-:Y:S06]  /*11f0*/  BAR.SYNC.DEFER_BLOCKING 0x0 ;  /* 0x0000000000007b1d */ /* 0x000fec0000010000 */
[----:B------:R-:W1:Y:S02]  /*1200*/  LDS R4, [R23+0x940] ;  /* 0x0009400017047984 */ /* 0x000e640000000800 */
[----:B-1----:R-:W-:-:S13]  /*1210*/  ISETP.GE.AND P0, PT, R13, R4, PT ;  /* 0x000000040d00720c */ /* 0x002fda0003f06270 */
[----:B------:R-:W1:Y:S01]  /*1220*/  @!P0 LDC.64 R4, c[0x0][0x220] ;  /* 0x00008800ff048b82 */ /* 0x000e620000000a00 */
[--C-:B------:R-:W-:Y:S02]  /*1230*/  @!P0 SHF.R.S32.HI R8, RZ, 0x1f, R13.reuse ;  /* 0x0000001fff088819 */ /* 0x100fe4000001140d */
[----:B-1----:R-:W-:-:S04]  /*1240*/  @!P0 IADD3 R4, P1, P2, R20, R4, R13 ;  /* 0x0000000414048210 */ /* 0x002fc80007a3e00d */
[----:B------:R-:W-:-:S05]  /*1250*/  @!P0 IADD3.X R5, RZ, R5, R8, P1, P2 ;  /* 0x00000005ff058210 */ /* 0x000fca0000fe4408 */
[----:B------:R1:W-:Y:S01]  /*1260*/  @!P0 STG.E.U8 desc[UR6][R4.64], R7 ;  /* 0x0000000704008986 */ /* 0x0003e2000c101106 */
[----:B------:R-:W-:Y:S01]  /*1270*/  ISETP.GE.U32.AND P0, PT, R9, R20, PT ;  /* 0x000000140900720c */ /* 0x000fe20003f06070 */
[----:B------:R-:W-:-:S12]  /*1280*/  IMAD.MOV.U32 R20, RZ, RZ, R9 ;  /* 0x000000ffff147224 */ /* 0x000fd800078e0009 */
[----:B-1----:R-:W-:Y:S05]  /*1290*/  @!P0 BRA `(.L_x_61) ;  /* 0xffffffec00f48947 */ /* 0x002fea000383ffff */
[----:B------:R-:W-:Y:S05]  /*12a0*/  EXIT ;  /* 0x000000000000794d */ /* 0x000fea0003800000 */
.L_x_62:
        /* <DEDUP_REMOVED lines=13> */
.L_x_2043:


//--------------------- .text._Z35kOptimizerStatic8bit1StateBlockwiseI6__halfLi2ELi256ELi1EEvPT_S2_PhfffifPfS4_ffbi --------------------------
	.section	.text._Z35kOptimizerStatic8bit1StateBlockwiseI6__halfLi2ELi256ELi1EEvPT_S2_PhfffifPfS4_ffbi,"ax",@progbits
	.align	128
        .global         _Z35kOptimizerStatic8bit1StateBlockwiseI6__halfLi2ELi256ELi1EEvPT_S2_PhfffifPfS4_ffbi
        .type           _Z35kOptimizerStatic8bit1StateBlockwiseI6__halfLi2ELi256ELi1EEvPT_S2_PhfffifPfS4_ffbi,@function
        .size           _Z35kOptimizerStatic8bit1StateBlockwiseI6__halfLi2ELi256ELi1EEvPT_S2_PhfffifPfS4_ffbi,(.L_x_2044 - _Z35kOptimizerStatic8bit1StateBlockwiseI6__halfLi2ELi256ELi1EEvPT_S2_PhfffifPfS4_ffbi)
        .other          _Z35kOptimizerStatic8bit1StateBlockwiseI6__halfLi2ELi256ELi1EEvPT_S2_PhfffifPfS4_ffbi,@"STO_CUDA_ENTRY STV_DEFAULT"
_Z35kOptimizerStatic8bit1StateBlockwiseI6__halfLi2ELi256ELi1EEvPT_S2_PhfffifPfS4_ffbi:
.text._Z35kOptimizerStatic8bit1StateBlockwiseI6__halfLi2ELi256ELi1EEvPT_S2_PhfffifPfS4_ffbi:
        /* <DEDUP_REMOVED lines=39> */
.L_x_71:
        /* <DEDUP_REMOVED lines=58> */
[----:B---3--:R-:W-:-:S05]  /*0610*/  @P1 HADD2.F32 R7, -RZ, R27.H0_H0 ;  /* 0x2000001bff071230 */ /* 0x008fca0000004100 */
[----:B------:R-:W-:-:S04]  /*0620*/  @P1 FFMA.FTZ R6, R7, UR10, R6 ;  /* 0x0000000a07061c23 */ /* 0x000fc80008010006 */
[----:B------:R-:W-:Y:S01]  /*0630*/  FMUL.FTZ R25, R6, R6 ;  /* 0x0000000606197220 */ /* 0x000fe20000410000 */
[----:B--2---:R-:W-:-:S04]  /*0640*/  FMUL.FTZ R9, R4, R9 ;  /* 0x0000000904097220 */ /* 0x004fc80000410000 */
[----:B------:R-:W-:-:S04]  /*0650*/  FMUL.FTZ R9, R9, R18 ;  /* 0x0000001209097220 */ /* 0x000fc80000410000 */
[----:B------:R-:W-:-:S07]  /*0660*/  FFMA.FTZ R25, R10, R25, R9 ;  /* 0x000000190a197223 */ /* 0x000fce0000010009 */
.L_x_64:
[----:B------:R-:W-:Y:S05]  /*0670*/  BSYNC B0 ;  /* 0x0000000000007941 */ /* 0x000fea0003800000 */
.L_x_63:
        /* <DEDUP_REMOVED lines=48> */
.L_x_66:
[----:B------:R-:W-:Y:S05]  /*0980*/  BSYNC B0 ;  /* 0x0000000000007941 */ /* 0x000fea0003800000 */
.L_x_65:
[----:B------:R-:W-:Y:S06]  /*0990*/  BAR.SYNC.DEFER_BLOCKING 0x0 ;  /* 0x0000000000007b1d */ /* 0x000fec0000010000 */
[----:B------:R-:W-:Y:S01]  /*09a0*/  BSSY B0, `(.L_x_67) ;  /* 0x000000b000007945 */ /* 0x000fe20003800000 */
[----:B--2-4-:R-:W2:Y:S02]  /*09b0*/  @P3 LDS R28, [R30+0xa50] ;  /* 0x000a50001e1c3984 */ /* 0x014ea40000000800 */
[----:B--2---:R2:W4:Y:S01]  /*09c0*/  MUFU.RCP R6, R28 ;  /* 0x0000001c00067308 */ /* 0x0045220000001000 */
[----:B------:R-:W-:Y:S05]  /*09d0*/  @P0 BRA `(.L_x_68) ;  /* 0x00000000001c0947 */ /* 0x000fea0003800000 */
[----:B------:R-:W5:Y:S01]  /*09e0*/  MUFU.SQRT R4, R25 ;  /* 0x0000001900047308 */ /* 0x000f620000002000 */
[----:B-1-3--:R-:W-:Y:S02]  /*09f0*/  HADD2.F32 R8, -RZ, R27.H0_H0 ;  /* 0x2000001bff087230 */ /* 0x00afe40000004100 */
[----:B-----5:R-:W-:-:S06]  /*0a00*/  FADD.FTZ R4, R4, UR11 ;  /* 0x0000000b04047e21 */ /* 0x020fcc0008010000 */
[----:B------:R-:W1:Y:S02]  /*0a10*/  MUFU.RCP R4, R4 ;  /* 0x0000000400047308 */ /* 0x000e640000001000 */
[----:B-1----:R-:W-:-:S04]  /*0a20*/  FMUL.FTZ R29, R29, R4 ;  /* 0x000000041d1d7220 */ /* 0x002fc80000410000 */
[----:B------:R-:W-:-:S05]  /*0a30*/  FFMA.FTZ R27, -R29, UR12, R8 ;  /* 0x0000000c1d1b7c23 */ /* 0x000fca0008010108 */
[----:B------:R-:W-:-:S07]  /*0a40*/  F2FP.F16.F32.PACK_AB R27, RZ, R27 ;  /* 0x0000001bff1b723e */ /* 0x000fce00000000ff */
.L_x_68:
[----:B------:R-:W-:Y:S05]  /*0a50*/  BSYNC B0 ;  /* 0x0000000000007941 */ /* 0x000fea0003800000 */
.L_x_67:
        /* <DEDUP_REMOVED lines=113> */
.L_x_70:
[----:B------:R-:W-:Y:S05]  /*1170*/  BSYNC B0 ;  /* 0x0000000000007941 */ /* 0x000fea0003800000 */
.L_x_69:
        /* <DEDUP_REMOVED lines=18> */
.L_x_72:
        /* <DEDUP_REMOVED lines=14> */
.L_x_2044:


//--------------------- .text._Z35kOptimizerStatic8bit1StateBlockwiseIfLi2ELi256ELi1EEvPT_S1_PhfffifPfS3_ffbi --------------------------
	.section	.text._Z35kOptimizerStatic8bit1StateBlockwiseIfLi2ELi256ELi1EEvPT_S1_PhfffifPfS3_ffbi,"ax",@progbits
	.align	128
        .global         _Z35kOptimizerStatic8bit1StateBlockwiseIfLi2ELi256ELi1EEvPT_S1_PhfffifPfS3_ffbi
        .type           _Z35kOptimizerStatic8bit1StateBlockwiseIfLi2ELi256ELi1EEvPT_S1_PhfffifPfS3_ffbi,@function
        .size           _Z35kOptimizerStatic8bit1StateBlockwiseIfLi2ELi256ELi1EEvPT_S1_PhfffifPfS3_ffbi,(.L_x_2045 - _Z35kOptimizerStatic8bit1StateBlockwiseIfLi2ELi256ELi1EEvPT_S1_PhfffifPfS3_ffbi)
        .other          _Z35kOptimizerStatic8bit1StateBlockwiseIfLi2ELi256ELi1EEvPT_S1_PhfffifPfS3_ffbi,@"STO_CUDA_ENTRY STV_DEFAULT"
_Z35kOptimizerStatic8bit1StateBlockwiseIfLi2ELi256ELi1EEvPT_S1_PhfffifPfS3_ffbi:
.text._Z35kOptimizerStatic8bit1StateBlockwiseIfLi2ELi256ELi1EEvPT_S1_PhfffifPfS3_ffbi:
        /* <DEDUP_REMOVED lines=23> */
[----:B0-----:R-:W-:Y:S01]  /*0170*/  SHF.R.S32.HI R5, RZ, 0x1f, R22 ;  /* 0x0000001fff057819 */ /* 0x001fe20000011416 */
[----:B------:R-:W-:Y:S01]  /*0180*/  VIADD R0, R0, 0x808 ;  /* 0x0000080800007836 */ /* 0x000fe20000000000 */
[----:B------:R1:W0:Y:S01]  /*0190*/  LDS R19, [R21+0xfc] ;  /* 0x0000fc0015137984 */ /* 0x0002220000000800 */
[----:B------:R-:W-:Y:S01]  /*01a0*/  ULDC.U8 UR8, c[0x0][0x258] ;  /* 0x0000960000087ab9 */ /* 0x000fe20000000000 */
[----:B------:R-:W-:Y:S01]  /*01b0*/  LEA.HI R5, R5, R22, RZ, 0x5 ;  /* 0x0000001605057211 */ /* 0x000fe200078f28ff */
[----:B------:R-:W-:Y:S01]  /*01c0*/  ULDC.64 UR10, c[0x0][0x250] ;  /* 0x00009400000a7ab9 */ /* 0x000fe20000000a00 */
[----:B------:R1:W4:Y:S01]  /*01d0*/  LDS R18, [R21+0x2fc] ;  /* 0x0002fc0015127984 */ /* 0x0003220000000800 */
[----:B------:R-:W0:Y:S01]  /*01e0*/  LDC R15, c[0x0][0x228] ;  /* 0x00008a00ff0f7b82 */ /* 0x000e220000000800 */
[----:B------:R-:W-:Y:S01]  /*01f0*/  LEA R0, R7, R0, 0x18 ;  /* 0x0000000007007211 */ /* 0x000fe200078ec0ff */
[----:B------:R-:W0:Y:S01]  /*0200*/  S2R R17, SR_LANEID ;  /* 0x0000000000117919 */ /* 0x000e220000000000 */
[----:B------:R-:W-:-:S05]  /*0210*/  SHF.R.S32.HI R5, RZ, 0x5, R5 ;  /* 0x00000005ff057819 */ /* 0x000fca0000011405 */
[----:B------:R-:W0:Y:S01]  /*0220*/  LDC.64 R2, c[0x0][0x248] ;  /* 0x00009200ff027b82 */ /* 0x000e220000000a00 */
[----:B-1----:R-:W-:-:S07]  /*0230*/  IMAD R14, R5, 0x4, R0 ;  /* 0x00000004050e7824 */ /* 0x002fce00078e0200 */
.L_x_79:
[----:B------:R-:W-:Y:S02]  /*0240*/  IMAD.MOV R5, RZ, RZ, -R13 ;  /* 0x000000ffff057224 */ /* 0x000fe400078e0a0d */
[----:B------:R-:W-:Y:S01]  /*0250*/  IMAD.MOV.U32 R9, RZ, RZ, RZ ;  /* 0x000000ffff097224 */ /* 0x000fe200078e00ff */
[----:B------:R-:W1:Y:S02]  /*0260*/  S2R R26, SR_CgaCtaId ;  /* 0x00000000001a7919 */ /* 0x000e640000008800 */
        /* <DEDUP_REMOVED lines=10> */
[----:B------:R5:W2:Y:S01]  /*0310*/  @!P2 LDG.E.CONSTANT R9, desc[UR6][R4.64] ;  /* 0x000000060409a981 */ /* 0x000aa2000c1e9900 */
[----:B------:R-:W-:Y:S01]  /*0320*/  LOP3.LUT R0, R22, 0x3fffffe0, RZ, 0xc0, !PT ;  /* 0x3fffffe016007812 */ /* 0x000fe200078ec0ff */
[----:B------:R-:W-:Y:S01]  /*0330*/  VIADD R11, R27, 0x840 ;  /* 0x000008401b0b7836 */ /* 0x000fe20000000000 */
[----:B------:R-:W-:Y:S01]  /*0340*/  @!P2 SHF.R.S32.HI R8, RZ, 0x1f, R22 ;  /* 0x0000001fff08a819 */ /* 0x000fe20000011416 */
[----:B------:R-:W-:Y:S02]  /*0350*/  IMAD.MOV.U32 R29, RZ, RZ, 0x80 ;  /* 0x00000080ff1d7424 */ /* 0x000fe400078e00ff */
[----:B0-----:R-:W-:Y:S01]  /*0360*/  IMAD.IADD R0, R0, 0x1, R17 ;  /* 0x0000000100007824 */ /* 0x001fe200078e0211 */
[----:B-1----:R-:W-:-:S02]  /*0370*/  LEA R11, R26, R11, 0x18 ;  /* 0x0000000b1a0b7211 */ /* 0x002fc400078ec0ff */
[----:B------:R-:W-:Y:S01]  /*0380*/  LOP3.LUT R24, R22, 0xffffffe0, RZ, 0xc0, !PT ;  /* 0xffffffe016187812 */ /* 0x000fe200078ec0ff */
[----:B-----5:R-:W0:Y:S02]  /*0390*/  @!P2 LDC.64 R4, c[0x0][0x210] ;  /* 0x00008400ff04ab82 */ /* 0x020e240000000a00 */
[----:B------:R-:W-:Y:S01]  /*03a0*/  IMAD R0, R0, 0x4, R11 ;  /* 0x0000000400007824 */ /* 0x000fe200078e020b */
[----:B---3--:R-:W-:-:S04]  /*03b0*/  @!P2 IADD3 R6, P0, P1, R13, R6, R22 ;  /* 0x000000060d06a210 */ /* 0x008fc8000791e016 */
[----:B------:R-:W-:Y:S01]  /*03c0*/  @!P2 IADD3.X R7, RZ, R7, R8, P0, P1 ;  /* 0x00000007ff07a210 */ /* 0x000fe200007e2408 */
[----:B--2---:R1:W-:Y:S01]  /*03d0*/  STS [R0], R9 ;  /* 0x0000000900007388 */ /* 0x0043e20000000800 */
[----:B------:R-:W-:-:S03]  /*03e0*/  NOP ;  /* 0x0000000000007918 */ /* 0x000fc60000000000 */
[----:B------:R-:W2:Y:S01]  /*03f0*/  LDS R25, [R0] ;  /* 0x0000000000197984 */ /* 0x000ea20000000800 */
[----:B------:R-:W-:Y:S06]  /*0400*/  BAR.SYNC.DEFER_BLOCKING 0x0 ;  /* 0x0000000000007b1d */ /* 0x000fec0000010000 */
[----:B------:R-:W3:Y:S01]  /*0410*/  @!P2 LDG.E.U8 R29, desc[UR6][R6.64] ;  /* 0x00000006061da981 */ /* 0x000ee2000c1e1100 */
[----:B------:R-:W-:Y:S01]  /*0420*/  IADD3 R24, R11, R17, R24 ;  /* 0x000000110b187210 */ /* 0x000fe20007ffe018 */
[----:B-1----:R-:W-:Y:S01]  /*0430*/  IMAD.MOV.U32 R9, RZ, RZ, RZ ;  /* 0x000000ffff097224 */ /* 0x002fe200078e00ff */
[----:B------:R-:W-:-:S04]  /*0440*/  @!P2 IADD3 R8, P0, R22, R13, RZ ;  /* 0x0000000d1608a210 */ /* 0x000fc80007f1e0ff */
[----:B------:R-:W-:Y:S02]  /*0450*/  @!P2 LEA.HI.X.SX32 R10, R22, RZ, 0x1, P0 ;  /* 0x000000ff160aa211 */ /* 0x000fe400000f0eff */
[----:B0-----:R-:W-:-:S04]  /*0460*/  @!P2 LEA R4, P0, R8, R4, 0x2 ;  /* 0x000000040804a211 */ /* 0x001fc800078010ff */
[----:B------:R-:W-:Y:S01]  /*0470*/  @!P2 LEA.HI.X R5, R8, R5, R10, 0x2, P0 ;  /* 0x000000050805a211 */ /* 0x000fe200000f140a */
[----:B---3--:R0:W-:Y:S01]  /*0480*/  STS.U8 [R24], R29 ;  /* 0x0000001d18007388 */ /* 0x0081e20000000000 */
[----:B------:R-:W-:-:S03]  /*0490*/  NOP ;  /* 0x0000000000007918 */ /* 0x000fc60000000000 */
[----:B------:R0:W1:Y:S01]  /*04a0*/  LDS.U8 R6, [R24] ;  /* 0x0000000018067984 */ /* 0x0000620000000000 */
[----:B------:R-:W-:Y:S06]  /*04b0*/  BAR.SYNC.DEFER_BLOCKING 0x0 ;  /* 0x0000000000007b1d */ /* 0x000fec0000010000 */
[----:B------:R-:W3:Y:S01]  /*04c0*/  @!P2 LDG.E R9, desc[UR6][R4.64] ;  /* 0x000000060409a981 */ /* 0x000ee2000c1e1900 */
[----:B------:R-:W-:Y:S01]  /*04d0*/  UPRMT UR5, UR8, 0x8880, URZ ;  /* 0x0000888008057896 */ /* 0x000fe2000800003f */
[----:B--2---:R-:W-:Y:S01]  /*04e0*/  FSETP.NEU.FTZ.AND P0, PT, R25, RZ, PT ;  /* 0x000000ff1900720b */ /* 0x004fe20003f1d000 */
[----:B------:R-:W-:Y:S04]  /*04f0*/  BSSY B0, `(.L_x_73) ;  /* 0x0000013000007945 */ /* 0x000fe80003800000 */
[----:B------:R-:W-:Y:S01]  /*0500*/  ISETP.NE.AND P0, PT, RZ, UR5, !P0 ;  /* 0x00000005ff007c0c */ /* 0x000fe2000c705270 */
[----:B---3--:R0:W-:Y:S01]  /*0510*/  STS [R0], R9 ;  /* 0x0000000900007388 */ /* 0x0081e20000000800 */
[----:B------:R-:W-:-:S03]  /*0520*/  NOP ;  /* 0x0000000000007918 */ /* 0x000fc60000000000 */
[----:B------:R0:W2:Y:S08]  /*0530*/  LDS R29, [R0] ;  /* 0x00000000001d7984 */ /* 0x0000b00000000800 */
[----:B-1----:R-:W-:Y:S05]  /*0540*/  @P0 BRA `(.L_x_74) ;  /* 0x0000000000340947 */ /* 0x002fea0003800000 */
[----:B------:R-:W-:-:S05]  /*0550*/  SHF.R.U32.HI R5, RZ, 0x8, R13 ;  /* 0x00000008ff057819 */ /* 0x000fca000001160d */
[----:B------:R-:W-:-:S06]  /*0560*/  IMAD.WIDE.U32 R4, R5, 0x4, R2 ;  /* 0x0000000405047825 */ /* 0x000fcc00078e0002 */
[----:B------:R-:W3:Y:S01]  /*0570*/  LDG.E R4, desc[UR6][R4.64] ;  /* 0x0000000604047981 */ /* 0x000ee2000c1e1900 */
[----:B------:R-:W-:Y:S01]  /*0580*/  IMAD R7, R6, 0x4, R21 ;  /* 0x0000000406077824 */ /* 0x000fe200078e0215 */
[----:B------:R-:W-:Y:S01]  /*0590*/  FSETP.LT.FTZ.AND P1, PT, RZ, UR10, PT ;  /* 0x0000000aff007c0b */ /* 0x000fe2000bf31000 */
[----:B------:R-:W-:Y:S01]  /*05a0*/  FMUL.FTZ R6, R25, UR11 ;  /* 0x0000000b19067c20 */ /* 0x000fe20008410000 */
[----:B0-----:R-:W-:-:S03]  /*05b0*/  FADD.FTZ R9, -R15, 1 ;  /* 0x3f8000000f097421 */ /* 0x001fc60000010100 */
[----:B------:R-:W3:Y:S08]  /*05c0*/  LDS R7, [R7] ;  /* 0x0000000007077984 */ /* 0x000ef00000000800 */
[----:B--2---:R-:W-:-:S04]  /*05d0*/  @P1 FFMA.FTZ R6, R29, UR10, R6 ;  /* 0x0000000a1d061c23 */ /* 0x004fc80008010006 */
[----:B------:R-:W-:Y:S01]  /*05e0*/  FMUL.FTZ R23, R6, R6 ;  /* 0x0000000606177220 */ /* 0x000fe20000410000 */
[----:B---3--:R-:W-:-:S04]  /*05f0*/  FMUL.FTZ R8, R4, R7 ;  /* 0x0000000704087220 */ /* 0x008fc80000410000 */
[----:B------:R-:W-:-:S04]  /*0600*/  FMUL.FTZ R8, R8, R15 ;  /* 0x0000000f08087220 */ /* 0x000fc80000410000 */
[----:B------:R-:W-:-:S07]  /*0610*/  FFMA.FTZ R23, R23, R9, R8 ;  /* 0x0000000917177223 */ /* 0x000fce0000010008 */
.L_x_74:
[----:B------:R-:W-:Y:S05]  /*0620*/  BSYNC B0 ;  /* 0x0000000000007941 */ /* 0x000fea0003800000 */
.L_x_73:
        /* <DEDUP_REMOVED lines=48> */
.L_x_76:
[----:B------:R-:W-:Y:S05]  /*0930*/  BSYNC B0 ;  /* 0x0000000000007941 */ /* 0x000fea0003800000 */
.L_x_75:
[----:B------:R-:W-:Y:S01]  /*0940*/  BAR.SYNC.DEFER_BLOCKING 0x0 ;  /* 0x0000000000007b1d */ /* 0x000fe20000010000 */
[----:B---3--:R-:W-:Y:S01]  /*0950*/  @!P4 SHF.R.U32.HI R27, RZ, 0x8, R13 ;  /* 0x00000008ff1bc819 */ /* 0x008fe2000001160d */
[----:B----4-:R-:W-:Y:S02]  /*0960*/  IMAD.MOV.U32 R8, RZ, RZ, R18 ;  /* 0x000000ffff087224 */ /* 0x010fe400078e0012 */
[----:B------:R-:W-:-:S04]  /*0970*/  IMAD.MOV.U32 R35, RZ, RZ, 0xff ;  /* 0x000000ffff237424 */ /* 0x000fc800078e00ff */
[----:B0-----:R-:W0:Y:S01]  /*0980*/  @!P0 LDC R9, c[0x0][0x230] ;  /* 0x00008c00ff098b82 */ /* 0x001e220000000800 */
[----:B------:R-:W0:Y:S01]  /*0990*/  @!P0 MUFU.SQRT R6, R23 ;  /* 0x0000001700068308 */ /* 0x000e220000002000 */
[----:B------:R-:W-:Y:S06]  /*09a0*/  BSSY B0, `(.L_x_77) ;  /* 0x0000073000007945 */ /* 0x000fec0003800000 */
[----:B------:R-:W2:Y:S01]  /*09b0*/  @!P0 LDC R11, c[0x0][0x238] ;  /* 0x00008e00ff0b8b82 */ /* 0x000ea20000000800 */
[----:B-1----:R-:W1:Y:S01]  /*09c0*/  @P4 LDS R28, [R31+0xc50] ;  /* 0x000c50001f1c4984 */ /* 0x002e620000000800 */
[----:B0-----:R-:W-:Y:S01]  /*09d0*/  @!P0 FADD.FTZ R9, R6, R9 ;  /* 0x0000000906098221 */ /* 0x001fe20000010000 */
[----:B------:R-:W-:-:S03]  /*09e0*/  IMAD.MOV.U32 R6, RZ, RZ, 0xbf ;  /* 0x000000bfff067424 */ /* 0x000fc600078e00ff */
[----:B------:R-:W0:Y:S02]  /*09f0*/  @!P0 MUFU.RCP R26, R9 ;  /* 0x00000009001a8308 */ /* 0x000e240000001000 */
[----:B0-----:R-:W-:Y:S01]  /*0a00*/  @!P0 FMUL.FTZ R26, R25, R26 ;  /* 0x0000001a191a8220 */ /* 0x001fe20000410000 */
[----:B------:R-:W-:-:S03]  /*0a10*/  IMAD.MOV.U32 R25, RZ, RZ, 0x3f800000 ;  /* 0x3f800000ff197424 */ /* 0x000fc600078e00ff */
[----:B--2---:R-:W-:Y:S01]  /*0a20*/  @!P0 FFMA.FTZ R29, -R26, R11, R29 ;  /* 0x0000000b1a1d8223 */ /* 0x004fe2000001011d */
[----:B------:R-:W-:Y:S01]  /*0a30*/  IMAD.MOV.U32 R11, RZ, RZ, 0x7f ;  /* 0x0000007fff0b7424 */ /* 0x000fe200078e00ff */
        /* <DEDUP_REMOVED lines=8> */
[----:B------:R-:W-:Y:S02]  /*0ac0*/  @P3 IMAD.MOV.U32 R11, RZ, RZ, RZ ;  /* 0x000000ffff0b3224 */ /* 0x000fe400078e00ff */
[----:B0-----:R-:W-:-:S04]  /*0ad0*/  @!P4 IMAD.WIDE.U32 R4, R27, 0x4, R4 ;  /* 0x000000041b04c825 */ /* 0x001fc800078e0004 */
[--C-:B------:R-:W-:Y:S01]  /*0ae0*/  IMAD.MOV.U32 R27, RZ, RZ, R20.reuse ;  /* 0x000000ffff1b7224 */ /* 0x100fe200078e0014 */
[----:B------:R-:W-:Y:S01]  /*0af0*/  @!P4 STG.E desc[UR6][R4.64], R28 ;  /* 0x0000001c0400c986 */ /* 0x000fe2000c101906 */
[----:B------:R-:W-:Y:S02]  /*0b00*/  @P3 IMAD.MOV.U32 R27, RZ, RZ, -0x40800000 ;  /* 0xbf800000ff1b3424 */ /* 0x000fe400078e00ff */
[----:B------:R-:W-:Y:S01]  /*0b10*/  @P3 IMAD.MOV.U32 R25, RZ, RZ, R20 ;  /* 0x000000ffff193224 */ /* 0x000fe200078e0014 */
[----:B------:R-:W-:Y:S01]  /*0b20*/  BAR.SYNC.DEFER_BLOCKING 0x0 ;  /* 0x0000000000007b1d */ /* 0x000fe20000010000 */
[C---:B------:R-:W-:Y:S02]  /*0b30*/  @P1 VIADD R10, R6.reuse, 0xffffffe0 ;  /* 0xffffffe0060a1836 */ /* 0x040fe40000000000 */
[----:B------:R-:W-:Y:S02]  /*0b40*/  @!P1 VIADD R10, R6, 0x20 ;  /* 0x00000020060a9836 */ /* 0x000fe40000000000 */
[----:B------:R-:W-:-:S02]  /*0b50*/  @!P1 IMAD.MOV.U32 R11, RZ, RZ, R6 ;  /* 0x000000ffff0b9224 */ /* 0x000fc400078e0006 */
[----:B------:R-:W-:Y:S02]  /*0b60*/  IMAD R30, R10, 0x4, R21 ;  /* 0x000000040a1e7824 */ /* 0x000fe400078e0215 */
[--C-:B------:R-:W-:Y:S02]  /*0b70*/  @!P1 IMAD.MOV.U32 R27, RZ, RZ, R8.reuse ;  /* 0x000000ffff1b9224 */ /* 0x100fe400078e0008 */
[----:B------:R-:W-:Y:S02]  /*0b80*/  @P1 IMAD.MOV.U32 R25, RZ, RZ, R8 ;  /* 0x000000ffff191224 */ /* 0x000fe400078e0008 */
[----:B------:R-:W-:Y:S01]  /*0b90*/  @!P1 IMAD.MOV.U32 R6, RZ, RZ, R35 ;  /* 0x000000ffff069224 */ /* 0x000fe200078e0023 */
[----:B------:R-:W-:Y:S01]  /*0ba0*/  STS [R0], R29 ;  /* 0x0000001d00007388 */ /* 0x000fe20000000800 */
[----:B------:R-:W-:-:S03]  /*0bb0*/  NOP ;  /* 0x0000000000007918 */ /* 0x000fc60000000000 */
[----:B------:R-:W-:Y:S04]  /*0bc0*/  LDS R9, [R0] ;  /* 0x0000000000097984 */ /* 0x000fe80000000800 */
[----:B------:R-:W-:Y:S01]  /*0bd0*/  @!P2 STS [R31+0xc40], R12 ;  /* 0x000c400c1f00a388 */ /* 0x000fe20000000800 */
        /* <DEDUP_REMOVED lines=61> */
[----:B------:R-:W0:Y:S01]  /*0fb0*/  @!P0 LDC.64 R4, c[0x0][0x210] ;  /* 0x00008400ff048b82 */ /* 0x000e220000000a00 */
[----:B------:R-:W-:-:S04]  /*0fc0*/  @!P0 IADD3 R6, P1, R22, R13, RZ ;  /* 0x0000000d16068210 */ /* 0x000fc80007f3e0ff */
[----:B------:R-:W1:Y:S01]  /*0fd0*/  LDS R0, [R0] ;  /* 0x0000000000007984 */ /* 0x000e620000000800 */
[----:B------:R-:W-:Y:S02]  /*0fe0*/  @!P0 LEA.HI.X.SX32 R7, R22, RZ, 0x1, P1 ;  /* 0x000000ff16078211 */ /* 0x000fe400008f0eff */
        /* <DEDUP_REMOVED lines=14> */
.L_x_78:
[----:B------:R-:W-:Y:S05]  /*10d0*/  BSYNC B0 ;  /* 0x0000000000007941 */ /* 0x000fea0003800000 */
.L_x_77:
[----:B------:R-:W-:Y:S06]  /*10e0*/  BAR.SYNC.DEFER_BLOCKING 0x0 ;  /* 0x0000000000007b1d */ /* 0x000fec0000010000 */
        /* <DEDUP_REMOVED lines=10> */
[----:B------:R-:W-:Y:S01]  /*1190*/  @!P0 IADD3.X R5, RZ, R5, R0, P1, P2 ;  /* 0x00000005ff058210 */ /* 0x000fe20000fe4400 */
[----:B------:R-:W-:-:S04]  /*11a0*/  VIADD R0, R13, UR4 ;  /* 0x000000040d007c36 */ /* 0x000fc80008000000 */
[----:B------:R1:W-:Y:S01]  /*11b0*/  @!P0 STG.E.U8 desc[UR6][R4.64], R7 ;  /* 0x0000000704008986 */ /* 0x0003e2000c101106 */
[----:B------:R-:W-:Y:S01]  /*11c0*/  ISETP.GE.U32.AND P0, PT, R0, R13, PT ;  /* 0x0000000d0000720c */ /* 0x000fe20003f06070 */
[----:B------:R-:W-:-:S12]  /*11d0*/  IMAD.MOV.U32 R13, RZ, RZ, R0 ;  /* 0x000000ffff0d7224 */ /* 0x000fd800078e0000 */
[----:B-1----:R-:W-:Y:S05]  /*11e0*/  @!P0 BRA `(.L_x_79) ;  /* 0xfffffff000148947 */ /* 0x002fea000383ffff */
[----:B------:R-:W-:Y:S05]  /*11f0*/  EXIT ;  /* 0x000000000000794d */ /* 0x000fea0003800000 */
.L_x_80:
        /* <DEDUP_REMOVED lines=16> */
.L_x_2045:


//--------------------- .text._Z35kOptimizerStatic8bit1StateBlockwiseI13__nv_bfloat16Li1ELi256ELi1EEvPT_S2_PhfffifPfS4_ffbi --------------------------
	.section	.text._Z35kOptimizerStatic8bit1StateBlockwiseI13__nv_bfloat16Li1ELi256ELi1EEvPT_S2_PhfffifPfS4_ffbi,"ax",@progbits
	.align	128
        .global         _Z35kOptimizerStatic8bit1StateBlockwiseI13__nv_bfloat16Li1ELi256ELi1EEvPT_S2_PhfffifPfS4_ffbi
        .type           _Z35kOptimizerStatic8bit1StateBlockwiseI13__nv_bfloat16Li1ELi256ELi1EEvPT_S2_PhfffifPfS4_ffbi,@function
        .size           _Z35kOptimizerStatic8bit1StateBlockwiseI13__nv_bfloat16Li1ELi256ELi1EEvPT_S2_PhfffifPfS4_ffbi,(.L_x_2046 - _Z35kOptimizerStatic8bit1StateBlockwiseI13__nv_bfloat16Li1ELi256ELi1EEvPT_S2_PhfffifPfS4_ffbi)
        .other          _Z35kOptimizerStatic8bit1StateBlockwiseI13__nv_bfloat16Li1ELi256ELi1EEvPT_S2_PhfffifPfS4_ffbi,@"STO_CUDA_ENTRY STV_DEFAULT"
_Z35kOptimizerStatic8bit1StateBlockwiseI13__nv_bfloat16Li1ELi256ELi1EEvPT_S2_PhfffifPfS4_ffbi:
.text._Z35kOptimizerStatic8bit1StateBlockwiseI13__nv_bfloat16Li1ELi256ELi1EEvPT_S2_PhfffifPfS4_ffbi:
        /* <DEDUP_REMOVED lines=29> */
[----:B------:R1:W0:Y:S01]  /*01d0*/  LDS R17, [R20+0x2fc] ;  /* 0x0002fc0014117984 */ /* 0x0002220000000800 */
[----:B------:R-:W0:Y:S01]  /*01e0*/  LDC R14, c[0x0][0x234] ;  /* 0x00008d00ff0e7b82 */ /* 0x000e220000000800 */
[----:B------:R-:W-:Y:S01]  /*01f0*/  LEA R0, R9, R0, 0x18 ;  /* 0x0000000009007211 */ /* 0x000fe200078ec0ff */
[----:B------:R-:W-:Y:S01]  /*0200*/  ULDC UR10, c[0x0][0x250] ;  /* 0x00009400000a7ab9 */ /* 0x000fe20000000800 */
[----:B------:R-:W0:Y:S01]  /*0210*/  S2R R16, SR_LANEID ;  /* 0x0000000000107919 */ /* 0x000e220000000000 */
[----:B------:R-:W-:-:S05]  /*0220*/  SHF.R.S32.HI R3, RZ, 0x5, R3 ;  /* 0x00000005ff037819 */ /* 0x000fca0000011403 */
[----:B-1----:R-:W-:-:S07]  /*0230*/  IMAD R12, R3, 0x4, R0 ;  /* 0x00000004030c7824 */ /* 0x002fce00078e0200 */
.L_x_87:
[----:B------:R-:W-:Y:S01]  /*0240*/  IMAD.MOV R0, RZ, RZ, -R13 ;  /* 0x000000ffff007224 */ /* 0x000fe200078e0a0d */
[----:B------:R-:W-:Y:S01]  /*0250*/  PRMT R9, RZ, 0x7610, R9 ;  /* 0x00007610ff097816 */ /* 0x000fe20000000009 */
[----:B------:R-:W1:Y:S03]  /*0260*/  S2R R27, SR_CgaCtaId ;  /* 0x00000000001b7919 */ /* 0x000e660000008800 */
[----:B---3--:R-:W-:Y:S01]  /*0270*/  VIADDMNMX.U32 R3, R0, R15, 0x100, PT ;  /* 0x0000010000037446 */ /* 0x008fe2000380000f */
[----:B------:R-:W-:Y:S03]  /*0280*/  BAR.SYNC.DEFER_BLOCKING 0x0 ;  /* 0x0000000000007b1d */ /* 0x000fe60000010000 */
[----:B------:R-:W-:-:S13]  /*0290*/  ISETP.GE.AND P2, PT, R22, R3, PT ;  /* 0x000000031600720c */ /* 0x000fda0003f46270 */
[----:B------:R-:W3:Y:S01]  /*02a0*/  @!P2 LDC.64 R4, c[0x0][0x218] ;  /* 0x00008600ff04ab82 */ /* 0x000ee20000000a00 */
[----:B------:R-:W-:-:S04]  /*02b0*/  @!P2 IADD3 R0, P0, R22, R13, RZ ;  /* 0x0000000d1600a210 */ /* 0x000fc80007f1e0ff */
[----:B0-----:R-:W-:Y:S02]  /*02c0*/  @!P2 LEA.HI.X.SX32 R2, R22, RZ, 0x1, P0 ;  /* 0x000000ff1602a211 */ /* 0x001fe400000f0eff */
[----:B------:R-:W-:Y:S01]  /*02d0*/  MOV R28, 0x400 ;  /* 0x00000400001c7802 */ /* 0x000fe20000000f00 */
[----:B------:R-:W0:Y:S01]  /*02e0*/  @!P2 LDC.64 R6, c[0x0][0x220] ;  /* 0x00008800ff06ab82 */ /* 0x000e220000000a00 */
[----:B---3--:R-:W-:-:S04]  /*02f0*/  @!P2 LEA R4, P0, R0, R4, 0x1 ;  /* 0x000000040004a211 */ /* 0x008fc800078008ff */
[----:B------:R-:W-:-:S05]  /*0300*/  @!P2 LEA.HI.X R5, R0, R5, R2, 0x1, P0 ;  /* 0x000000050005a211 */ /* 0x000fca00000f0c02 */
[----:B------:R3:W5:Y:S01]  /*0310*/  @!P2 LDG.E.U16.CONSTANT R9, desc[UR6][R4.64] ;  /* 0x000000060409a981 */ /* 0x000762000c1e9500 */
[----:B------:R-:W-:Y:S01]  /*0320*/  VIADD R8, R28, 0x840 ;  /* 0x000008401c087836 */ /* 0x000fe20000000000 */
[C---:B------:R-:W-:Y:S01]  /*0330*/  LOP3.LUT R11, R22.reuse, 0x7fffffe0, RZ, 0xc0, !PT ;  /* 0x7fffffe0160b7812 */ /* 0x040fe200078ec0ff */
[----:B------:R-:W-:Y:S01]  /*0340*/  IMAD.MOV.U32 R10, RZ, RZ, 0x80 ;  /* 0x00000080ff0a7424 */ /* 0x000fe200078e00ff */
[----:B------:R-:W-:Y:S02]  /*0350*/  SHF.R.S32.HI R2, RZ, 0x1f, R22 ;  /* 0x0000001fff027819 */ /* 0x000fe40000011416 */
[----:B-1----:R-:W-:Y:S01]  /*0360*/  LEA R23, R27, R8, 0x18 ;  /* 0x000000081b177211 */ /* 0x002fe200078ec0ff */
[----:B------:R-:W-:Y:S01]  /*0370*/  IMAD.IADD R0, R11, 0x1, R16 ;  /* 0x000000010b007824 */ /* 0x000fe200078e0210 */
[----:B0-----:R-:W-:Y:S02]  /*0380*/  @!P2 IADD3 R6, P0, P1, R13, R6, R22 ;  /* 0x000000060d06a210 */ /* 0x001fe4000791e016 */
[----:B------:R-:W-:Y:S01]  /*0390*/  LOP3.LUT R21, R22, 0xffffffe0, RZ, 0xc0, !PT ;  /* 0xffffffe016157812 */ /* 0x000fe200078ec0ff */
[----:B------:R-:W-:Y:S01]  /*03a0*/  IMAD R0, R0, 0x2, R23 ;  /* 0x0000000200007824 */ /* 0x000fe200078e0217 */
[----:B------:R-:W-:Y:S01]  /*03b0*/  @!P2 IADD3.X R7, RZ, R7, R2, P0, P1 ;  /* 0x00000007ff07a210 */ /* 0x000fe200007e2402 */
[----:B---3--:R-:W0:Y:S03]  /*03c0*/  @!P2 LDC.64 R4, c[0x0][0x210] ;  /* 0x00008400ff04ab82 */ /* 0x008e260000000a00 */
[----:B-----5:R1:W-:Y:S01]  /*03d0*/  STS.U16 [R0], R9 ;  /* 0x0000000900007388 */ /* 0x0203e20000000400 */
[----:B------:R-:W-:-:S03]  /*03e0*/  NOP ;  /* 0x0000000000007918 */ /* 0x000fc60000000000 */
[----:B------:R-:W3:Y:S01]  /*03f0*/  LDS.U16 R8, [R0] ;  /* 0x0000000000087984 */ /* 0x000ee20000000400 */
[----:B------:R-:W-:Y:S06]  /*0400*/  BAR.SYNC.DEFER_BLOCKING 0x0 ;  /* 0x0000000000007b1d */ /* 0x000fec0000010000 */
[----:B------:R-:W5:Y:S01]  /*0410*/  @!P2 LDG.E.U8 R10, desc[UR6][R6.64] ;  /* 0x00000006060aa981 */ /* 0x000f62000c1e1100 */
[----:B------:R-:W-:Y:S02]  /*0420*/  IADD3 R23, R23, R16, R21 ;  /* 0x0000001017177210 */ /* 0x000fe40007ffe015 */
[----:B------:R-:W-:-:S02]  /*0430*/  @!P2 IADD3 R11, P0, R22, R13, RZ ;  /* 0x0000000d160ba210 */ /* 0x000fc40007f1e0ff */
[----:B-1----:R-:W-:-:S03]  /*0440*/  PRMT R9, RZ, 0x7610, R9 ;  /* 0x00007610ff097816 */ /* 0x002fc60000000009 */
[----:B------:R-:W-:Y:S01]  /*0450*/  @!P2 IMAD.X R26, RZ, RZ, R2, P0 ;  /* 0x000000ffff1aa224 */ /* 0x000fe200000e0602 */
[----:B0-----:R-:W-:-:S04]  /*0460*/  @!P2 LEA R4, P0, R11, R4, 0x1 ;  /* 0x000000040b04a211 */ /* 0x001fc800078008ff */
[----:B------:R-:W-:Y:S01]  /*0470*/  @!P2 LEA.HI.X R5, R11, R5, R26, 0x1, P0 ;  /* 0x000000050b05a211 */ /* 0x000fe200000f0c1a */
[----:B-----5:R0:W-:Y:S01]  /*0480*/  STS.U8 [R23], R10 ;  /* 0x0000000a17007388 */ /* 0x0201e20000000000 */
[----:B------:R-:W-:-:S03]  /*0490*/  NOP ;  /* 0x0000000000007918 */ /* 0x000fc60000000000 */
[----:B------:R0:W1:Y:S01]  /*04a0*/  LDS.U8 R7, [R23] ;  /* 0x0000000017077984 */ /* 0x0000620000000000 */
[----:B------:R-:W-:Y:S06]  /*04b0*/  BAR.SYNC.DEFER_BLOCKING 0x0 ;  /* 0x0000000000007b1d */ /* 0x000fec0000010000 */
[----:B------:R-:W5:Y:S01]  /*04c0*/  @!P2 LDG.E.U16 R9, desc[UR6][R4.64] ;  /* 0x000000060409a981 */ /* 0x000f62000c1e1500 */
[----:B---3--:R-:W-:Y:S01]  /*04d0*/  IMAD.U32 R8, R8, 0x10000, RZ ;  /* 0x0001000008087824 */ /* 0x008fe200078e00ff */
[----:B------:R-:W-:Y:S01]  /*04e0*/  UPRMT UR5, UR9, 0x8880, URZ ;  /* 0x0000888009057896 */ /* 0x000fe2000800003f */
[----:B------:R-:W-:Y:S03]  /*04f0*/  BSSY B0, `(.L_x_81) ;  /* 0x0000016000007945 */ /* 0x000fe60003800000 */
[C---:B------:R-:W-:Y:S01]  /*0500*/  FSETP.NEU.FTZ.AND P0, PT, R8.reuse, RZ, PT ;  /* 0x000000ff0800720b */ /* 0x040fe20003f1d000 */
[----:B------:R-:W-:-:S03]  /*0510*/  FMUL.FTZ R8, R8, UR8 ;  /* 0x0000000808087c20 */ /* 0x000fc60008410000 */
[----:B------:R-:W-:Y:S01]  /*0520*/  ISETP.NE.AND P0, PT, RZ, UR5, !P0 ;  /* 0x00000005ff007c0c */ /* 0x000fe2000c705270 */
[----:B-----5:R0:W-:Y:S01]  /*0530*/  STS.U16 [R0], R9 ;  /* 0x0000000900007388 */ /* 0x0201e20000000400 */
[----:B------:R-:W-:-:S03]  /*0540*/  NOP ;  /* 0x0000000000007918 */ /* 0x000fc60000000000 */
[----:B------:R0:W3:Y:S08]  /*0550*/  LDS.U16 R25, [R0] ;  /* 0x0000000000197984 */ /* 0x0000f00000000400 */
[----:B-1----:R-:W-:Y:S05]  /*0560*/  @P0 BRA `(.L_x_82) ;  /* 0x0000000000380947 */ /* 0x002fea0003800000 */
[----:B------:R-:W-:-:S13]  /*0570*/  ISETP.NE.AND P2, PT, R14, 0x1, PT ;  /* 0x000000010e00780c */ /* 0x000fda0003f45270 */
[----:B------:R-:W1:Y:S01]  /*0580*/  @P2 LDC.64 R4, c[0x0][0x248] ;  /* 0x00009200ff042b82 */ /* 0x000e620000000a00 */
[----:B0-----:R-:W-:Y:S02]  /*0590*/  @P2 SHF.R.U32.HI R9, RZ, 0x8, R13 ;  /* 0x00000008ff092819 */ /* 0x001fe4000001160d */
[----:B------:R-:W-:-:S05]  /*05a0*/  FSETP.LT.FTZ.AND P1, PT, RZ, UR10, PT ;  /* 0x0000000aff007c0b */ /* 0x000fca000bf31000 */
[----:B------:R-:W0:Y:S01]  /*05b0*/  @P2 LDC R10, c[0x0][0x228] ;  /* 0x00008a00ff0a2b82 */ /* 0x000e220000000800 */
[----:B-1----:R-:W-:-:S06]  /*05c0*/  @P2 IMAD.WIDE.U32 R4, R9, 0x4, R4 ;  /* 0x0000000409042825 */ /* 0x002fcc00078e0004 */
[----:B------:R-:W5:Y:S01]  /*05d0*/  @P2 LDG.E R4, desc[UR6][R4.64] ;  /* 0x0000000604042981 */ /* 0x000f62000c1e1900 */
[----:B------:R-:W-:Y:S02]  /*05e0*/  @P2 IMAD R6, R7, 0x4, R20 ;  /* 0x0000000407062824 */ /* 0x000fe400078e0214 */
[----:B---3--:R-:W-:-:S03]  /*05f0*/  @P1 IMAD.U32 R7, R25, 0x10000, RZ ;  /* 0x0001000019071824 */ /* 0x008fc600078e00ff */
[----:B------:R-:W5:Y:S01]  /*0600*/  @P2 LDS R9, [R6] ;  /* 0x0000000006092984 */ /* 0x000f620000000800 */
[----:B------:R-:W-:-:S04]  /*0610*/  @P1 FFMA.FTZ R8, R7, UR10, R8 ;  /* 0x0000000a07081c23 */ /* 0x000fc80008010008 */
[----:B------:R-:W-:Y:S02]  /*0620*/  IMAD.MOV.U32 R24, RZ, RZ, R8 ;  /* 0x000000ffff187224 */ /* 0x000fe400078e0008 */
[----:B-----5:R-:W-:-:S04]  /*0630*/  @P2 FMUL.FTZ R9, R4, R9 ;  /* 0x0000000904092220 */ /* 0x020fc80000410000 */
[----:B0-----:R-:W-:-:S07]  /*0640*/  @P2 FFMA.FTZ R24, R9, R10, R8 ;  /* 0x0000000a09182223 */ /* 0x001fce0000010008 */
.L_x_82:
[----:B------:R-:W-:Y:S05]  /*0650*/  BSYNC B0 ;  /* 0x0000000000007941 */ /* 0x000fea0003800000 */
.L_x_81:
        /* <DEDUP_REMOVED lines=31> */
[----:B------:R-:W5:Y:S04]  /*0850*/  LDS.128 R4, [R30+0x810] ;  /* 0x000810001e047984 */ /* 0x000f680000000c00 */
[----:B0-----:R-:W0:Y:S01]  /*0860*/  LDS.128 R8, [R30+0x820] ;  /* 0x000820001e087984 */ /* 0x001e220000000c00 */
[----:B-----5:R-:W-:-:S04]  /*0870*/  FSETP.GEU.FTZ.AND P1, PT, R29, R5, PT ;  /* 0x000000051d00720b */ /* 0x020fc80003f3e000 */
        /* <DEDUP_REMOVED lines=14> */
.L_x_84:
[----:B------:R-:W-:Y:S05]  /*0960*/  BSYNC B0 ;  /* 0x0000000000007941 */ /* 0x000fea0003800000 */
.L_x_83:
[----:B------:R-:W-:Y:S01]  /*0970*/  BAR.SYNC.DEFER_BLOCKING 0x0 ;  /* 0x0000000000007b1d */ /* 0x000fe20000010000 */
[----:B---3--:R-:W-:Y:S02]  /*0980*/  @!P0 IMAD.U32 R11, R25, 0x10000, RZ ;  /* 0x00010000190b8824 */ /* 0x008fe400078e00ff */
[----:B------:R-:W-:Y:S02]  /*0990*/  IMAD.MOV.U32 R7, RZ, RZ, R17 ;  /* 0x000000ffff077224 */ /* 0x000fe400078e0011 */
[----:B------:R-:W-:-:S03]  /*09a0*/  IMAD.MOV.U32 R6, RZ, RZ, 0xbf ;  /* 0x000000bfff067424 */ /* 0x000fc600078e00ff */
[----:B0-----:R-:W0:Y:S01]  /*09b0*/  @!P0 LDC R9, c[0x0][0x238] ;  /* 0x00008e00ff098b82 */ /* 0x001e220000000800 */
[----:B------:R-:W-:Y:S01]  /*09c0*/  IMAD.MOV.U32 R34, RZ, RZ, 0xff ;  /* 0x000000ffff227424 */ /* 0x000fe200078e00ff */
[----:B------:R-:W-:Y:S01]  /*09d0*/  BSSY B0, `(.L_x_85) ;  /* 0x0000071000007945 */ /* 0x000fe20003800000 */
[----:B--2---:R-:W-:Y:S01]  /*09e0*/  IMAD.MOV.U32 R28, RZ, RZ, R19 ;  /* 0x000000ffff1c7224 */ /* 0x004fe200078e0013 */
[----:B-1----:R-:W1:Y:S01]  /*09f0*/  @P4 LDS R29, [R26+0xa50] ;  /* 0x000a50001a1d4984 */ /* 0x002e620000000800 */
[----:B0-----:R-:W-:Y:S01]  /*0a00*/  @!P0 FFMA.FTZ R9, -R24, R9, R11 ;  /* 0x0000000918098223 */ /* 0x001fe2000001010b */
[----:B------:R-:W-:-:S04]  /*0a10*/  @!P4 SHF.R.U32.HI R11, RZ, 0x8, R13 ;  /* 0x00000008ff0bc819 */ /* 0x000fc8000001160d */
[----:B------:R-:W-:-:S04]  /*0a20*/  @!P0 F2FP.BF16.F32.PACK_AB R10, RZ, R9 ;  /* 0x00000009ff0a823e */ /* 0x000fc800000010ff */
[----:B------:R-:W-:Y:S01]  /*0a30*/  @!P0 PRMT R25, R10, 0x7610, R25 ;  /* 0x000076100a198816 */ /* 0x000fe20000000019 */
[----:B------:R-:W-:Y:S01]  /*0a40*/  IMAD.MOV.U32 R10, RZ, RZ, 0x3f800000 ;  /* 0x3f800000ff0a7424 */ /* 0x000fe200078e00ff */
[----:B-1----:R-:W0:Y:S02]  /*0a50*/  MUFU.RCP R5, R29 ;  /* 0x0000001d00057308 */ /* 0x002e240000001000 */
[----:B0-----:R-:W-:Y:S02]  /*0a60*/  FMUL.FTZ R8, R24, R5 ;  /* 0x0000000518087220 */ /* 0x001fe40000410000 */
[----:B------:R-:W0:Y:S03]  /*0a70*/  @!P4 LDC.64 R4, c[0x0][0x248] ;  /* 0x00009200ff04cb82 */ /* 0x000e260000000a00 */
[----:B------:R-:W-:-:S13]  /*0a80*/  FSETP.GEU.FTZ.AND P3, PT, R19, R8, PT ;  /* 0x000000081300720b */ /* 0x000fda0003f7e000 */
[----:B----4-:R-:W-:Y:S02]  /*0a90*/  @P3 IMAD.MOV.U32 R7, RZ, RZ, R18 ;  /* 0x000000ffff073224 */ /* 0x010fe400078e0012 */
[----:B------:R-:W-:Y:S02]  /*0aa0*/  @P3 IMAD.MOV.U32 R6, RZ, RZ, 0x3f ;  /* 0x0000003fff063424 */ /* 0x000fe400078e00ff */
[----:B------:R-:W-:Y:S01]  /*0ab0*/  @P3 IMAD.MOV.U32 R34, RZ, RZ, 0x7f ;  /* 0x0000007fff223424 */ /* 0x000fe200078e00ff */
[----:B------:R-:W-:Y:S01]  /*0ac0*/  FSETP.GEU.FTZ.AND P1, PT, R7, R8, PT ;  /* 0x000000080700720b */ /* 0x000fe20003f3e000 */
[----:B------:R-:W-:Y:S02]  /*0ad0*/  @P3 IMAD.MOV.U32 R28, RZ, RZ, -0x40800000 ;  /* 0xbf800000ff1c3424 */ /* 0x000fe400078e00ff */
[----:B0-----:R-:W-:-:S04]  /*0ae0*/  @!P4 IMAD.WIDE.U32 R4, R11, 0x4, R4 ;  /* 0x000000040b04c825 */ /* 0x001fc800078e0004 */
[----:B------:R-:W-:Y:S01]  /*0af0*/  @P3 IMAD.MOV.U32 R10, RZ, RZ, R19 ;  /* 0x000000ffff0a3224 */ /* 0x000fe200078e0013 */
[----:B------:R0:W-:Y:S01]  /*0b00*/  @!P4 STG.E desc[UR6][R4.64], R29 ;  /* 0x0000001d0400c986 */ /* 0x0001e2000c101906 */
[----:B------:R-:W-:Y:S04]  /*0b10*/  BAR.SYNC.DEFER_BLOCKING 0x0 ;  /* 0x0000000000007b1d */ /* 0x000fe80000010000 */
[C---:B------:R-:W-:Y:S02]  /*0b20*/  @P1 VIADD R9, R6.reuse, 0xffffffe0 ;  /* 0xffffffe006091836 */ /* 0x040fe40000000000 */
[----:B------:R-:W-:Y:S02]  /*0b30*/  @!P1 VIADD R9, R6, 0x20 ;  /* 0x0000002006099836 */ /* 0x000fe40000000000 */
[----:B------:R-:W-:-:S02]  /*0b40*/  @!P1 IMAD.MOV.U32 R28, RZ, RZ, R7 ;  /* 0x000000ffff1c9224 */ /* 0x000fc400078e0007 */
[----:B------:R-:W-:Y:S02]  /*0b50*/  IMAD R31, R9, 0x4, R20 ;  /* 0x00000004091f7824 */ /* 0x000fe400078e0214 */
[----:B0-----:R-:W-:Y:S02]  /*0b60*/  IMAD.MOV.U32 R4, RZ, RZ, 0x7f ;  /* 0x0000007fff047424 */ /* 0x001fe400078e00ff */
[----:B------:R-:W-:Y:S02]  /*0b70*/  @P3 IMAD.MOV.U32 R4, RZ, RZ, RZ ;  /* 0x000000ffff043224 */ /* 0x000fe400078e00ff */
[----:B------:R-:W-:Y:S02]  /*0b80*/  @!P1 IMAD.MOV.U32 R4, RZ, RZ, R6 ;  /* 0x000000ffff049224 */ /* 0x000fe400078e0006 */
[----:B------:R-:W-:Y:S02]  /*0b90*/  @P1 IMAD.MOV.U32 R10, RZ, RZ, R7 ;  /* 0x000000ffff0a1224 */ /* 0x000fe400078e0007 */
[----:B------:R-:W-:Y:S01]  /*0ba0*/  @!P1 IMAD.MOV.U32 R6, RZ, RZ, R34 ;  /* 0x000000ffff069224 */ /* 0x000fe200078e0022 */
[----:B------:R-:W-:Y:S01]  /*0bb0*/  STS.U16 [R0], R25 ;  /* 0x0000001900007388 */ /* 0x000fe20000000400 */
[----:B------:R-:W-:-:S03]  /*0bc0*/  NOP ;  /* 0x0000000000007918 */ /* 0x000fc60000000000 */
[----:B------:R-:W-:Y:S04]  /*0bd0*/  LDS.U16 R11, [R0] ;  /* 0x00000000000b7984 */ /* 0x000fe80000000400 */
        /* <DEDUP_REMOVED lines=80> */
.L_x_86:
[----:B------:R-:W-:Y:S05]  /*10e0*/  BSYNC B0 ;  /* 0x0000000000007941 */ /* 0x000fea0003800000 */
.L_x_85:
[----:B------:R-:W-:Y:S01]  /*10f0*/  BAR.SYNC.DEFER_BLOCKING 0x0 ;  /* 0x0000000000007b1d */ /* 0x000fe20000010000 */
[----:B------:R-:W-:-:S05]  /*1100*/  LOP3.LUT R0, R22, 0x1f, RZ, 0xc0, !PT ;  /* 0x0000001f16007812 */ /* 0x000fca00078ec0ff */
[----:B------:R-:W-:Y:S01]  /*1110*/  IMAD.IADD R0, R21, 0x1, R0 ;  /* 0x0000000115007824 */ /* 0x000fe200078e0200 */
[----:B------:R-:W-:Y:S01]  /*1120*/  STS.U8 [R23], R6 ;  /* 0x0000000617007388 */ /* 0x000fe20000000000 */
[----:B------:R-:W-:-:S03]  /*1130*/  NOP ;  /* 0x0000000000007918 */ /* 0x000fc60000000000 */
[----:B------:R-:W-:Y:S04]  /*1140*/  LDS.U8 R7, [R23] ;  /* 0x0000000017077984 */ /* 0x000fe80000000000 */
[----:B------:R-:W-:Y:S01]  /*1150*/  @!P2 STS [R26+0x940], R3 ;  /* 0x000940031a00a388 */ /* 0x000fe20000000800 */
[----:B------:R-:W-:Y:S06]  /*1160*/  BAR.SYNC.DEFER_BLOCKING 0x0 ;  /* 0x0000000000007b1d */ /* 0x000fec0000010000 */
[----:B------:R-:W0:Y:S02]  /*1170*/  LDS R5, [R26+0x940] ;  /* 0x000940001a057984 */ /* 0x000e240000000800 */
[----:B0-----:R-:W-:Y:S01]  /*1180*/  ISETP.GE.AND P0, PT, R0, R5, PT ;  /* 0x000000050000720c */ /* 0x001fe20003f06270 */
[----:B------:R-:W-:-:S12]  /*1190*/  VIADD R0, R13, UR4 ;  /* 0x000000040d007c36 */ /* 0x000fd80008000000 */
        /* <DEDUP_REMOVED lines=8> */
.L_x_88:
        /* <DEDUP_REMOVED lines=14> */
.L_x_2046:


//--------------------- .text._Z35kOptimizerStatic8bit1StateBlockwiseI6__halfLi1ELi256ELi1EEvPT_S2_PhfffifPfS4_ffbi --------------------------
	.section	.text._Z35kOptimizerStatic8bit1StateBlockwiseI6__halfLi1ELi256ELi1EEvPT_S2_PhfffifPfS4_ffbi,"ax",@progbits
	.align	128
        .global         _Z35kOptimizerStatic8bit1StateBlockwiseI6__halfLi1ELi256ELi1EEvPT_S2_PhfffifPfS4_ffbi
        .type           _Z35kOptimizerStatic8bit1StateBlockwiseI6__halfLi1ELi256ELi1EEvPT_S2_PhfffifPfS4_ffbi,@function
        .size           _Z35kOptimizerStatic8bit1StateBlockwiseI6__halfLi1ELi256ELi1EEvPT_S2_PhfffifPfS4_ffbi,(.L_x_2047 - _Z35kOptimizerStatic8bit1StateBlockwiseI6__halfLi1ELi256ELi1EEvPT_S2_PhfffifPfS4_ffbi)
        .other          _Z35kOptimizerStatic8bit1StateBlockwiseI6__halfLi1ELi256ELi1EEvPT_S2_PhfffifPfS4_ffbi,@"STO_CUDA_ENTRY STV_DEFAULT"
_Z35kOptimizerStatic8bit1StateBlockwiseI6__halfLi1ELi256ELi1EEvPT_S2_PhfffifPfS4_ffbi:
.text._Z35kOptimizerStatic8bit1StateBlockwiseI6__halfLi1ELi256ELi1EEvPT_S2_PhfffifPfS4_ffbi:
        /* <DEDUP_REMOVED lines=36> */
.L_x_95:
        /* <DEDUP_REMOVED lines=41> */
[----:B---3--:R-:W-:Y:S01]  /*04d0*/  HADD2.F32 R8, -RZ, R8.H0_H0 ;  /* 0x20000008ff087230 */ /* 0x008fe20000004100 */
        /* <DEDUP_REMOVED lines=17> */
[----:B---3--:R-:W-:-:S03]  /*05f0*/  @P1 HADD2.F32 R7, -RZ, R25.H0_H0 ;  /* 0x20000019ff071230 */ /* 0x008fc60000004100 */
[----:B------:R-:W5:Y:S02]  /*0600*/  @P2 LDS R9, [R6] ;  /* 0x0000000006092984 */ /* 0x000f640000000800 */
[----:B------:R-:W-:-:S04]  /*0610*/  @P1 FFMA.FTZ R8, R7, UR10, R8 ;  /* 0x0000000a07081c23 */ /* 0x000fc80008010008 */
[----:B------:R-:W-:Y:S02]  /*0620*/  IMAD.MOV.U32 R24, RZ, RZ, R8 ;  /* 0x000000ffff187224 */ /* 0x000fe400078e0008 */
[----:B-----5:R-:W-:-:S04]  /*0630*/  @P2 FMUL.FTZ R9, R4, R9 ;  /* 0x0000000904092220 */ /* 0x020fc80000410000 */
[----:B0-----:R-:W-:-:S07]  /*0640*/  @P2 FFMA.FTZ R24, R9, R10, R8 ;  /* 0x0000000a09182223 */ /* 0x001fce0000010008 */
.L_x_90:
[----:B------:R-:W-:Y:S05]  /*0650*/  BSYNC B0 ;  /* 0x0000000000007941 */ /* 0x000fea0003800000 */
.L_x_89:
        /* <DEDUP_REMOVED lines=48> */
.L_x_92:
[----:B------:R-:W-:Y:S05]  /*0960*/  BSYNC B0 ;  /* 0x0000000000007941 */ /* 0x000fea0003800000 */
.L_x_91:
[----:B------:R-:W-:Y:S01]  /*0970*/  BAR.SYNC.DEFER_BLOCKING 0x0 ;  /* 0x0000000000007b1d */ /* 0x000fe20000010000 */
[----:B---3--:R-:W-:Y:S02]  /*0980*/  @!P0 HADD2.F32 R11, -RZ, R25.H0_H0 ;  /* 0x20000019ff0b8230 */ /* 0x008fe40000004100 */
        /* <DEDUP_REMOVED lines=9> */
[----:B------:R-:W-:-:S04]  /*0a20*/  @!P0 F2FP.F16.F32.PACK_AB R25, RZ, R9 ;  /* 0x00000009ff19823e */ /* 0x000fc800000000ff */
[----:B------:R-:W-:Y:S01]  /*0a30*/  PRMT R10, R25, 0x7610, R10 ;  /* 0x00007610190a7816 */ /* 0x000fe2000000000a */
        /* <DEDUP_REMOVED lines=9> */
[----:B0-----:R-:W-:-:S05]  /*0ad0*/  @!P4 IMAD.WIDE.U32 R4, R11, 0x4, R4 ;  /* 0x000000040b04c825 */ /* 0x001fca00078e0004 */
[----:B------:R0:W-:Y:S01]  /*0ae0*/  @!P4 STG.E desc[UR6][R4.64], R29 ;  /* 0x0000001d0400c986 */ /* 0x0001e2000c101906 */
[----:B------:R-:W-:Y:S04]  /*0af0*/  BAR.SYNC.DEFER_BLOCKING 0x0 ;  /* 0x0000000000007b1d */ /* 0x000fe80000010000 */
[C---:B------:R-:W-:Y:S02]  /*0b00*/  @P1 VIADD R9, R6.reuse, 0xffffffe0 ;  /* 0xffffffe006091836 */ /* 0x040fe40000000000 */
[----:B------:R-:W-:Y:S02]  /*0b10*/  @!P1 VIADD R9, R6, 0x20 ;  /* 0x0000002006099836 */ /* 0x000fe40000000000 */
[----:B------:R-:W-:Y:S02]  /*0b20*/  @!P1 IMAD.MOV.U32 R28, RZ, RZ, R7 ;  /* 0x000000ffff1c9224 */ /* 0x000fe400078e0007 */
[----:B------:R-:W-:-:S02]  /*0b30*/  IMAD R27, R9, 0x4, R20 ;  /* 0x00000004091b7824 */ /* 0x000fc400078e0214 */
[----:B0-----:R-:W-:Y:S02]  /*0b40*/  IMAD.MOV.U32 R4, RZ, RZ, 0x7f ;  /* 0x0000007fff047424 */ /* 0x001fe400078e00ff */
[----:B------:R-:W-:Y:S02]  /*0b50*/  @P3 IMAD.MOV.U32 R4, RZ, RZ, RZ ;  /* 0x000000ffff043224 */ /* 0x000fe400078e00ff */
[----:B------:R-:W-:Y:S02]  /*0b60*/  @!P1 IMAD.MOV.U32 R4, RZ, RZ, R6 ;  /* 0x000000ffff049224 */ /* 0x000fe400078e0006 */
[----:B------:R-:W-:Y:S01]  /*0b70*/  @!P1 IMAD.MOV.U32 R6, RZ, RZ, R34 ;  /* 0x000000ffff069224 */ /* 0x000fe200078e0022 */
[----:B------:R0:W-:Y:S01]  /*0b80*/  STS.U16 [R0], R10 ;  /* 0x0000000a00007388 */ /* 0x0001e20000000400 */
        /* <DEDUP_REMOVED lines=85> */
.L_x_94:
[----:B------:R-:W-:Y:S05]  /*10e0*/  BSYNC B0 ;  /* 0x0000000000007941 */ /* 0x000fea0003800000 */
.L_x_93:
        /* <DEDUP_REMOVED lines=19> */
.L_x_96:
        /* <DEDUP_REMOVED lines=14> */
.L_x_2047:


//--------------------- .text._Z35kOptimizerStatic8bit1StateBlockwiseIfLi1ELi256ELi1EEvPT_S1_PhfffifPfS3_ffbi --------------------------
	.section	.text._Z35kOptimizerStatic8bit1StateBlockwiseIfLi1ELi256ELi1EEvPT_S1_PhfffifPfS3_ffbi,"ax",@progbits
	.align	128
        .global         _Z35kOptimizerStatic8bit1StateBlockwiseIfLi1ELi256ELi1EEvPT_S1_PhfffifPfS3_ffbi
        .type           _Z35kOptimizerStatic8bit1StateBlockwiseIfLi1ELi256ELi1EEvPT_S1_PhfffifPfS3_ffbi,@function
        .size           _Z35kOptimizerStatic8bit1StateBlockwiseIfLi1ELi256ELi1EEvPT_S1_PhfffifPfS3_ffbi,(.L_x_2048 - _Z35kOptimizerStatic8bit1StateBlockwiseIfLi1ELi256ELi1EEvPT_S1_PhfffifPfS3_ffbi)
        .other          _Z35kOptimizerStatic8bit1StateBlockwiseIfLi1ELi256ELi1EEvPT_S1_PhfffifPfS3_ffbi,@"STO_CUDA_ENTRY STV_DEFAULT"
_Z35kOptimizerStatic8bit1StateBlockwiseIfLi1ELi256ELi1EEvPT_S1_PhfffifPfS3_ffbi:
.text._Z35kOptimizerStatic8bit1StateBlockwiseIfLi1ELi256ELi1EEvPT_S1_PhfffifPfS3_ffbi:
        /* <DEDUP_REMOVED lines=28> */
[----:B------:R-:W-:Y:S01]  /*01c0*/  ULDC UR11, c[0x0][0x238] ;  /* 0x00008e00000b7ab9 */ /* 0x000fe20000000800 */
[----:B------:R1:W0:Y:S01]  /*01d0*/  LDS R24, [R27+0x2fc] ;  /* 0x0002fc001b187984 */ /* 0x0002220000000800 */
[----:B------:R-:W0:Y:S01]  /*01e0*/  LDC R21, c[0x0][0x234] ;  /* 0x00008d00ff157b82 */ /* 0x000e220000000800 */
[----:B------:R-:W-:Y:S01]  /*01f0*/  LEA R0, R7, R0, 0x18 ;  /* 0x0000000007007211 */ /* 0x000fe200078ec0ff */
[----:B------:R-:W-:Y:S01]  /*0200*/  ULDC.64 UR8, c[0x0][0x210] ;  /* 0x0000840000087ab9 */ /* 0x000fe20000000a00 */
[----:B------:R-:W0:Y:S01]  /*0210*/  S2R R23, SR_LANEID ;  /* 0x0000000000177919 */ /* 0x000e220000000000 */
[----:B------:R-:W-:Y:S01]  /*0220*/  SHF.R.S32.HI R3, RZ, 0x5, R3 ;  /* 0x00000005ff037819 */ /* 0x000fe20000011403 */
[----:B------:R-:W-:-:S03]  /*0230*/  ULDC.64 UR12, c[0x0][0x250] ;  /* 0x00009400000c7ab9 */ /* 0x000fc60000000a00 */
[----:B------:R-:W0:Y:S01]  /*0240*/  LDC.64 R12, c[0x0][0x248] ;  /* 0x00009200ff0c7b82 */ /* 0x000e220000000a00 */
[----:B-1----:R-:W-:-:S07]  /*0250*/  IMAD R20, R3, 0x4, R0 ;  /* 0x0000000403147824 */ /* 0x002fce00078e0200 */
.L_x_103:
[----:B------:R-:W-:Y:S01]  /*0260*/  IMAD.MOV R3, RZ, RZ, -R19 ;  /* 0x000000ffff037224 */ /* 0x000fe200078e0a13 */
[C---:B------:R-:W-:Y:S01]  /*0270*/  IADD3 R17, P0, R28.reuse, R19, RZ ;  /* 0x000000131c117210 */ /* 0x040fe20007f1e0ff */
[----:B------:R-:W-:Y:S01]  /*0280*/  IMAD.MOV.U32 R6, RZ, RZ, RZ ;  /* 0x000000ffff067224 */ /* 0x000fe200078e00ff */
[----:B------:R-:W1:Y:S02]  /*0290*/  S2R R31, SR_CgaCtaId ;  /* 0x00000000001f7919 */ /* 0x000e640000008800 */
[----:B---3--:R-:W-:Y:S02]  /*02a0*/  VIADDMNMX.U32 R18, R3, R22, 0x100, PT ;  /* 0x0000010003127446 */ /* 0x008fe40003800016 */
[C---:B------:R-:W-:Y:S01]  /*02b0*/  LEA.HI.X.SX32 R16, R28.reuse, RZ, 0x1, P0 ;  /* 0x000000ff1c107211 */ /* 0x040fe200000f0eff */
[----:B------:R-:W-:Y:S01]  /*02c0*/  BAR.SYNC.DEFER_BLOCKING 0x0 ;  /* 0x0000000000007b1d */ /* 0x000fe20000010000 */
[----:B------:R-:W-:-:S13]  /*02d0*/  ISETP.GE.AND P2, PT, R28, R18, PT ;  /* 0x000000121c00720c */ /* 0x000fda0003f46270 */
[----:B0-----:R-:W0:Y:S01]  /*02e0*/  @!P2 LDC.64 R2, c[0x0][0x218] ;  /* 0x00008600ff02ab82 */ /* 0x001e220000000a00 */
[----:B------:R-:W-:Y:S02]  /*02f0*/  MOV R34, 0x400 ;  /* 0x0000040000227802 */ /* 0x000fe40000000f00 */
[----:B------:R-:W-:-:S05]  /*0300*/  LOP3.LUT R8, R28, 0x3fffffe0, RZ, 0xc0, !PT ;  /* 0x3fffffe01c087812 */ /* 0x000fca00078ec0ff */
[----:B------:R-:W3:Y:S01]  /*0310*/  @!P2 LDC.64 R4, c[0x0][0x220] ;  /* 0x00008800ff04ab82 */ /* 0x000ee20000000a00 */
[----:B0-----:R-:W-:-:S04]  /*0320*/  @!P2 LEA R2, P0, R17, R2, 0x2 ;  /* 0x000000021102a211 */ /* 0x001fc800078010ff */
[----:B------:R-:W-:-:S05]  /*0330*/  @!P2 LEA.HI.X R3, R17, R3, R16, 0x2, P0 ;  /* 0x000000031103a211 */ /* 0x000fca00000f1410 */
[----:B------:R-:W5:Y:S01]  /*0340*/  @!P2 LDG.E.CONSTANT R6, desc[UR6][R2.64] ;  /* 0x000000060206a981 */ /* 0x000f62000c1e9900 */
[----:B------:R-:W-:Y:S01]  /*0350*/  VIADD R10, R34, 0x840 ;  /* 0x00000840220a7836 */ /* 0x000fe20000000000 */
[--C-:B------:R-:W-:Y:S01]  /*0360*/  @!P2 SHF.R.S32.HI R14, RZ, 0x1f, R28.reuse ;  /* 0x0000001fff0ea819 */ /* 0x100fe2000001141c */
[----:B------:R-:W-:Y:S01]  /*0370*/  IMAD.IADD R8, R8, 0x1, R23 ;  /* 0x0000000108087824 */ /* 0x000fe200078e0217 */
[----:B---3--:R-:W-:Y:S01]  /*0380*/  @!P2 IADD3 R4, P0, P1, R19, R4, R28 ;  /* 0x000000041304a210 */ /* 0x008fe2000791e01c */
[----:B------:R-:W-:Y:S01]  /*0390*/  IMAD.MOV.U32 R9, RZ, RZ, 0x80 ;  /* 0x00000080ff097424 */ /* 0x000fe200078e00ff */
[----:B-1----:R-:W-:Y:S02]  /*03a0*/  LEA R7, R31, R10, 0x18 ;  /* 0x0000000a1f077211 */ /* 0x002fe400078ec0ff */
[----:B------:R-:W-:-:S03]  /*03b0*/  @!P2 IADD3.X R5, RZ, R5, R14, P0, P1 ;  /* 0x00000005ff05a210 */ /* 0x000fc600007e240e */
[----:B------:R-:W-:-:S05]  /*03c0*/  IMAD R33, R8, 0x4, R7 ;  /* 0x0000000408217824 */ /* 0x000fca00078e0207 */
[----:B-----5:R-:W-:Y:S01]  /*03d0*/  STS [R33], R6 ;  /* 0x0000000621007388 */ /* 0x020fe20000000800 */
[----:B------:R-:W-:-:S03]  /*03e0*/  NOP ;  /* 0x0000000000007918 */ /* 0x000fc60000000000 */
[----:B------:R-:W0:Y:S01]  /*03f0*/  LDS R8, [R33] ;  /* 0x0000000021087984 */ /* 0x000e220000000800 */
[----:B------:R-:W-:Y:S06]  /*0400*/  BAR.SYNC.DEFER_BLOCKING 0x0 ;  /* 0x0000000000007b1d */ /* 0x000fec0000010000 */
[----:B------:R-:W3:Y:S01]  /*0410*/  @!P2 LDG.E.U8 R9, desc[UR6][R4.64] ;  /* 0x000000060409a981 */ /* 0x000ee2000c1e1100 */
[----:B------:R-:W-:Y:S01]  /*0420*/  LOP3.LUT R32, R28, 0xffffffe0, RZ, 0xc0, !PT ;  /* 0xffffffe01c207812 */ /* 0x000fe200078ec0ff */
[----:B------:R-:W-:Y:S01]  /*0430*/  IMAD.MOV.U32 R10, RZ, RZ, RZ ;  /* 0x000000ffff0a7224 */ /* 0x000fe200078e00ff */
[----:B------:R-:W-:-:S02]  /*0440*/  LEA R2, P0, R17, UR8, 0x2 ;  /* 0x0000000811027c11 */ /* 0x000fc4000f8010ff */
[----:B------:R-:W-:Y:S02]  /*0450*/  IADD3 R30, R7, R23, R32 ;  /* 0x00000017071e7210 */ /* 0x000fe40007ffe020 */
[----:B------:R-:W-:-:S03]  /*0460*/  LEA.HI.X R3, R17, UR9, R16, 0x2, P0 ;  /* 0x0000000911037c11 */ /* 0x000fc600080f1410 */
[----:B---3--:R1:W-:Y:S01]  /*0470*/  STS.U8 [R30], R9 ;  /* 0x000000091e007388 */ /* 0x0083e20000000000 */
[----:B------:R-:W-:-:S03]  /*0480*/  NOP ;  /* 0x0000000000007918 */ /* 0x000fc60000000000 */
[----:B------:R1:W3:Y:S01]  /*0490*/  LDS.U8 R6, [R30] ;  /* 0x000000001e067984 */ /* 0x0002e20000000000 */
[----:B------:R-:W-:Y:S06]  /*04a0*/  BAR.SYNC.DEFER_BLOCKING 0x0 ;  /* 0x0000000000007b1d */ /* 0x000fec0000010000 */
[----:B------:R-:W5:Y:S01]  /*04b0*/  @!P2 LDG.E R10, desc[UR6][R2.64] ;  /* 0x00000006020aa981 */ /* 0x000f62000c1e1900 */
[----:B------:R-:W-:Y:S01]  /*04c0*/  UPRMT UR5, UR10, 0x8880, URZ ;  /* 0x000088800a057896 */ /* 0x000fe2000800003f */
[----:B0-----:R-:W-:Y:S01]  /*04d0*/  FSETP.NEU.FTZ.AND P0, PT, R8, RZ, PT ;  /* 0x000000ff0800720b */ /* 0x001fe20003f1d000 */
[----:B------:R-:W-:Y:S01]  /*04e0*/  BSSY B0, `(.L_x_97) ;  /* 0x0000012000007945 */ /* 0x000fe20003800000 */
[----:B------:R-:W-:-:S03]  /*04f0*/  SHF.R.U32.HI R15, RZ, 0x8, R19 ;  /* 0x00000008ff0f7819 */ /* 0x000fc60000011613 */
[----:B------:R-:W-:Y:S02]  /*0500*/  ISETP.EQ.OR P0, PT, RZ, UR5, P0 ;  /* 0x00000005ff007c0c */ /* 0x000fe40008702670 */
[----:B------:R-:W-:Y:S01]  /*0510*/  IMAD.WIDE.U32 R14, R15, 0x4, R12 ;  /* 0x000000040f0e7825 */ /* 0x000fe200078e000c */
[----:B-----5:R1:W-:Y:S01]  /*0520*/  STS [R33], R10 ;  /* 0x0000000a21007388 */ /* 0x0203e20000000800 */
[----:B------:R-:W-:-:S03]  /*0530*/  NOP ;  /* 0x0000000000007918 */ /* 0x000fc60000000000 */
[----:B------:R1:W0:Y:S06]  /*0540*/  LDS R35, [R33] ;  /* 0x0000000021237984 */ /* 0x00022c0000000800 */
[----:B---3--:R-:W-:Y:S05]  /*0550*/  @!P0 BRA `(.L_x_98) ;  /* 0x0000000000288947 */ /* 0x008fea0003800000 */
[----:B------:R-:W-:-:S13]  /*0560*/  ISETP.NE.AND P2, PT, R21, 0x1, PT ;  /* 0x000000011500780c */ /* 0x000fda0003f45270 */
[----:B------:R-:W3:Y:S01]  /*0570*/  @P2 LDG.E R4, desc[UR6][R14.64] ;  /* 0x000000060e042981 */ /* 0x000ee2000c1e1900 */
[----:B------:R-:W-:Y:S01]  /*0580*/  @P2 IMAD R6, R6, 0x4, R27 ;  /* 0x0000000406062824 */ /* 0x000fe200078e021b */
[----:B------:R-:W5:Y:S01]  /*0590*/  @P2 LDC R7, c[0x0][0x228] ;  /* 0x00008a00ff072b82 */ /* 0x000f620000000800 */
[----:B------:R-:W-:Y:S01]  /*05a0*/  FSETP.LT.FTZ.AND P1, PT, RZ, UR12, PT ;  /* 0x0000000cff007c0b */ /* 0x000fe2000bf31000 */
[----:B------:R-:W-:Y:S02]  /*05b0*/  FMUL.FTZ R0, R8, UR13 ;  /* 0x0000000d08007c20 */ /* 0x000fe40008410000 */
[----:B------:R-:W3:Y:S10]  /*05c0*/  @P2 LDS R5, [R6] ;  /* 0x0000000006052984 */ /* 0x000ef40000000800 */
[----:B0-----:R-:W-:Y:S01]  /*05d0*/  @P1 FFMA.FTZ R0, R35, UR12, R0 ;  /* 0x0000000c23001c23 */ /* 0x001fe20008010000 */
[----:B---3--:R-:W-:-:S04]  /*05e0*/  @P2 FMUL.FTZ R5, R4, R5 ;  /* 0x0000000504052220 */ /* 0x008fc80000410000 */
[----:B-----5:R-:W-:-:S07]  /*05f0*/  @P2 FFMA.FTZ R0, R5, R7, R0 ;  /* 0x0000000705002223 */ /* 0x020fce0000010000 */
.L_x_98:
[----:B------:R-:W-:Y:S05]  /*0600*/  BSYNC B0 ;  /* 0x0000000000007941 */ /* 0x000fea0003800000 */
.L_x_97:
[----:B------:R-:W-:Y:S01]  /*0610*/  FMNMX.FTZ R4, |R0|, -3.40282346638528859812e+38, !PT ;  /* 0xff7fffff00047809 */ /* 0x000fe20007810200 */
[----:B------:R-:W-:Y:S01]  /*0620*/  BSSY B0, `(.L_x_99) ;  /* 0x000002f000007945 */ /* 0x000fe20003800000 */
[----:B------:R-:W-:Y:S02]  /*0630*/  ISETP.NE.AND P3, PT, R23, RZ, PT ;  /* 0x000000ff1700720c */ /* 0x000fe40003f65270 */
[C---:B------:R-:W-:Y:S01]  /*0640*/  ISETP.NE.AND P2, PT, R28.reuse, RZ, PT ;  /* 0x000000ff1c00720c */ /* 0x040fe20003f45270 */
[----:B------:R-:W3:Y:S01]  /*0650*/  SHFL.DOWN PT, R5, R4, 0x1, 0x1f ;  /* 0x08201f0004057f89 */ /* 0x000ee200000e0000 */
[----:B------:R-:W-:Y:S02]  /*0660*/  ISETP.NE.AND P4, PT, R28, RZ, PT ;  /* 0x000000ff1c00720c */ /* 0x000fe40003f85270 */
[----:B------:R-:W-:Y:S02]  /*0670*/  LEA R29, R31, R34, 0x18 ;  /* 0x000000221f1d7211 */ /* 0x000fe400078ec0ff */
[----:B---3--:R-:W-:-:S04]  /*0680*/  FSETP.GEU.FTZ.AND P1, PT, R4, R5, PT ;  /* 0x000000050400720b */ /* 0x008fc80003f3e000 */
[----:B------:R-:W-:-:S04]  /*0690*/  ISETP.LT.AND P1, PT, R23, 0x1f, !P1 ;  /* 0x0000001f1700780c */ /* 0x000fc80004f21270 */
[----:B------:R-:W-:-:S05]  /*06a0*/  FSEL R5, R5, R4, P1 ;  /* 0x0000000405057208 */ /* 0x000fca0000800000 */
[----:B------:R-:W3:Y:S02]  /*06b0*/  SHFL.DOWN PT, R6, R5, 0x2, 0x1f ;  /* 0x08401f0005067f89 */ /* 0x000ee400000e0000 */
        /* <DEDUP_REMOVED lines=21> */
[----:B-1----:R-:W1:Y:S01]  /*0810*/  LDS.128 R8, [R36+0x820] ;  /* 0x0008200024087984 */ /* 0x002e620000000c00 */
[----:B-----5:R-:W-:-:S04]  /*0820*/  FSETP.GEU.FTZ.AND P1, PT, R37, R5, PT ;  /* 0x000000052500720b */ /* 0x020fc80003f3e000 */
[----:B------:R-:W-:-:S04]  /*0830*/  FSEL R5, R5, R37, !P1 ;  /* 0x0000002505057208 */ /* 0x000fc80004800000 */
[----:B------:R-:W-:-:S04]  /*0840*/  FSETP.GEU.FTZ.AND P1, PT, R5, R6, PT ;  /* 0x000000060500720b */ /* 0x000fc80003f3e000 */
[----:B------:R-:W-:-:S04]  /*0850*/  FSEL R6, R6, R5, !P1 ;  /* 0x0000000506067208 */ /* 0x000fc80004800000 */
        /* <DEDUP_REMOVED lines=9> */
[----:B---3--:R-:W-:-:S05]  /*08f0*/  FSEL R37, R11, R10, !P1 ;  /* 0x0000000a0b257208 */ /* 0x008fca0004800000 */
[----:B------:R1:W-:Y:S04]  /*0900*/  STS [R34+0xc50], R37 ;  /* 0x000c502522007388 */ /* 0x0003e80000000800 */
.L_x_100:
[----:B------:R-:W-:Y:S05]  /*0910*/  BSYNC B0 ;  /* 0x0000000000007941 */ /* 0x000fea0003800000 */
.L_x_99:
[----:B------:R-:W-:Y:S01]  /*0920*/  BAR.SYNC.DEFER_BLOCKING 0x0 ;  /* 0x0000000000007b1d */ /* 0x000fe20000010000 */
[----:B0-----:R-:W-:Y:S01]  /*0930*/  @P0 FFMA.FTZ R35, -R0, UR11, R35 ;  /* 0x0000000b00230c23 */ /* 0x001fe20008010123 */
[----:B------:R-:W-:Y:S02]  /*0940*/  IMAD.MOV.U32 R4, RZ, RZ, R24 ;  /* 0x000000ffff047224 */ /* 0x000fe400078e0018 */
[----:B------:R-:W-:Y:S02]  /*0950*/  IMAD.MOV.U32 R6, RZ, RZ, 0xbf ;  /* 0x000000bfff067424 */ /* 0x000fe400078e00ff */
[----:B------:R-:W-:Y:S01]  /*0960*/  IMAD.MOV.U32 R38, RZ, RZ, 0x7f ;  /* 0x0000007fff267424 */ /* 0x000fe200078e00ff */
[----:B------:R-:W-:Y:S01]  /*0970*/  BSSY B0, `(.L_x_101) ;  /* 0x0000069000007945 */ /* 0x000fe20003800000 */
[----:B--2---:R-:W-:Y:S01]  /*0980*/  IMAD.MOV.U32 R31, RZ, RZ, R26 ;  /* 0x000000ffff1f7224 */ /* 0x004fe200078e001a */
[----:B-1-3--:R-:W0:Y:S02]  /*0990*/  @P4 LDS R37, [R29+0xc50] ;  /* 0x000c50001d254984 */ /* 0x00ae240000000800 */
[----:B0-----:R-:W0:Y:S02]  /*09a0*/  MUFU.RCP R5, R37 ;  /* 0x0000002500057308 */ /* 0x001e240000001000 */
[----:B------:R1:W-:Y:S01]  /*09b0*/  @!P4 STG.E desc[UR6][R14.64], R37 ;  /* 0x000000250e00c986 */ /* 0x0003e2000c101906 */
[----:B------:R-:W-:Y:S01]  /*09c0*/  BAR.SYNC.DEFER_BLOCKING 0x0 ;  /* 0x0000000000007b1d */ /* 0x000fe20000010000 */
[----:B-1----:R-:W-:-:S02]  /*09d0*/  IMAD.MOV.U32 R15, RZ, RZ, 0x3f800000 ;  /* 0x3f800000ff0f7424 */ /* 0x002fc400078e00ff */
[----:B0-----:R-:W-:-:S05]  /*09e0*/  FMUL.FTZ R5, R0, R5 ;  /* 0x0000000500057220 */ /* 0x001fca0000410000 */
[----:B------:R-:W-:Y:S01]  /*09f0*/  FSETP.GEU.FTZ.AND P3, PT, R26, R5, PT ;  /* 0x000000051a00720b */ /* 0x000fe20003f7e000 */
[----:B------:R-:W-:Y:S01]  /*0a00*/  STS [R33], R35 ;  /* 0x0000002321007388 */ /* 0x000fe20000000800 */
[----:B------:R-:W-:-:S11]  /*0a10*/  NOP ;  /* 0x0000000000007918 */ /* 0x000fd60000000000 */
[----:B----4-:R-:W-:Y:S01]  /*0a20*/  @P3 IMAD.MOV.U32 R4, RZ, RZ, R25 ;  /* 0x000000ffff043224 */ /* 0x010fe200078e0019 */
[----:B------:R-:W-:Y:S01]  /*0a30*/  LDS R7, [R33] ;  /* 0x0000000021077984 */ /* 0x000fe20000000800 */
[----:B------:R-:W-:Y:S02]  /*0a40*/  @P3 IMAD.MOV.U32 R6, RZ, RZ, 0x3f ;  /* 0x0000003fff063424 */ /* 0x000fe400078e00ff */
[----:B------:R-:W-:Y:S01]  /*0a50*/  @P3 IMAD.MOV.U32 R38, RZ, RZ, RZ ;  /* 0x000000ffff263224 */ /* 0x000fe200078e00ff */
[----:B------:R-:W-:Y:S01]  /*0a60*/  @!P2 STS [R29+0xc40], R18 ;  /* 0x000c40121d00a388 */ /* 0x000fe20000000800 */
[----:B------:R-:W-:Y:S01]  /*0a70*/  BAR.SYNC.DEFER_BLOCKING 0x0 ;  /* 0x0000000000007b1d */ /* 0x000fe20000010000 */
[----:B------:R-:W-:Y:S01]  /*0a80*/  FSETP.GEU.FTZ.AND P1, PT, R4, R5, PT ;  /* 0x000000050400720b */ /* 0x000fe20003f3e000 */
[----:B------:R-:W-:Y:S02]  /*0a90*/  @P3 IMAD.MOV.U32 R31, RZ, RZ, -0x40800000 ;  /* 0xbf800000ff1f3424 */ /* 0x000fe400078e00ff */
[----:B------:R-:W-:-:S10]  /*0aa0*/  @P3 IMAD.MOV.U32 R15, RZ, RZ, R26 ;  /* 0x000000ffff0f3224 */ /* 0x000fd400078e001a */
[C---:B------:R-:W-:Y:S02]  /*0ab0*/  @P1 VIADD R8, R6.reuse, 0xffffffe0 ;  /* 0xffffffe006081836 */ /* 0x040fe40000000000 */
[----:B------:R-:W-:Y:S02]  /*0ac0*/  @!P1 VIADD R8, R6, 0x20 ;  /* 0x0000002006089836 */ /* 0x000fe40000000000 */
[----:B------:R-:W-:Y:S02]  /*0ad0*/  @!P1 IMAD.MOV.U32 R38, RZ, RZ, R6 ;  /* 0x000000ffff269224 */ /* 0x000fe400078e0006 */
[----:B------:R-:W-:Y:S02]  /*0ae0*/  IMAD R40, R8, 0x4, R27 ;  /* 0x0000000408287824 */ /* 0x000fe400078e021b */
[--C-:B------:R-:W-:Y:S02]  /*0af0*/  @!P1 IMAD.MOV.U32 R31, RZ, RZ, R4.reuse ;  /* 0x000000ffff1f9224 */ /* 0x100fe400078e0004 */
[----:B------:R-:W-:-:S02]  /*0b00*/  @P1 IMAD.MOV.U32 R15, RZ, RZ, R4 ;  /* 0x000000ffff0f1224 */ /* 0x000fc400078e0004 */
[----:B------:R-:W0:Y:S02]  /*0b10*/  LDS R40, [R40] ;  /* 0x0000000028287984 */ /* 0x000e240000000800 */
[----:B0-----:R-:W-:-:S13]  /*0b20*/  FSETP.GEU.FTZ.AND P0, PT, R40, R5, PT ;  /* 0x000000052800720b */ /* 0x001fda0003f1e000 */
[C---:B------:R-:W-:Y:S02]  /*0b30*/  @P0 VIADD R36, R8.reuse, 0xfffffff0 ;  /* 0xfffffff008240836 */ /* 0x040fe40000000000 */
[----:B------:R-:W-:Y:S02]  /*0b40*/  @!P0 VIADD R36, R8, 0x10 ;  /* 0x0000001008248836 */ /* 0x000fe40000000000 */
[----:B------:R-:W-:Y:S02]  /*0b50*/  @!P0 IMAD.MOV.U32 R31, RZ, RZ, R40 ;  /* 0x000000ffff1f8224 */ /* 0x000fe400078e0028 */
[----:B------:R-:W-:Y:S02]  /*0b60*/  IMAD R9, R36, 0x4, R27 ;  /* 0x0000000424097824 */ /* 0x000fe400078e021b */
[----:B------:R-:W-:Y:S02]  /*0b70*/  @!P0 IMAD.MOV.U32 R38, RZ, RZ, R8 ;  /* 0x000000ffff268224 */ /* 0x000fe400078e0008 */
[----:B------:R-:W-:Y:S01]  /*0b80*/  @P0 IMAD.MOV.U32 R15, RZ, RZ, R40 ;  /* 0x000000ffff0f0224 */ /* 0x000fe200078e0028 */
[----:B------:R-:W0:Y:S02]  /*0b90*/  LDS R42, [R9] ;  /* 0x00000000092a7984 */ /* 0x000e240000000800 */
[----:B0-----:R-:W-:-:S13]  /*0ba0*/  FSETP.GEU.FTZ.AND P6, PT, R42, R5, PT ;  /* 0x000000052a00720b */ /* 0x001fda0003fde000 */
[C---:B------:R-:W-:Y:S02]  /*0bb0*/  @P6 VIADD R14, R36.reuse, 0xfffffff8 ;  /* 0xfffffff8240e6836 */ /* 0x040fe40000000000 */
[----:B------:R-:W-:Y:S02]  /*0bc0*/  @!P6 VIADD R14, R36, 0x8 ;  /* 0x00000008240ee836 */ /* 0x000fe40000000000 */
[--C-:B------:R-:W-:Y:S02]  /*0bd0*/  @!P6 IMAD.MOV.U32 R31, RZ, RZ, R42.reuse ;  /* 0x000000ffff1fe224 */ /* 0x100fe400078e002a */
[----:B------:R-:W-:Y:S02]  /*0be0*/  IMAD R11, R14, 0x4, R27 ;  /* 0x000000040e0b7824 */ /* 0x000fe400078e021b */
[----:B------:R-:W-:Y:S02]  /*0bf0*/  @P6 IMAD.MOV.U32 R15, RZ, RZ, R42 ;  /* 0x000000ffff0f6224 */ /* 0x000fe400078e002a */
[----:B------:R-:W-:Y:S01]  /*0c00*/  @!P6 IMAD.MOV.U32 R38, RZ, RZ, R36 ;  /* 0x000000ffff26e224 */ /* 0x000fe200078e0024 */
[----:B------:R0:W1:Y:S02]  /*0c10*/  LDS R44, [R11] ;  /* 0x000000000b2c7984 */ /* 0x0000640000000800 */
[----:B0-----:R-:W-:-:S02]  /*0c20*/  IMAD.MOV.U32 R11, RZ, RZ, 0xff ;  /* 0x000000ffff0b7424 */ /* 0x001fc400078e00ff */
[----:B------:R-:W-:-:S04]  /*0c30*/  @P3 IMAD.MOV.U32 R11, RZ, RZ, 0x7f ;  /* 0x0000007fff0b3424 */ /* 0x000fc800078e00ff */
[----:B------:R-:W-:-:S04]  /*0c40*/  @!P1 IMAD.MOV.U32 R6, RZ, RZ, R11 ;  /* 0x000000ffff069224 */ /* 0x000fc800078e000b */
[----:B------:R-:W-:-:S04]  /*0c50*/  @!P0 IMAD.MOV.U32 R8, RZ, RZ, R6 ;  /* 0x000000ffff088224 */ /* 0x000fc800078e0006 */
[----:B------:R-:W-:Y:S01]  /*0c60*/  @!P6 IMAD.MOV.U32 R36, RZ, RZ, R8 ;  /* 0x000000ffff24e224 */ /* 0x000fe200078e0008 */
[----:B-1----:R-:W-:-:S13]  /*0c70*/  FSETP.GEU.FTZ.AND P5, PT, R44, R5, PT ;  /* 0x000000052c00720b */ /* 0x002fda0003fbe000 */
        /* <DEDUP_REMOVED lines=33> */
[-C--:B------:R-:W-:Y:S01]  /*0e90*/  @P1 SEL R38, R38, R9.reuse, P4 ;  /* 0x0000000926261207 */ /* 0x080fe20002000000 */
[----:B------:R-:W0:Y:S01]  /*0ea0*/  LDS R5, [R29+0xc40] ;  /* 0x000c40001d057984 */ /* 0x000e220000000800 */
[----:B------:R-:W-:Y:S02]  /*0eb0*/  @!P1 SEL R38, R10, R9, P0 ;  /* 0x000000090a269207 */ /* 0x000fe40000000000 */
[----:B------:R-:W-:-:S03]  /*0ec0*/  SHF.R.U32.HI R6, RZ, 0x1f, R0 ;  /* 0x0000001fff067819 */ /* 0x000fc60000011600 */
[----:B------:R-:W-:Y:S01]  /*0ed0*/  IMAD.SHL.U32 R4, R38, 0x4, RZ ;  /* 0x0000000426047824 */ /* 0x000fe200078e00ff */
[----:B------:R-:W-:-:S04]  /*0ee0*/  PRMT R6, R6, 0x9910, RZ ;  /* 0x0000991006067816 */ /* 0x000fc800000000ff */
        /* <DEDUP_REMOVED lines=8> */
[----:B------:R-:W-:-:S05]  /*0f70*/  IMAD.MOV.U32 R6, RZ, RZ, R8 ;  /* 0x000000ffff067224 */ /* 0x000fca00078e0008 */
        /* <DEDUP_REMOVED lines=8> */
.L_x_102:
[----:B------:R-:W-:Y:S05]  /*1000*/  BSYNC B0 ;  /* 0x0000000000007941 */ /* 0x000fea0003800000 */
.L_x_101:
        /* <DEDUP_REMOVED lines=19> */
.L_x_104:
        /* <DEDUP_REMOVED lines=12> */
.L_x_2048:


//--------------------- .text._Z35kOptimizerStatic8bit2StateBlockwiseI13__nv_bfloat16Li6ELi256ELi1EEvPT_S2_PhS3_fffffifPfS4_S4_S4_ffbi --------------------------
	.section	.text._Z35kOptimizerStatic8bit2StateBlockwiseI13__nv_bfloat16Li6ELi256ELi1EEvPT_S2_PhS3_fffffifPfS4_S4_S4_ffbi,"ax",@progbits
	.align	128
        .global         _Z35kOptimizerStatic8bit2StateBlockwiseI13__nv_bfloat16Li6ELi256ELi1EEvPT_S2_PhS3_fffffifPfS4_S4_S4_ffbi
        .type           _Z35kOptimizerStatic8bit2StateBlockwiseI13__nv_bfloat16Li6ELi256ELi1EEvPT_S2_PhS3_fffffifPfS4_S4_S4_ffbi,@function
        .size           _Z35kOptimizerStatic8bit2StateBlockwiseI13__nv_bfloat16Li6ELi256ELi1EEvPT_S2_PhS3_fffffifPfS4_S4_S4_ffbi,(.L_x_2049 - _Z35kOptimizerStatic8bit2StateBlockwiseI13__nv_bfloat16Li6ELi256ELi1EEvPT_S2_PhS3_fffffifPfS4_S4_S4_ffbi)
        .other          _Z35kOptimizerStatic8bit2StateBlockwiseI13__nv_bfloat16Li6ELi256ELi1EEvPT_S2_PhS3_fffffifPfS4_S4_S4_ffbi,@"STO_CUDA_ENTRY STV_DEFAULT"
_Z35kOptimizerStatic8bit2StateBlockwiseI13__nv_bfloat16Li6ELi256ELi1EEvPT_S2_PhS3_fffffifPfS4_S4_S4_ffbi:
.text._Z35kOptimizerStatic8bit2StateBlockwiseI13__nv_bfloat16Li6ELi256ELi1EEvPT_S2_PhS3_fffffifPfS4_S4_S4_ffbi:
[----:B------:R-:W-:Y:S01]  /*0000*/  LDC R1, c[0x0][0x28] ;  /* 0x00000a00ff017b82 */ /* 0x000fe20000000800 */
[----:B------:R-:W0:Y:S07]  /*0010*/  S2R R11, SR_TID.X ;  /* 0x00000000000b7919 */ /* 0x000e2e0000002100 */
[----:B------:R-:W0:Y:S01]  /*0020*/  LDC.64 R2, c[0x0][0x250] ;  /* 0x00009400ff027b82 */ /* 0x000e220000000a00 */
[----:B------:R-:W-:-:S07]  /*0030*/  ULDC.64 UR6, c[0x0][0x208] ;  /* 0x0000820000067ab9 */ /* 0x000fce0000000a00 */
[----:B------:R-:W1:Y:S01]  /*0040*/  LDC.64 R4, c[0x0][0x258] ;  /* 0x00009600ff047b82 */ /* 0x000e620000000a00 */
[----:B0-----:R-:W-:-:S04]  /*0050*/  IMAD.WIDE.U32 R2, R11, 0x4, R2 ;  /* 0x000000040b027825 */ /* 0x001fc800078e0002 */
[----:B-1----:R-:W-:Y:S02]  /*0060*/  IMAD.WIDE.U32 R4, R11, 0x4, R4 ;  /* 0x000000040b047825 */ /* 0x002fe400078e0004 */
[----:B------:R0:W2:Y:S04]  /*0070*/  LDG.E.CONSTANT R2, desc[UR6][R2.64] ;  /* 0x0000000602027981 */ /* 0x0000a8000c1e9900 */
[----:B------:R1:W3:Y:S01]  /*0080*/  LDG.E.CONSTANT R4, desc[UR6][R4.64] ;  /* 0x0000000604047981 */ /* 0x0002e2000c1e9900 */
[----:B------:R-:W-:Y:S01]  /*0090*/  MOV R0, 0x400 ;  /* 0x0000040000007802 */ /* 0x000fe20000000f00 */
[----:B------:R-:W-:Y:S01]  /*00a0*/  ULDC UR4, c[0x0][0xc] ;  /* 0x0000030000047ab9 */ /* 0x000fe20000000800 */
[----:B------:R-:W4:Y:S01]  /*00b0*/  S2R R7, SR_CgaCtaId ;  /* 0x0000000000077919 */ /* 0x000f220000008800 */
[----:B------:R-:W-:-:S02]  /*00c0*/  USHF.L.U32 UR4, UR4, 0x8, URZ ;  /* 0x0000000804047899 */ /* 0x000fc4000800063f */
[----:B------:R-:W-:Y:S01]  /*00d0*/  VIADD R6, R0, 0x808 ;  /* 0x0000080800067836 */ /* 0x000fe20000000000 */
[----:B------:R-:W5:Y:S01]  /*00e0*/  S2R R28, SR_CTAID.X ;  /* 0x00000000001c7919 */ /* 0x000f620000002500 */
[----:B----4-:R-:W-:-:S03]  /*00f0*/  LEA R0, R7, R0, 0x18 ;  /* 0x0000000007007211 */ /* 0x010fc600078ec0ff */
[----:B------:R-:W-:Y:S01]  /*0100*/  LEA R6, R7, R6, 0x18 ;  /* 0x0000000607067211 */ /* 0x000fe200078ec0ff */
[----:B-----5:R-:W-:Y:S02]  /*0110*/  IMAD.SHL.U32 R28, R28, 0x100, RZ ;  /* 0x000001001c1c7824 */ /* 0x020fe400078e00ff */
[C---:B0-----:R-:W-:Y:S02]  /*0120*/  IMAD R3, R11.reuse, 0x4, R0 ;  /* 0x000000040b037824 */ /* 0x041fe400078e0200 */
[----:B-1----:R-:W-:Y:S01]  /*0130*/  IMAD R5, R11, 0x4, R6 ;  /* 0x000000040b057824 */ /* 0x002fe200078e0206 */
[----:B------:R-:W-:Y:S02]  /*0140*/  ISETP.GE.U32.AND P0, PT, R28, UR4, PT ;  /* 0x000000041c007c0c */ /* 0x000fe4000bf06070 */
[----:B--2---:R0:W-:Y:S04]  /*0150*/  STS [R3], R2 ;  /* 0x0000000203007388 */ /* 0x0041e80000000800 */
[----:B---3--:R0:W-:Y:S04]  /*0160*/  STS [R5], R4 ;  /* 0x0000000405007388 */ /* 0x0081e80000000800 */
[----:B------:R0:W-:Y:S04]  /*0170*/  STS [R3+0x404], R2 ;  /* 0x0004040203007388 */ /* 0x0001e80000000800 */
[----:B------:R0:W-:Y:S01]  /*0180*/  STS [R5+0x404], R4 ;  /* 0x0004040405007388 */ /* 0x0001e20000000800 */
[----:B------:R-:W-:Y:S06]  /*0190*/  BAR.SYNC.DEFER_BLOCKING 0x0 ;  /* 0x0000000000007b1d */ /* 0x000fec0000010000 */
[----:B------:R-:W-:Y:S05]  /*01a0*/  @P0 EXIT ;  /* 0x000000000000094d */ /* 0x000fea0003800000 */
[----:B------:R-:W-:Y:S01]  /*01b0*/  ULDC.64 UR4, c[0x0][0x230] ;  /* 0x00008c0000047ab9 */ /* 0x000fe20000000a00 */
[----:B------:R-:W-:Y:S01]  /*01c0*/  LOP3.LUT R10, R11, 0x1, RZ, 0xc0, !PT ;  /* 0x000000010b0a7812 */ /* 0x000fe200078ec0ff */
[----:B0-----:R-:W0:Y:S01]  /*01d0*/  MUFU.LG2 R3, UR5 ;  /* 0x0000000500037d08 */ /* 0x001e220008000c00 */
[----:B------:R-:W1:Y:S01]  /*01e0*/  LDC R26, c[0x0][0x248] ;  /* 0x00009200ff1a7b82 */ /* 0x000e620000000800 */
[----:B------:R-:W-:Y:S01]  /*01f0*/  SHF.R.S32.HI R12, RZ, 0x1f, R11 ;  /* 0x0000001fff0c7819 */ /* 0x000fe2000001140b */
[----:B------:R-:W-:Y:S01]  /*0200*/  ULDC UR11, c[0x0][0x270] ;  /* 0x00009c00000b7ab9 */ /* 0x000fe20000000800 */
[C---:B------:R-:W-:Y:S01]  /*0210*/  IMAD R17, R10.reuse, 0x404, R0 ;  /* 0x000004040a117824 */ /* 0x040fe200078e0200 */
[----:B------:R-:W-:Y:S01]  /*0220*/  ULDC UR12, c[0x0][0x248] ;  /* 0x00009200000c7ab9 */ /* 0x000fe20000000800 */
[----:B------:R-:W-:Y:S01]  /*0230*/  IMAD R18, R10, 0x404, R6 ;  /* 0x000004040a127824 */ /* 0x000fe200078e0206 */
[----:B------:R-:W-:Y:S01]  /*0240*/  LEA.HI R12, R12, R11, RZ, 0x5 ;  /* 0x0000000b0c0c7211 */ /* 0x000fe200078f28ff */
[----:B------:R-:W2:Y:S01]  /*0250*/  MUFU.LG2 R5, UR4 ;  /* 0x0000000400057d08 */ /* 0x000ea20008000c00 */
[----:B------:R-:W-:Y:S01]  /*0260*/  ULDC UR4, c[0x0][0x244] ;  /* 0x0000910000047ab9 */ /* 0x000fe20000000800 */
[----:B------:R3:W4:Y:S01]  /*0270*/  LDS R9, [R17+0xfc] ;  /* 0x0000fc0011097984 */ /* 0x0007220000000800 */
[----:B------:R-:W-:Y:S01]  /*0280*/  I2FP.F32.S32 R2, UR4 ;  /* 0x0000000400027c45 */ /* 0x000fe20008201400 */
[----:B------:R-:W1:Y:S01]  /*0290*/  LDC R15, c[0x0][0x270] ;  /* 0x00009c00ff0f7b82 */ /* 0x000e620000000800 */
[----:B------:R-:W-:Y:S01]  /*02a0*/  SHF.R.S32.HI R27, RZ, 0x5, R12 ;  /* 0x00000005ff1b7819 */ /* 0x000fe2000001140c */
[----:B------:R3:W1:Y:S01]  /*02b0*/  LDS R8, [R17+0x1fc] ;  /* 0x0001fc0011087984 */ /* 0x0006620000000800 */
[----:B------:R-:W-:Y:S01]  /*02c0*/  ULDC UR4, c[0x0][0x274] ;  /* 0x00009d0000047ab9 */ /* 0x000fe20000000800 */
[----:B------:R-:W-:Y:S01]  /*02d0*/  ULDC UR5, c[0x0][0x23c] ;  /* 0x00008f0000057ab9 */ /* 0x000fe20000000800 */
[C---:B0-----:R-:W-:Y:S01]  /*02e0*/  FMUL.FTZ R3, R2.reuse, R3 ;  /* 0x0000000302037220 */ /* 0x041fe20000410000 */
[----:B------:R3:W0:Y:S01]  /*02f0*/  LDS R7, [R18+0x1fc] ;  /* 0x0001fc0012077984 */ /* 0x0006220000000800 */
[----:B------:R-:W-:Y:S01]  /*0300*/  ULDC UR10, c[0x0][0x240] ;  /* 0x00009000000a7ab9 */ /* 0x000fe20000000800 */
[----:B------:R-:W0:Y:S01]  /*0310*/  LDC.64 R50, c[0x0][0x268] ;  /* 0x00009a00ff327b82 */ /* 0x000e220000000a00 */
[----:B------:R-:W-:Y:S01]  /*0320*/  ULDC.64 UR8, c[0x0][0x210] ;  /* 0x0000840000087ab9 */ /* 0x000fe20000000a00 */
[----:B------:R3:W0:Y:S01]  /*0330*/  LDS R6, [R17+0x2fc] ;  /* 0x0002fc0011067984 */ /* 0x0006220000000800 */
[----:B------:R-:W5:Y:S01]  /*0340*/  MUFU.EX2 R3, R3 ;  /* 0x0000000300037308 */ /* 0x000f620000000800 */
[----:B--2---:R-:W-:-:S02]  /*0350*/  FMUL.FTZ R2, R2, R5 ;  /* 0x0000000502027220 */ /* 0x004fc40000410000 */
[----:B------:R3:W2:Y:S02]  /*0360*/  LDS R4, [R18+0x2fc] ;  /* 0x0002fc0012047984 */ /* 0x0006a40000000800 */
[----:B------:R-:W0:Y:S02]  /*0370*/  LDC.64 R32, c[0x0][0x260] ;  /* 0x00009800ff207b82 */ /* 0x000e240000000a00 */
[----:B------:R3:W0:Y:S01]  /*0380*/  LDS R5, [R18+0xfc] ;  /* 0x0000fc0012057984 */ /* 0x0006220000000800 */
[----:B------:R3:W4:Y:S05]  /*0390*/  MUFU.EX2 R0, R2 ;  /* 0x0000000200007308 */ /* 0x00072a0000000800 */
[----:B------:R-:W0:Y:S01]  /*03a0*/  LDC.64 R30, c[0x0][0x230] ;  /* 0x00008c00ff1e7b82 */ /* 0x000e220000000a00 */
[----:B-1----:R-:W-:Y:S01]  /*03b0*/  FFMA.FTZ R26, -R26, R15, 1 ;  /* 0x3f8000001a1a7423 */ /* 0x002fe2000001010f */
[----:B-----5:R-:W-:-:S02]  /*03c0*/  FADD.FTZ R13, -R3, 1 ;  /* 0x3f800000030d7421 */ /* 0x020fc40000010100 */
[----:B------:R-:W1:Y:S04]  /*03d0*/  S2R R3, SR_LANEID ;  /* 0x0000000000037919 */ /* 0x000e680000000000 */
[----:B---3--:R-:W3:Y:S01]  /*03e0*/  LDC R2, c[0x0][0x27c] ;  /* 0x00009f00ff027b82 */ /* 0x008ee20000000800 */
[----:B------:R-:W5:Y:S01]  /*03f0*/  MUFU.SQRT R13, R13 ;  /* 0x0000000d000d7308 */ /* 0x000f620000002000 */
[----:B----4-:R-:W-:-:S06]  /*0400*/  FADD.FTZ R24, -R0, 1 ;  /* 0x3f80000000187421 */ /* 0x010fcc0000010100 */
[----:B------:R-:W4:Y:S01]  /*0410*/  LDC R0, c[0x0][0x238] ;  /* 0x00008e00ff007b82 */ /* 0x000f220000000800 */
[----:B------:R-:W0:Y:S08]  /*0420*/  MUFU.RCP R24, R24 ;  /* 0x0000001800187308 */ /* 0x000e300000001000 */
[----:B--2--5:R0:W0:Y:S02]  /*0430*/  MUFU.RCP R25, R13 ;  /* 0x0000000d00197308 */ /* 0x0240240000001000 */
.L_x_119:
[----:B0-----:R-:W-:Y:S01]  /*0440*/  IMAD.MOV R13, RZ, RZ, -R28 ;  /* 0x000000ffff0d7224 */ /* 0x001fe200078e0a1c */
[----:B------:R-:W-:Y:S01]  /*0450*/  PRMT R16, RZ, 0x7610, R16 ;  /* 0x00007610ff107816 */ /* 0x000fe20000000010 */
[----:B------:R-:W0:Y:S03]  /*0460*/  S2R R29, SR_CgaCtaId ;  /* 0x00000000001d7919 */ /* 0x000e260000008800 */
[----:B---3--:R-:W-:Y:S01]  /*0470*/  VIADDMNMX.U32 R40, R13, R2, 0x100, PT ;  /* 0x000001000d287446 */ /* 0x008fe20003800002 */
[----:B------:R-:W-:Y:S03]  /*0480*/  BAR.SYNC.DEFER_BLOCKING 0x0 ;  /* 0x0000000000007b1d */ /* 0x000fe60000010000 */
[----:B------:R-:W-:-:S13]  /*0490*/  ISETP.GE.AND P2, PT, R11, R40, PT ;  /* 0x000000280b00720c */ /* 0x000fda0003f46270 */
[----:B------:R-:W2:Y:S01]  /*04a0*/  @!P2 LDC.64 R14, c[0x0][0x218] ;  /* 0x00008600ff0eab82 */ /* 0x000ea20000000a00 */
[----:B------:R-:W-:-:S04]  /*04b0*/  @!P2 IADD3 R12, P0, R11, R28, RZ ;  /* 0x0000001c0b0ca210 */ /* 0x000fc80007f1e0ff */
[----:B------:R-:W-:Y:S02]  /*04c0*/  @!P2 LEA.HI.X.SX32 R13, R11, RZ, 0x1, P0 ;  /* 0x000000ff0b0da211 */ /* 0x000fe400000f0eff */
[----:B--2---:R-:W-:-:S04]  /*04d0*/  @!P2 LEA R14, P0, R12, R14, 0x1 ;  /* 0x0000000e0c0ea211 */ /* 0x004fc800078008ff */
[----:B------:R-:W-:Y:S02]  /*04e0*/  @!P2 LEA.HI.X R15, R12, R15, R13, 0x1, P0 ;  /* 0x0000000f0c0fa211 */ /* 0x000fe400000f0c0d */
[----:B------:R-:W-:Y:S01]  /*04f0*/  MOV R42, 0x400 ;  /* 0x00000400002a7802 */ /* 0x000fe20000000f00 */
[----:B------:R-:W2:Y:S02]  /*0500*/  @!P2 LDC.64 R12, c[0x0][0x220] ;  /* 0x00008800ff0cab82 */ /* 0x000ea40000000a00 */
[----:B------:R3:W5:Y:S01]  /*0510*/  @!P2 LDG.E.U16.CONSTANT R16, desc[UR6][R14.64] ;  /* 0x000000060e10a981 */ /* 0x000762000c1e9500 */
[----:B------:R-:W-:Y:S01]  /*0520*/  LOP3.LUT R20, R11, 0x7fffffe0, RZ, 0xc0, !PT ;  /* 0x7fffffe00b147812 */ /* 0x000fe200078ec0ff */
[----:B------:R-:W-:Y:S01]  /*0530*/  VIADD R22, R42, 0x10a0 ;  /* 0x000010a02a167836 */ /* 0x000fe20000000000 */
[----:B------:R-:W-:-:S03]  /*0540*/  @!P2 SHF.R.S32.HI R34, RZ, 0x1f, R11 ;  /* 0x0000001fff22a819 */ /* 0x000fc6000001140b */
[----:B-1----:R-:W-:Y:S01]  /*0550*/  IMAD.IADD R20, R20, 0x1, R3 ;  /* 0x0000000114147824 */ /* 0x002fe200078e0203 */
[----:B0-----:R-:W-:Y:S01]  /*0560*/  LEA R43, R29, R22, 0x18 ;  /* 0x000000161d2b7211 */ /* 0x001fe200078ec0ff */
[----:B---3--:R-:W-:-:S04]  /*0570*/  IMAD.MOV.U32 R14, RZ, RZ, 0x80 ;  /* 0x00000080ff0e7424 */ /* 0x008fc800078e00ff */
[----:B------:R-:W-:Y:S01]  /*0580*/  IMAD R41, R20, 0x2, R43 ;  /* 0x0000000214297824 */ /* 0x000fe200078e022b */
[----:B------:R-:W-:Y:S02]  /*0590*/  PRMT R20, R14, 0x7610, R20 ;  /* 0x000076100e147816 */ /* 0x000fe40000000014 */
[----:B------:R-:W-:Y:S01]  /*05a0*/  LOP3.LUT R44, R11, 0xffffffe0, RZ, 0xc0, !PT ;  /* 0xffffffe00b2c7812 */ /* 0x000fe200078ec0ff */
[----:B------:R-:W0:Y:S01]  /*05b0*/  @!P2 LDC.64 R14, c[0x0][0x228] ;  /* 0x00008a00ff0eab82 */ /* 0x000e220000000a00 */
[----:B--2---:R-:W-:-:S04]  /*05c0*/  @!P2 IADD3 R12, P0, P1, R28, R12, R11 ;  /* 0x0000000c1c0ca210 */ /* 0x004fc8000791e00b */
[----:B------:R-:W-:Y:S01]  /*05d0*/  @!P2 IADD3.X R13, RZ, R13, R34, P0, P1 ;  /* 0x0000000dff0da210 */ /* 0x000fe200007e2422 */
[----:B-----5:R-:W-:Y:S01]  /*05e0*/  STS.U16 [R41], R16 ;  /* 0x0000001029007388 */ /* 0x020fe20000000400 */
[----:B------:R-:W-:-:S03]  /*05f0*/  NOP ;  /* 0x0000000000007918 */ /* 0x000fc60000000000 */
[----:B------:R-:W1:Y:S01]  /*0600*/  LDS.U16 R19, [R41] ;  /* 0x0000000029137984 */ /* 0x000e620000000400 */
[----:B------:R-:W-:Y:S06]  /*0610*/  BAR.SYNC.DEFER_BLOCKING 0x0 ;  /* 0x0000000000007b1d */ /* 0x000fec0000010000 */
[----:B------:R2:W3:Y:S01]  /*0620*/  @!P2 LDG.E.U8 R20, desc[UR6][R12.64] ;  /* 0x000000060c14a981 */ /* 0x0004e2000c1e1100 */
[----:B------:R-:W-:Y:S02]  /*0630*/  IADD3 R43, R43, R3, R44 ;  /* 0x000000032b2b7210 */ /* 0x000fe40007ffe02c */
[----:B------:R-:W-:-:S02]  /*0640*/  @!P2 SHF.R.S32.HI R22, RZ, 0x1f, R11 ;  /* 0x0000001fff16a819 */ /* 0x000fc4000001140b */
[----:B0-----:R-:W-:-:S04]  /*0650*/  @!P2 IADD3 R14, P0, P1, R28, R14, R11 ;  /* 0x0000000e1c0ea210 */ /* 0x001fc8000791e00b */
[--C-:B------:R-:W-:Y:S01]  /*0660*/  @!P2 IADD3.X R15, RZ, R15, R22.reuse, P0, P1 ;  /* 0x0000000fff0fa210 */ /* 0x100fe200007e2416 */
[----:B--2---:R-:W0:Y:S01]  /*0670*/  @!P2 LDC.64 R12, c[0x0][0x220] ;  /* 0x00008800ff0cab82 */ /* 0x004e220000000a00 */
[----:B------:R-:W-:Y:S01]  /*0680*/  PRMT R22, RZ, 0x7610, R22 ;  /* 0x00007610ff167816 */ /* 0x000fe20000000016 */
[----:B---3--:R2:W-:Y:S01]  /*0690*/  STS.U8 [R43], R20 ;  /* 0x000000142b007388 */ /* 0x0085e20000000000 */
[----:B------:R-:W-:-:S03]  /*06a0*/  NOP ;  /* 0x0000000000007918 */ /* 0x000fc60000000000 */
[----:B------:R3:W1:Y:S02]  /*06b0*/  LDS.U8 R16, [R43] ;  /* 0x000000002b107984 */ /* 0x0006640000000000 */
[----:B------:R-:W-:Y:S06]  /*06c0*/  BAR.SYNC.DEFER_BLOCKING 0x0 ;  /* 0x0000000000007b1d */ /* 0x000fec0000010000 */
[----:B------:R-:W5:Y:S01]  /*06d0*/  @!P2 LDG.E.U8 R22, desc[UR6][R14.64] ;  /* 0x000000060e16a981 */ /* 0x000f62000c1e1100 */
[----:B------:R-:W-:Y:S02]  /*06e0*/  IMAD.MOV.U32 R21, RZ, RZ, 0x80 ;  /* 0x00000080ff157424 */ /* 0x000fe400078e00ff */
[----:B------:R-:W-:-:S03]  /*06f0*/  IMAD.IADD R45, R28, 0x1, R2 ;  /* 0x000000011c2d7824 */ /* 0x000fc600078e0202 */
[----:B--2---:R-:W-:Y:S02]  /*0700*/  PRMT R20, R21, 0x7610, R20 ;  /* 0x0000761015147816 */ /* 0x004fe40000000014 */
[----:B0-----:R-:W-:-:S04]  /*0710*/  @!P2 IADD3 R12, P0, P1, R45, R12, R11 ;  /* 0x0000000c2d0ca210 */ /* 0x001fc8000791e00b */
[----:B------:R-:W-:Y:S01]  /*0720*/  @!P2 IADD3.X R13, RZ, R13, R34, P0, P1 ;  /* 0x0000000dff0da210 */ /* 0x000fe200007e2422 */
[----:B-----5:R3:W-:Y:S01]  /*0730*/  STS.U8 [R43], R22 ;  /* 0x000000162b007388 */ /* 0x0207e20000000000 */
[----:B------:R-:W-:-:S03]  /*0740*/  NOP ;  /* 0x0000000000007918 */ /* 0x000fc60000000000 */
[----:B------:R3:W0:Y:S01]  /*0750*/  LDS.U8 R21, [R43] ;  /* 0x000000002b157984 */ /* 0x0006220000000000 */
[----:B------:R-:W-:Y:S06]  /*0760*/  BAR.SYNC.DEFER_BLOCKING 0x0 ;  /* 0x0000000000007b1d */ /* 0x000fec0000010000 */
[----:B------:R-:W2:Y:S01]  /*0770*/  @!P2 LDG.E.U8 R20, desc[UR6][R12.64] ;  /* 0x000000060c14a981 */ /* 0x000ea2000c1e1100 */
[----:B-1----:R-:W-:Y:S01]  /*0780*/  SHF.L.U32 R19, R19, 0x10, RZ ;  /* 0x0000001013137819 */ /* 0x002fe200000006ff */
[----:B------:R-:W-:Y:S01]  /*0790*/  BSSY B0, `(.L_x_105) ;  /* 0x0000026000007945 */ /* 0x000fe20003800000 */
[----:B------:R-:W-:-:S02]  /*07a0*/  SHF.R.U32.HI R37, RZ, 0x8, R28 ;  /* 0x00000008ff257819 */ /* 0x000fc4000001161c */
[----:B------:R-:W-:Y:S02]  /*07b0*/  CS2R R46, SRZ ;  /* 0x00000000002e7805 */ /* 0x000fe4000001ff00 */
[C---:B------:R-:W-:Y:S01]  /*07c0*/  FSETP.GTU.FTZ.AND P0, PT, |R19|.reuse, +INF , PT ;  /* 0x7f8000001300780b */ /* 0x040fe20003f1c200 */
[----:B------:R-:W-:Y:S01]  /*07d0*/  IMAD.MOV.U32 R49, RZ, RZ, RZ ;  /* 0x000000ffff317224 */ /* 0x000fe200078e00ff */
[----:B------:R-:W-:Y:S01]  /*07e0*/  FSETP.NEU.FTZ.AND P1, PT, |R19|, +INF , PT ;  /* 0x7f8000001300780b */ /* 0x000fe20003f3d200 */
[C---:B------:R-:W-:Y:S01]  /*07f0*/  IMAD.WIDE.U32 R34, R37.reuse, 0x4, R50 ;  /* 0x0000000425227825 */ /* 0x040fe200078e0032 */
[----:B------:R-:W-:Y:S02]  /*0800*/  SHF.R.U32.HI R39, RZ, 0x8, R45 ;  /* 0x00000008ff277819 */ /* 0x000fe4000001162d */
[----:B------:R-:W-:Y:S01]  /*0810*/  PLOP3.LUT P0, PT, P0, P1, PT, 0xa2, 0x0 ;  /* 0x000000000000781c */ /* 0x000fe20000703472 */
[----:B------:R-:W-:-:S04]  /*0820*/  IMAD.WIDE.U32 R36, R37, 0x4, R32 ;  /* 0x0000000425247825 */ /* 0x000fc800078e0020 */
[----:B------:R-:W-:Y:S01]  /*0830*/  IMAD.WIDE.U32 R38, R39, 0x4, R32 ;  /* 0x0000000427267825 */ /* 0x000fe200078e0020 */
[----:B--2---:R3:W-:Y:S01]  /*0840*/  STS.U8 [R43], R20 ;  /* 0x000000142b007388 */ /* 0x0047e20000000000 */
[----:B------:R-:W-:-:S06]  /*0850*/  NOP ;  /* 0x0000000000007918 */ /* 0x000fcc0000000000 */
[----:B0-----:R-:W-:Y:S05]  /*0860*/  @P0 BRA `(.L_x_106) ;  /* 0x0000000000600947 */ /* 0x001fea0003800000 */
[----:B------:R-:W2:Y:S04]  /*0870*/  LDG.E R13, desc[UR6][R34.64] ;  /* 0x00000006220d7981 */ /* 0x000ea8000c1e1900 */
[----:B------:R-:W5:Y:S04]  /*0880*/  LDG.E R15, desc[UR6][R36.64] ;  /* 0x00000006240f7981 */ /* 0x000f68000c1e1900 */
[----:B---3--:R-:W3:Y:S01]  /*0890*/  LDG.E R20, desc[UR6][R38.64] ;  /* 0x0000000626147981 */ /* 0x008ee2000c1e1900 */
[----:B------:R-:W-:Y:S02]  /*08a0*/  IMAD R16, R16, 0x4, R17 ;  /* 0x0000000410107824 */ /* 0x000fe400078e0211 */
[----:B------:R-:W-:Y:S01]  /*08b0*/  FMUL.FTZ R19, R19, UR4 ;  /* 0x0000000413137c20 */ /* 0x000fe20008410000 */
[----:B------:R-:W-:Y:S01]  /*08c0*/  IMAD R21, R21, 0x4, R18 ;  /* 0x0000000415157824 */ /* 0x000fe200078e0212 */
[----:B------:R-:W0:Y:S01]  /*08d0*/  LDS.U8 R12, [R43] ;  /* 0x000000002b0c7984 */ /* 0x000e220000000000 */
[----:B------:R-:W-:Y:S01]  /*08e0*/  FADD.FTZ R14, -R31, 1 ;  /* 0x3f8000001f0e7421 */ /* 0x000fe20000010100 */
[----:B------:R-:W-:Y:S01]  /*08f0*/  FADD.FTZ R49, -R30, 1 ;  /* 0x3f8000001e317421 */ /* 0x000fe20000010100 */
[----:B----4-:R-:W-:Y:S01]  /*0900*/  FADD.FTZ R23, -R0, 1 ;  /* 0x3f80000000177421 */ /* 0x010fe20000010100 */
[----:B------:R-:W-:Y:S01]  /*0910*/  LDS R16, [R16] ;  /* 0x0000000010107984 */ /* 0x000fe20000000800 */
[----:B------:R-:W-:-:S04]  /*0920*/  FMUL.FTZ R14, R19, R14 ;  /* 0x0000000e130e7220 */ /* 0x000fc80000410000 */
[----:B------:R-:W-:Y:S01]  /*0930*/  FMUL.FTZ R47, R19, R14 ;  /* 0x0000000e132f7220 */ /* 0x000fe20000410000 */
[----:B0-----:R-:W-:Y:S02]  /*0940*/  IMAD R17, R12, 0x4, R17 ;  /* 0x000000040c117824 */ /* 0x001fe400078e0211 */
[----:B------:R-:W2:Y:S04]  /*0950*/  LDS R12, [R21] ;  /* 0x00000000150c7984 */ /* 0x000ea80000000800 */
[----:B------:R-:W3:Y:S01]  /*0960*/  LDS R17, [R17] ;  /* 0x0000000011117984 */ /* 0x000ee20000000800 */
[----:B--2---:R-:W-:Y:S01]  /*0970*/  FMUL.FTZ R12, R13, R12 ;  /* 0x0000000c0d0c7220 */ /* 0x004fe20000410000 */
[----:B-----5:R-:W-:-:S03]  /*0980*/  FMUL.FTZ R15, R15, R16 ;  /* 0x000000100f0f7220 */ /* 0x020fc60000410000 */
[----:B------:R-:W-:Y:S01]  /*0990*/  FFMA.FTZ R47, R12, R31, R47 ;  /* 0x0000001f0c2f7223 */ /* 0x000fe2000001002f */
[----:B---3--:R-:W-:Y:S01]  /*09a0*/  FMUL.FTZ R13, R20, R17 ;  /* 0x00000011140d7220 */ /* 0x008fe20000410000 */
[----:B------:R-:W-:-:S03]  /*09b0*/  FMUL.FTZ R14, R15, R30 ;  /* 0x0000001e0f0e7220 */ /* 0x000fc60000410000 */
[----:B------:R-:W-:Y:S01]  /*09c0*/  FMUL.FTZ R46, R13, R0 ;  /* 0x000000000d2e7220 */ /* 0x000fe20000410000 */
[----:B------:R-:W-:-:S03]  /*09d0*/  FFMA.FTZ R49, R19, R49, R14 ;  /* 0x0000003113317223 */ /* 0x000fc6000001000e */
[----:B------:R-:W-:-:S07]  /*09e0*/  FFMA.FTZ R46, R19, R23, R46 ;  /* 0x00000017132e7223 */ /* 0x000fce000001002e */
.L_x_106:
[----:B------:R-:W-:Y:S05]  /*09f0*/  BSYNC B0 ;  /* 0x0000000000007941 */ /* 0x000fea0003800000 */
.L_x_105:
[----:B------:R-:W-:Y:S01]  /*0a00*/  FMNMX.FTZ R12, |R49|, -3.40282346638528859812e+38, !PT ;  /* 0xff7fffff310c7809 */ /* 0x000fe20007810200 */
[----:B------:R-:W-:Y:S01]  /*0a10*/  BSSY B0, `(.L_x_107) ;  /* 0x000002f000007945 */ /* 0x000fe20003800000 */
[----:B------:R-:W-:Y:S02]  /*0a20*/  ISETP.NE.AND P3, PT, R3, RZ, PT ;  /* 0x000000ff0300720c */ /* 0x000fe40003f65270 */
[----:B------:R-:W-:Y:S01]  /*0a30*/  ISETP.NE.AND P4, PT, R11, RZ, PT ;  /* 0x000000ff0b00720c */ /* 0x000fe20003f85270 */
[----:B------:R-:W0:Y:S10]  /*0a40*/  SHFL.DOWN PT, R13, R12, 0x1, 0x1f ;  /* 0x08201f000c0d7f89 */ /* 0x000e3400000e0000 */
[----:B------:R-:W-:-:S05]  /*0a50*/  @!P3 VIADD R16, R42, 0x1010 ;  /* 0x000010102a10b836 */ /* 0x000fca0000000000 */
[----:B------:R-:W-:Y:S02]  /*0a60*/  @!P3 LEA R16, R29, R16, 0x18 ;  /* 0x000000101d10b211 */ /* 0x000fe400078ec0ff */
[----:B0-----:R-:W-:-:S04]  /*0a70*/  FSETP.GEU.FTZ.AND P1, PT, R12, R13, PT ;  /* 0x0000000d0c00720b */ /* 0x001fc80003f3e000 */
[----:B------:R-:W-:-:S04]  /*0a80*/  ISETP.LT.AND P1, PT, R3, 0x1f, !P1 ;  /* 0x0000001f0300780c */ /* 0x000fc80004f21270 */
[----:B------:R-:W-:-:S05]  /*0a90*/  FSEL R13, R13, R12, P1 ;  /* 0x0000000c0d0d7208 */ /* 0x000fca0000800000 */
[----:B------:R-:W0:Y:S02]  /*0aa0*/  SHFL.DOWN PT, R14, R13, 0x2, 0x1f ;  /* 0x08401f000d0e7f89 */ /* 0x000e2400000e0000 */
        /* <DEDUP_REMOVED lines=10> */
[----:B------:R-:W-:Y:S01]  /*0b50*/  FSEL R12, R12, R15, P1 ;  /* 0x0000000f0c0c7208 */ /* 0x000fe20000800000 */
[----:B------:R-:W-:-:S04]  /*0b60*/  @!P3 IMAD R15, R27, 0x4, R16 ;  /* 0x000000041b0fb824 */ /* 0x000fc800078e0210 */
[----:B------:R-:W0:Y:S02]  /*0b70*/  SHFL.DOWN PT, R13, R12, 0x10, 0x1f ;  /* 0x0a001f000c0d7f89 */ /* 0x000e2400000e0000 */
[----:B0-----:R-:W-:-:S04]  /*0b80*/  FSETP.GEU.FTZ.AND P1, PT, R12, R13, PT ;  /* 0x0000000d0c00720b */ /* 0x001fc80003f3e000 */
[----:B------:R-:W-:-:S04]  /*0b90*/  ISETP.LT.AND P1, PT, R3, 0x10, !P1 ;  /* 0x000000100300780c */ /* 0x000fc80004f21270 */
[----:B---3--:R-:W-:-:S05]  /*0ba0*/  FSEL R20, R13, R12, P1 ;  /* 0x0000000c0d147208 */ /* 0x008fca0000800000 */
[----:B------:R0:W-:Y:S01]  /*0bb0*/  @!P3 STS [R15+0x8], R20 ;  /* 0x000008140f00b388 */ /* 0x0001e20000000800 */
[----:B------:R-:W-:Y:S06]  /*0bc0*/  BAR.SYNC.DEFER_BLOCKING 0x0 ;  /* 0x0000000000007b1d */ /* 0x000fec0000010000 */
[----:B------:R-:W-:Y:S05]  /*0bd0*/  @P4 BRA `(.L_x_108) ;  /* 0x0000000000484947 */ /* 0x000fea0003800000 */
[----:B------:R-:W-:-:S05]  /*0be0*/  LEA R18, R29, R42, 0x18 ;  /* 0x0000002a1d127211 */ /* 0x000fca00078ec0ff */
[----:B------:R-:W1:Y:S04]  /*0bf0*/  LDS R19, [R18+0x101c] ;  /* 0x00101c0012137984 */ /* 0x000e680000000800 */
[----:B0-----:R-:W0:Y:S04]  /*0c00*/  LDS.128 R12, [R18+0x1020] ;  /* 0x00102000120c7984 */ /* 0x001e280000000c00 */
[----:B------:R-:W2:Y:S01]  /*0c10*/  LDS.64 R16, [R18+0x1030] ;  /* 0x0010300012107984 */ /* 0x000ea20000000a00 */
[----:B-1----:R-:W-:-:S04]  /*0c20*/  FSETP.GEU.FTZ.AND P1, PT, R20, R19, PT ;  /* 0x000000131400720b */ /* 0x002fc80003f3e000 */
        /* <DEDUP_REMOVED lines=8> */
[----:B------:R-:W-:-:S04]  /*0cb0*/  FSEL R15, R15, R14, !P1 ;  /* 0x0000000e0f0f7208 */ /* 0x000fc80004800000 */
[----:B--2---:R-:W-:-:S04]  /*0cc0*/  FSETP.GEU.FTZ.AND P1, PT, R15, R16, PT ;  /* 0x000000100f00720b */ /* 0x004fc80003f3e000 */
[----:B------:R-:W-:-:S04]  /*0cd0*/  FSEL R16, R16, R15, !P1 ;  /* 0x0000000f10107208 */ /* 0x000fc80004800000 */
[----:B------:R-:W-:-:S04]  /*0ce0*/  FSETP.GEU.FTZ.AND P1, PT, R16, R17, PT ;  /* 0x000000111000720b */ /* 0x000fc80003f3e000 */
[----:B------:R-:W-:-:S09]  /*0cf0*/  FSEL R20, R17, R16, !P1 ;  /* 0x0000001011147208 */ /* 0x000fd20004800000 */
.L_x_108:
[----:B------:R-:W-:Y:S05]  /*0d00*/  BSYNC B0 ;  /* 0x0000000000007941 */ /* 0x000fea0003800000 */
.L_x_107:
[----:B------:R-:W-:Y:S01]  /*0d10*/  FMNMX.FTZ R12, |R47|, -3.40282346638528859812e+38, !PT ;  /* 0xff7fffff2f0c7809 */ /* 0x000fe20007810200 */
[----:B------:R-:W-:Y:S01]  /*0d20*/  @!P3 VIADD R16, R42, 0x103c ;  /* 0x0000103c2a10b836 */ /* 0x000fe20000000000 */
[----:B------:R-:W-:Y:S03]  /*0d30*/  BSSY B0, `(.L_x_109) ;  /* 0x000002c000007945 */ /* 0x000fe60003800000 */
[----:B------:R-:W1:Y:S01]  /*0d40*/  SHFL.DOWN PT, R13, R12, 0x1, 0x1f ;  /* 0x08201f000c0d7f89 */ /* 0x000e6200000e0000 */
[----:B------:R-:W-:-:S05]  /*0d50*/  @!P3 LEA R16, R29, R16, 0x18 ;  /* 0x000000101d10b211 */ /* 0x000fca00078ec0ff */
[----:B------:R-:W-:Y:S01]  /*0d60*/  @!P3 IMAD R16, R27, 0x4, R16 ;  /* 0x000000041b10b824 */ /* 0x000fe200078e0210 */
[----:B-1----:R-:W-:-:S04]  /*0d70*/  FSETP.GEU.FTZ.AND P1, PT, R12, R13, PT ;  /* 0x0000000d0c00720b */ /* 0x002fc80003f3e000 */
[----:B------:R-:W-:-:S04]  /*0d80*/  ISETP.LT.AND P1, PT, R3, 0x1f, !P1 ;  /* 0x0000001f0300780c */ /* 0x000fc80004f21270 */
[----:B------:R-:W-:-:S05]  /*0d90*/  FSEL R13, R13, R12, P1 ;  /* 0x0000000c0d0d7208 */ /* 0x000fca0000800000 */
[----:B------:R-:W1:Y:S02]  /*0da0*/  SHFL.DOWN PT, R14, R13, 0x2, 0x1f ;  /* 0x08401f000d0e7f89 */ /* 0x000e6400000e0000 */
[----:B-1----:R-:W-:-:S04]  /*0db0*/  FSETP.GEU.FTZ.AND P1, PT, R13, R14, PT ;  /* 0x0000000e0d00720b */ /* 0x002fc80003f3e000 */
[----:B------:R-:W-:-:S04]  /*0dc0*/  ISETP.LT.AND P1, PT, R3, 0x1e, !P1 ;  /* 0x0000001e0300780c */ /* 0x000fc80004f21270 */
[----:B------:R-:W-:-:S05]  /*0dd0*/  FSEL R14, R14, R13, P1 ;  /* 0x0000000d0e0e7208 */ /* 0x000fca0000800000 */
[----:B0-----:R-:W0:Y:S02]  /*0de0*/  SHFL.DOWN PT, R15, R14, 0x4, 0x1f ;  /* 0x08801f000e0f7f89 */ /* 0x001e2400000e0000 */
        /* <DEDUP_REMOVED lines=11> */
[----:B------:R0:W-:Y:S01]  /*0ea0*/  @!P3 STS [R16+0x8], R21 ;  /* 0x000008151000b388 */ /* 0x0001e20000000800 */
[----:B------:R-:W-:Y:S06]  /*0eb0*/  BAR.SYNC.DEFER_BLOCKING 0x0 ;  /* 0x0000000000007b1d */ /* 0x000fec0000010000 */
[----:B------:R-:W-:Y:S05]  /*0ec0*/  @P4 BRA `(.L_x_110) ;  /* 0x0000000000484947 */ /* 0x000fea0003800000 */
[----:B------:R-:W-:-:S05]  /*0ed0*/  LEA R18, R29, R42, 0x18 ;  /* 0x0000002a1d127211 */ /* 0x000fca00078ec0ff */
[----:B0-----:R-:W0:Y:S04]  /*0ee0*/  LDS.64 R16, [R18+0x1048] ;  /* 0x0010480012107984 */ /* 0x001e280000000a00 */
[----:B------:R-:W1:Y:S01]  /*0ef0*/  LDS.128 R12, [R18+0x1050] ;  /* 0x00105000120c7984 */ /* 0x000e620000000c00 */
[----:B0-----:R-:W-:-:S04]  /*0f00*/  FSETP.GEU.FTZ.AND P1, PT, R21, R16, PT ;  /* 0x000000101500720b */ /* 0x001fc80003f3e000 */
[----:B------:R-:W-:Y:S02]  /*0f10*/  FSEL R16, R16, R21, !P1 ;  /* 0x0000001510107208 */ /* 0x000fe40004800000 */
[----:B------:R-:W0:Y:S02]  /*0f20*/  LDS R21, [R18+0x1060] ;  /* 0x0010600012157984 */ /* 0x000e240000000800 */
        /* <DEDUP_REMOVED lines=9> */
[----:B------:R-:W-:-:S04]  /*0fc0*/  FSEL R14, R15, R14, !P1 ;  /* 0x0000000e0f0e7208 */ /* 0x000fc80004800000 */
[----:B0-----:R-:W-:-:S04]  /*0fd0*/  FSETP.GEU.FTZ.AND P1, PT, R14, R21, PT ;  /* 0x000000150e00720b */ /* 0x001fc80003f3e000 */
[----:B------:R-:W-:-:S09]  /*0fe0*/  FSEL R21, R21, R14, !P1 ;  /* 0x0000000e15157208 */ /* 0x000fd20004800000 */
.L_x_110:
[----:B------:R-:W-:Y:S05]  /*0ff0*/  BSYNC B0 ;  /* 0x0000000000007941 */ /* 0x000fea0003800000 */
.L_x_109:
[----:B------:R-:W-:Y:S01]  /*1000*/  FMNMX.FTZ R12, |R46|, -3.40282346638528859812e+38, !PT ;  /* 0xff7fffff2e0c7809 */ /* 0x000fe20007810200 */
[----:B0-----:R-:W-:Y:S01]  /*1010*/  @!P3 VIADD R16, R42, 0x1068 ;  /* 0x000010682a10b836 */ /* 0x001fe20000000000 */
[----:B------:R-:W-:Y:S01]  /*1020*/  ISETP.NE.AND P5, PT, R11, RZ, PT ;  /* 0x000000ff0b00720c */ /* 0x000fe20003fa5270 */
[----:B------:R-:W-:Y:S02]  /*1030*/  BSSY B0, `(.L_x_111) ;  /* 0x000002f000007945 */ /* 0x000fe40003800000 */
[----:B------:R-:W0:Y:S01]  /*1040*/  SHFL.DOWN PT, R13, R12, 0x1, 0x1f ;  /* 0x08201f000c0d7f89 */ /* 0x000e2200000e0000 */
[----:B------:R-:W-:-:S05]  /*1050*/  @!P3 LEA R16, R29, R16, 0x18 ;  /* 0x000000101d10b211 */ /* 0x000fca00078ec0ff */
[----:B------:R-:W-:-:S04]  /*1060*/  @!P3 IMAD R17, R27, 0x4, R16 ;  /* 0x000000041b11b824 */ /* 0x000fc800078e0210 */
[----:B------:R-:W-:Y:S02]  /*1070*/  @P5 LEA R48, R29, R42, 0x18 ;  /* 0x0000002a1d305211 */ /* 0x000fe400078ec0ff */
        /* <DEDUP_REMOVED lines=23> */
[----:B------:R-:W1:Y:S04]  /*11f0*/  LDS.128 R12, [R23+0x1070] ;  /* 0x00107000170c7984 */ /* 0x000e680000000c00 */
[----:B0-----:R-:W0:Y:S01]  /*1200*/  LDS.128 R16, [R23+0x1080] ;  /* 0x0010800017107984 */ /* 0x001e220000000c00 */
[----:B-1----:R-:W-:-:S04]  /*1210*/  FSETP.GEU.FTZ.AND P1, PT, R22, R13, PT ;  /* 0x0000000d1600720b */ /* 0x002fc80003f3e000 */
[----:B------:R-:W-:-:S04]  /*1220*/  FSEL R13, R13, R22, !P1 ;  /* 0x000000160d0d7208 */ /* 0x000fc80004800000 */
[----:B------:R-:W-:-:S04]  /*1230*/  FSETP.GEU.FTZ.AND P1, PT, R13, R14, PT ;  /* 0x0000000e0d00720b */ /* 0x000fc80003f3e000 */
[----:B------:R-:W-:Y:S02]  /*1240*/  FSEL R14, R14, R13, !P1 ;  /* 0x0000000d0e0e7208 */ /* 0x000fe40004800000 */
[----:B------:R-:W-:Y:S02]  /*1250*/  LEA R13, R29, R42, 0x18 ;  /* 0x0000002a1d0d7211 */ /* 0x000fe400078ec0ff */
[----:B------:R-:W-:-:S03]  /*1260*/  FSETP.GEU.FTZ.AND P1, PT, R14, R15, PT ;  /* 0x0000000f0e00720b */ /* 0x000fc60003f3e000 */
[----:B------:R1:W-:Y:S01]  /*1270*/  STS.64 [R13+0x12b0], R20 ;  /* 0x0012b0140d007388 */ /* 0x0003e20000000a00 */
        /* <DEDUP_REMOVED lines=8> */
[----:B------:R-:W-:-:S05]  /*1300*/  FSEL R22, R19, R18, !P1 ;  /* 0x0000001213167208 */ /* 0x000fca0004800000 */
[----:B------:R1:W-:Y:S04]  /*1310*/  STS [R13+0x12b8], R22 ;  /* 0x0012b8160d007388 */ /* 0x0003e80000000800 */
.L_x_112:
[----:B------:R-:W-:Y:S05]  /*1320*/  BSYNC B0 ;  /* 0x0000000000007941 */ /* 0x000fea0003800000 */
.L_x_111:
[----:B------:R-:W-:Y:S01]  /*1330*/  BAR.SYNC.DEFER_BLOCKING 0x0 ;  /* 0x0000000000007b1d */ /* 0x000fe20000010000 */
[----:B------:R-:W-:Y:S02]  /*1340*/  SHF.R.S32.HI R14, RZ, 0x1f, R11 ;  /* 0x0000001fff0e7819 */ /* 0x000fe4000001140b */
[----:B------:R-:W-:Y:S02]  /*1350*/  IADD3 R15, P1, R11, R28, RZ ;  /* 0x0000001c0b0f7210 */ /* 0x000fe40007f3e0ff */
[----:B------:R-:W-:Y:S01]  /*1360*/  PRMT R18, RZ, 0x7610, R18 ;  /* 0x00007610ff127816 */ /* 0x000fe20000000012 */
[----:B------:R-:W-:Y:S01]  /*1370*/  BSSY B0, `(.L_x_113) ;  /* 0x000000b000007945 */ /* 0x000fe20003800000 */
[----:B------:R-:W-:Y:S02]  /*1380*/  IADD3.X R16, RZ, R14, RZ, P1, !PT ;  /* 0x0000000eff107210 */ /* 0x000fe40000ffe4ff */
[----:B------:R-:W-:-:S04]  /*1390*/  LEA R12, P1, R15, UR8, 0x1 ;  /* 0x000000080f0c7c11 */ /* 0x000fc8000f8208ff */
[----:B-1----:R-:W-:Y:S01]  /*13a0*/  LEA.HI.X R13, R15, UR9, R16, 0x1, P1 ;  /* 0x000000090f0d7c11 */ /* 0x002fe200088f0c10 */
[----:B0-----:R0:W1:Y:S04]  /*13b0*/  @P5 LDS.128 R20, [R48+0x12b0] ;  /* 0x0012b00030145984 */ /* 0x0010680000000c00 */
[----:B------:R0:W-:Y:S04]  /*13c0*/  @!P5 STG.E desc[UR6][R36.64], R20 ;  /* 0x000000142400d986 */ /* 0x0001e8000c101906 */
[----:B------:R0:W-:Y:S04]  /*13d0*/  @!P5 STG.E desc[UR6][R34.64], R21 ;  /* 0x000000152200d986 */ /* 0x0001e8000c101906 */
[----:B------:R0:W-:Y:S01]  /*13e0*/  @!P5 STG.E desc[UR6][R38.64], R22 ;  /* 0x000000162600d986 */ /* 0x0001e2000c101906 */
[----:B------:R-:W-:Y:S06]  /*13f0*/  BAR.SYNC.DEFER_BLOCKING 0x0 ;  /* 0x0000000000007b1d */ /* 0x000fec0000010000 */
[----:B-1----:R-:W-:Y:S05]  /*1400*/  @P2 BRA `(.L_x_114) ;  /* 0x0000000000042947 */ /* 0x002fea0003800000 */
[----:B------:R1:W5:Y:S02]  /*1410*/  LDG.E.U16 R18, desc[UR6][R12.64] ;  /* 0x000000060c127981 */ /* 0x000364000c1e1500 */
.L_x_114:
[----:B------:R-:W-:Y:S05]  /*1420*/  BSYNC B0 ;  /* 0x0000000000007941 */ /* 0x000fea0003800000 */
.L_x_113:
[----:B-----5:R-:W-:Y:S01]  /*1430*/  STS.U16 [R41], R18 ;  /* 0x0000001229007388 */ /* 0x020fe20000000400 */
[----:B------:R-:W-:-:S03]  /*1440*/  NOP ;  /* 0x0000000000007918 */ /* 0x000fc60000000000 */
[----:B------:R-:W2:Y:S01]  /*1450*/  LDS.U16 R17, [R41] ;  /* 0x0000000029117984 */ /* 0x000ea20000000400 */
[----:B0-----:R-:W0:Y:S01]  /*1460*/  MUFU.RCP R20, R20 ;  /* 0x0000001400147308 */ /* 0x001e220000001000 */
[----:B------:R-:W-:Y:S01]  /*1470*/  BSSY B0, `(.L_x_115) ;  /* 0x0000012000007945 */ /* 0x000fe20003800000 */
[----:B--2---:R-:W-:-:S03]  /*1480*/  PRMT R36, R17, 0x7610, R36 ;  /* 0x0000761011247816 */ /* 0x004fc60000000024 */
[----:B0-----:R-:W-:Y:S05]  /*1490*/  @P0 BRA `(.L_x_116) ;  /* 0x00000000003c0947 */ /* 0x001fea0003800000 */
[----:B------:R-:W0:Y:S01]  /*14a0*/  MUFU.SQRT R18, R47 ;  /* 0x0000002f00127308 */ /* 0x000e220000002000 */
[----:B------:R-:W-:Y:S01]  /*14b0*/  FMUL.FTZ R17, R24, R49 ;  /* 0x0000003118117220 */ /* 0x000fe20000410000 */
[----:B------:R-:W-:Y:S01]  /*14c0*/  IMAD.U32 R36, R36, 0x10000, RZ ;  /* 0x0001000024247824 */ /* 0x000fe200078e00ff */
[----:B------:R-:W-:Y:S02]  /*14d0*/  FSETP.LT.FTZ.AND P0, PT, RZ, UR11, PT ;  /* 0x0000000bff007c0b */ /* 0x000fe4000bf11000 */
[----:B------:R-:W-:Y:S01]  /*14e0*/  FFMA.FTZ R17, R46, UR5, R17 ;  /* 0x000000052e117c23 */ /* 0x000fe20008010011 */
[----:B0-----:R-:W-:-:S06]  /*14f0*/  FFMA.FTZ R18, R18, R25, UR10 ;  /* 0x0000000a12127e23 */ /* 0x001fcc0008010019 */
[----:B------:R-:W0:Y:S02]  /*1500*/  MUFU.RCP R18, R18 ;  /* 0x0000001200127308 */ /* 0x000e240000001000 */
[----:B0-----:R-:W-:-:S04]  /*1510*/  FMUL.FTZ R17, R17, R18 ;  /* 0x0000001211117220 */ /* 0x001fc80000410000 */
[----:B------:R-:W-:-:S05]  /*1520*/  FFMA.FTZ R17, -R17, UR12, R36 ;  /* 0x0000000c11117c23 */ /* 0x000fca0008010124 */
[----:B------:R-:W-:-:S04]  /*1530*/  F2FP.BF16.F32.PACK_AB R17, RZ, R17 ;  /* 0x00000011ff11723e */ /* 0x000fc800000010ff */
[----:B------:R-:W-:-:S05]  /*1540*/  PRMT R36, R17, 0x7610, R36 ;  /* 0x0000761011247816 */ /* 0x000fca0000000024 */
[----:B------:R-:W-:-:S04]  /*1550*/  @P0 IMAD.U32 R17, R36, 0x10000, RZ ;  /* 0x0001000024110824 */ /* 0x000fc800078e00ff */
[----:B------:R-:W-:-:S05]  /*1560*/  @P0 FMUL.FTZ R17, R26, R17 ;  /* 0x000000111a110220 */ /* 0x000fca0000410000 */
[----:B------:R-:W-:-:S04]  /*1570*/  @P0 F2FP.BF16.F32.PACK_AB R17, RZ, R17 ;  /* 0x00000011ff11023e */ /* 0x000fc800000010ff */
[----:B------:R-:W-:-:S07]  /*1580*/  @P0 PRMT R36, R17, 0x7610, R36 ;  /* 0x0000761011240816 */ /* 0x000fce0000000024 */
.L_x_116:
[----:B------:R-:W-:Y:S05]  /*1590*/  BSYNC B0 ;  /* 0x0000000000007941 */ /* 0x000fea0003800000 */
.L_x_115:
[----:B------:R-:W-:Y:S01]  /*15a0*/  BAR.SYNC.DEFER_BLOCKING 0x0 ;  /* 0x0000000000007b1d */ /* 0x000fe20000010000 */
[----:B------:R-:W-:Y:S01]  /*15b0*/  FMUL.FTZ R35, R20, R49 ;  /* 0x0000003114237220 */ /* 0x000fe20000410000 */
[----:B------:R-:W-:Y:S01]  /*15c0*/  IMAD.MOV.U32 R34, RZ, RZ, R6 ;  /* 0x000000ffff227224 */ /* 0x000fe200078e0006 */
[----:B------:R-:W-:Y:S01]  /*15d0*/  LEA R19, R29, R42, 0x18 ;  /* 0x0000002a1d137211 */ /* 0x000fe200078ec0ff */
[----:B------:R-:W-:Y:S01]  /*15e0*/  IMAD.MOV.U32 R23, RZ, RZ, 0xbf ;  /* 0x000000bfff177424 */ /* 0x000fe200078e00ff */
[----:B------:R-:W-:Y:S01]  /*15f0*/  MOV R53, R4 ;  /* 0x0000000400357202 */ /* 0x000fe20000000f00 */
[----:B------:R0:W2:Y:S01]  /*1600*/  MUFU.RCP R58, R21 ;  /* 0x00000015003a7308 */ /* 0x0000a20000001000 */
[----:B------:R-:W-:Y:S01]  /*1610*/  FSETP.GEU.FTZ.AND P0, PT, R8, R35, PT ;  /* 0x000000230800720b */ /* 0x000fe20003f1e000 */
[----:B------:R-:W-:Y:S01]  /*1620*/  IMAD R17, R10, 0x404, R19 ;  /* 0x000004040a117824 */ /* 0x000fe200078e0213 */
[----:B------:R-:W-:Y:S01]  /*1630*/  BSSY B0, `(.L_x_117) ;  /* 0x00000b2000007945 */ /* 0x000fe20003800000 */
[----:B------:R-:W-:-:S02]  /*1640*/  IMAD.MOV.U32 R57, RZ, RZ, 0xff ;  /* 0x000000ffff397424 */ /* 0x000fc400078e00ff */
[----:B------:R-:W-:Y:S02]  /*1650*/  IMAD.MOV.U32 R39, RZ, RZ, 0x3f800000 ;  /* 0x3f800000ff277424 */ /* 0x000fe400078e00ff */
[----:B------:R-:W-:Y:S02]  /*1660*/  VIADD R42, R42, 0x808 ;  /* 0x000008082a2a7836 */ /* 0x000fe40000000000 */
[----:B0-----:R-:W-:-:S03]  /*1670*/  IMAD.MOV.U32 R21, RZ, RZ, 0xbf ;  /* 0x000000bfff157424 */ /* 0x001fc600078e00ff */
[----:B------:R-:W-:Y:S01]  /*1680*/  LEA R55, R29, R42, 0x18 ;  /* 0x0000002a1d377211 */ /* 0x000fe200078ec0ff */
[----:B------:R-:W-:Y:S02]  /*1690*/  @P0 IMAD.MOV.U32 R34, RZ, RZ, R9 ;  /* 0x000000ffff220224 */ /* 0x000fe400078e0009 */
[----:B------:R-:W-:Y:S02]  /*16a0*/  @P0 IMAD.MOV.U32 R23, RZ, RZ, 0x3f ;  /* 0x0000003fff170424 */ /* 0x000fe400078e00ff */
[----:B--2---:R-:W-:Y:S01]  /*16b0*/  FMUL.FTZ R58, R58, R47 ;  /* 0x0000002f3a3a7220 */ /* 0x004fe20000410000 */
[----:B------:R-:W-:Y:S01]  /*16c0*/  STS.U16 [R41], R36 ;  /* 0x0000002429007388 */ /* 0x000fe20000000400 */
[----:B------:R-:W-:-:S03]  /*16d0*/  NOP ;  /* 0x0000000000007918 */ /* 0x000fc60000000000 */
[----:B------:R0:W-:Y:S01]  /*16e0*/  LDS.U16 R37, [R41] ;  /* 0x0000000029257984 */ /* 0x0001e20000000400 */
[----:B------:R-:W-:Y:S01]  /*16f0*/  FSETP.GEU.FTZ.AND P5, PT, R34, R35, PT ;  /* 0x000000232200720b */ /* 0x000fe20003fbe000 */
[----:B------:R-:W-:Y:S01]  /*1700*/  IMAD.MOV.U32 R47, RZ, RZ, 0x7f ;  /* 0x0000007fff2f7424 */ /* 0x000fe200078e00ff */
[----:B------:R-:W-:Y:S01]  /*1710*/  FSETP.GEU.FTZ.AND P3, PT, R7, R58, PT ;  /* 0x0000003a0700720b */ /* 0x000fe20003f7e000 */
[----:B------:R-:W-:Y:S01]  /*1720*/  @!P4 STS [R19+0x12a0], R40 ;  /* 0x0012a0281300c388 */ /* 0x000fe20000000800 */
[----:B------:R-:W-:Y:S02]  /*1730*/  @P0 IMAD.MOV.U32 R57, RZ, RZ, 0x7f ;  /* 0x0000007fff390424 */ /* 0x000fe400078e00ff */
[----:B------:R-:W-:Y:S02]  /*1740*/  @P0 IMAD.MOV.U32 R47, RZ, RZ, RZ ;  /* 0x000000ffff2f0224 */ /* 0x000fe400078e00ff */
[----:B0-----:R-:W-:Y:S02]  /*1750*/  IMAD.MOV.U32 R41, RZ, RZ, R8 ;  /* 0x000000ffff297224 */ /* 0x001fe400078e0008 */
[----:B------:R-:W-:-:S02]  /*1760*/  @P0 IMAD.MOV.U32 R41, RZ, RZ, -0x40800000 ;  /* 0xbf800000ff290424 */ /* 0x000fc400078e00ff */
[----:B------:R-:W-:Y:S02]  /*1770*/  @P0 IMAD.MOV.U32 R39, RZ, RZ, R8 ;  /* 0x000000ffff270224 */ /* 0x000fe400078e0008 */
[C---:B------:R-:W-:Y:S02]  /*1780*/  @P5 VIADD R20, R23.reuse, 0xffffffe0 ;  /* 0xffffffe017145836 */ /* 0x040fe40000000000 */
[----:B------:R-:W-:Y:S02]  /*1790*/  @!P5 VIADD R20, R23, 0x20 ;  /* 0x000000201714d836 */ /* 0x000fe40000000000 */
[----:B------:R-:W-:Y:S02]  /*17a0*/  @P3 IMAD.MOV.U32 R53, RZ, RZ, R5 ;  /* 0x000000ffff353224 */ /* 0x000fe400078e0005 */
[----:B------:R-:W-:Y:S01]  /*17b0*/  IMAD R48, R20, 0x4, R17 ;  /* 0x0000000414307824 */ /* 0x000fe200078e0211 */
[----:B------:R-:W-:Y:S01]  /*17c0*/  BAR.SYNC.DEFER_BLOCKING 0x0 ;  /* 0x0000000000007b1d */ /* 0x000fe20000010000 */
[----:B------:R-:W-:Y:S01]  /*17d0*/  @P3 IMAD.MOV.U32 R21, RZ, RZ, 0x3f ;  /* 0x0000003fff153424 */ /* 0x000fe200078e00ff */
[----:B------:R-:W-:Y:S01]  /*17e0*/  FSETP.GEU.FTZ.AND P0, PT, R53, R58, PT ;  /* 0x0000003a3500720b */ /* 0x000fe20003f1e000 */
[----:B------:R-:W-:-:S02]  /*17f0*/  IMAD R18, R10, 0x404, R55 ;  /* 0x000004040a127824 */ /* 0x000fc400078e0237 */
[----:B------:R-:W-:Y:S02]  /*1800*/  @!P5 IMAD.MOV.U32 R47, RZ, RZ, R23 ;  /* 0x000000ffff2fd224 */ /* 0x000fe400078e0017 */
[--C-:B------:R-:W-:Y:S02]  /*1810*/  @P5 IMAD.MOV.U32 R39, RZ, RZ, R34.reuse ;  /* 0x000000ffff275224 */ /* 0x100fe400078e0022 */
[----:B------:R-:W-:Y:S02]  /*1820*/  @!P5 IMAD.MOV.U32 R41, RZ, RZ, R34 ;  /* 0x000000ffff29d224 */ /* 0x000fe400078e0022 */
[----:B------:R-:W-:-:S04]  /*1830*/  @!P5 IMAD.MOV.U32 R23, RZ, RZ, R57 ;  /* 0x000000ffff17d224 */ /* 0x000fc800078e0039 */
[C---:B------:R-:W-:Y:S01]  /*1840*/  @P0 VIADD R29, R21.reuse, 0xffffffe0 ;  /* 0xffffffe0151d0836 */ /* 0x040fe20000000000 */
[----:B------:R-:W-:-:S05]  /*1850*/  @!P0 IADD3 R29, R21, 0x20, RZ ;  /* 0x00000020151d8810 */ /* 0x000fca0007ffe0ff */
[----:B------:R-:W-:Y:S01]  /*1860*/  IMAD R55, R29, 0x4, R18 ;  /* 0x000000041d377824 */ /* 0x000fe200078e0212 */
[----:B------:R-:W0:Y:S05]  /*1870*/  LDS R48, [R48] ;  /* 0x0000000030307984 */ /* 0x000e2a0000000800 */
[----:B------:R-:W2:Y:S01]  /*1880*/  LDS R55, [R55] ;  /* 0x0000000037377984 */ /* 0x000ea20000000800 */
[----:B0-----:R-:W-:-:S13]  /*1890*/  FSETP.GEU.FTZ.AND P2, PT, R48, R35, PT ;  /* 0x000000233000720b */ /* 0x001fda0003f5e000 */
[C---:B------:R-:W-:Y:S01]  /*18a0*/  @P2 VIADD R38, R20.reuse, 0xfffffff0 ;  /* 0xfffffff014262836 */ /* 0x040fe20000000000 */
[----:B------:R-:W-:Y:S01]  /*18b0*/  @!P2 IADD3 R38, R20, 0x10, RZ ;  /* 0x000000101426a810 */ /* 0x000fe20007ffe0ff */
[--C-:B------:R-:W-:Y:S01]  /*18c0*/  @P2 IMAD.MOV.U32 R39, RZ, RZ, R48.reuse ;  /* 0x000000ffff272224 */ /* 0x100fe200078e0030 */
[----:B------:R-:W-:Y:S01]  /*18d0*/  @!P2 MOV R47, R20 ;  /* 0x00000014002fa202 */ /* 0x000fe20000000f00 */
[----:B------:R-:W-:Y:S02]  /*18e0*/  @!P2 IMAD.MOV.U32 R41, RZ, RZ, R48 ;  /* 0x000000ffff29a224 */ /* 0x000fe400078e0030 */
[----:B------:R-:W-:Y:S02]  /*18f0*/  IMAD R52, R38, 0x4, R17 ;  /* 0x0000000426347824 */ /* 0x000fe400078e0211 */
[----:B------:R-:W-:Y:S01]  /*1900*/  @!P2 IMAD.MOV.U32 R20, RZ, RZ, R23 ;  /* 0x000000ffff14a224 */ /* 0x000fe200078e0017 */
[----:B--2---:R-:W-:-:S03]  /*1910*/  FSETP.GEU.FTZ.AND P2, PT, R55, R58, PT ;  /* 0x0000003a3700720b */ /* 0x004fc60003f5e000 */
[----:B------:R-:W0:Y:S10]  /*1920*/  LDS R52, [R52] ;  /* 0x0000000034347984 */ /* 0x000e340000000800 */
[----:B------:R-:W-:-:S02]  /*1930*/  @P2 VIADD R23, R29, 0xfffffff0 ;  /* 0xfffffff01d172836 */ /* 0x000fc40000000000 */
[----:B------:R-:W-:-:S04]  /*1940*/  @!P2 VIADD R23, R29, 0x10 ;  /* 0x000000101d17a836 */ /* 0x000fc80000000000 */
[----:B------:R-:W-:-:S06]  /*1950*/  IMAD R57, R23, 0x4, R18 ;  /* 0x0000000417397824 */ /* 0x000fcc00078e0212 */
[----:B------:R-:W-:Y:S01]  /*1960*/  LDS R57, [R57] ;  /* 0x0000000039397984 */ /* 0x000fe20000000800 */
[----:B0-----:R-:W-:-:S13]  /*1970*/  FSETP.GEU.FTZ.AND P6, PT, R52, R35, PT ;  /* 0x000000233400720b */ /* 0x001fda0003fde000 */
[C---:B------:R-:W-:Y:S02]  /*1980*/  @P6 VIADD R36, R38.reuse, 0xfffffff8 ;  /* 0xfffffff826246836 */ /* 0x040fe40000000000 */
[----:B------:R-:W-:Y:S02]  /*1990*/  @!P6 VIADD R36, R38, 0x8 ;  /* 0x000000082624e836 */ /* 0x000fe40000000000 */
[----:B------:R-:W-:Y:S02]  /*19a0*/  @!P6 IMAD.MOV.U32 R47, RZ, RZ, R38 ;  /* 0x000000ffff2fe224 */ /* 0x000fe400078e0026 */
[----:B------:R-:W-:Y:S02]  /*19b0*/  IMAD R54, R36, 0x4, R17 ;  /* 0x0000000424367824 */ /* 0x000fe400078e0211 */
[--C-:B------:R-:W-:Y:S02]  /*19c0*/  @P6 IMAD.MOV.U32 R39, RZ, RZ, R52.reuse ;  /* 0x000000ffff276224 */ /* 0x100fe400078e0034 */
[----:B------:R-:W-:-:S02]  /*19d0*/  @!P6 IMAD.MOV.U32 R41, RZ, RZ, R52 ;  /* 0x000000ffff29e224 */ /* 0x000fc400078e0034 */
[----:B------:R-:W0:Y:S01]  /*19e0*/  LDS R54, [R54] ;  /* 0x0000000036367984 */ /* 0x000e220000000800 */
[----:B------:R-:W-:Y:S02]  /*19f0*/  @!P6 IMAD.MOV.U32 R38, RZ, RZ, R20 ;  /* 0x000000ffff26e224 */ /* 0x000fe400078e0014 */
[----:B------:R-:W-:Y:S02]  /*1a00*/  IMAD.MOV.U32 R52, RZ, RZ, R7 ;  /* 0x000000ffff347224 */ /* 0x000fe400078e0007 */
[----:B------:R-:W-:Y:S02]  /*1a10*/  @P3 IMAD.MOV.U32 R52, RZ, RZ, RZ ;  /* 0x000000ffff343224 */ /* 0x000fe400078e00ff */
[----:B------:R-:W-:Y:S02]  /*1a20*/  @!P0 IMAD.MOV.U32 R52, RZ, RZ, R53 ;  /* 0x000000ffff348224 */ /* 0x000fe400078e0035 */
[----:B------:R-:W-:Y:S01]  /*1a30*/  @!P2 IMAD.MOV.U32 R52, RZ, RZ, R55 ;  /* 0x000000ffff34a224 */ /* 0x000fe200078e0037 */
        /* <DEDUP_REMOVED lines=8> */
[----:B------:R-:W-:Y:S01]  /*1ac0*/  @!P1 IMAD.MOV.U32 R36, RZ, RZ, R38 ;  /* 0x000000ffff249224 */ /* 0x000fe200078e0026 */
[----:B------:R-:W-:Y:S02]  /*1ad0*/  FSETP.GEU.FTZ.AND P1, PT, R57, R58, PT ;  /* 0x0000003a3900720b */ /* 0x000fe40003f3e000 */
[----:B------:R-:W-:Y:S11]  /*1ae0*/  LDS R54, [R19+0x12a0] ;  /* 0x0012a00013367984 */ /* 0x000ff60000000800 */
[----:B------:R-:W-:-:S02]  /*1af0*/  @P1 VIADD R59, R23, 0xfffffff8 ;  /* 0xfffffff8173b1836 */ /* 0x000fc40000000000 */
[----:B------:R-:W-:Y:S02]  /*1b00*/  @!P1 VIADD R59, R23, 0x8 ;  /* 0x00000008173b9836 */ /* 0x000fe40000000000 */
[----:B------:R-:W-:Y:S02]  /*1b10*/  @!P1 IMAD.MOV.U32 R52, RZ, RZ, R57 ;  /* 0x000000ffff349224 */ /* 0x000fe400078e0039 */
[----:B------:R-:W-:-:S06]  /*1b20*/  IMAD R61, R59, 0x4, R18 ;  /* 0x000000043b3d7824 */ /* 0x000fcc00078e0212 */
[----:B------:R-:W-:Y:S01]  /*1b30*/  LDS R61, [R61] ;  /* 0x000000003d3d7984 */ /* 0x000fe20000000800 */
[----:B0-----:R-:W-:-:S13]  /*1b40*/  FSETP.GEU.FTZ.AND P5, PT, R60, R35, PT ;  /* 0x000000233c00720b */ /* 0x001fda0003fbe000 */
[C---:B------:R-:W-:Y:S02]  /*1b50*/  @P5 VIADD R34, R56.reuse, 0xfffffffe ;  /* 0xfffffffe38225836 */ /* 0x040fe40000000000 */
[----:B------:R-:W-:Y:S02]  /*1b60*/  @!P5 VIADD R34, R56, 0x2 ;  /* 0x000000023822d836 */ /* 0x000fe40000000000 */
[----:B------:R-:W-:Y:S01]  /*1b70*/  @!P5 IMAD.MOV.U32 R47, RZ, RZ, R56 ;  /* 0x000000ffff2fd224 */ /* 0x000fe200078e0038 */
[----:B------:R-:W-:Y:S01]  /*1b80*/  @!P5 MOV R56, R36 ;  /* 0x000000240038d202 */ /* 0x000fe20000000f00 */
[----:B------:R-:W-:Y:S02]  /*1b90*/  IMAD R42, R34, 0x4, R17 ;  /* 0x00000004222a7824 */ /* 0x000fe400078e0211 */
[--C-:B------:R-:W-:Y:S02]  /*1ba0*/  @P5 IMAD.MOV.U32 R39, RZ, RZ, R60.reuse ;  /* 0x000000ffff275224 */ /* 0x100fe400078e003c */
[----:B------:R-:W-:-:S02]  /*1bb0*/  @!P5 IMAD.MOV.U32 R41, RZ, RZ, R60 ;  /* 0x000000ffff29d224 */ /* 0x000fc400078e003c */
[----:B------:R-:W0:Y:S02]  /*1bc0*/  LDS R42, [R42] ;  /* 0x000000002a2a7984 */ /* 0x000e240000000800 */
[----:B0-----:R-:W-:-:S13]  /*1bd0*/  FSETP.GEU.FTZ.AND P6, PT, R42, R35, PT ;  /* 0x000000232a00720b */ /* 0x001fda0003fde000 */
[C---:B------:R-:W-:Y:S02]  /*1be0*/  @P6 VIADD R20, R34.reuse, 0xffffffff ;  /* 0xffffffff22146836 */ /* 0x040fe40000000000 */
[----:B------:R-:W-:Y:S02]  /*1bf0*/  @!P6 VIADD R20, R34, 0x1 ;  /* 0x000000012214e836 */ /* 0x000fe40000000000 */
[--C-:B------:R-:W-:Y:S02]  /*1c00*/  @!P6 IMAD.MOV.U32 R41, RZ, RZ, R42.reuse ;  /* 0x000000ffff29e224 */ /* 0x100fe400078e002a */
[----:B------:R-:W-:Y:S01]  /*1c10*/  @P6 IMAD.MOV.U32 R39, RZ, RZ, R42 ;  /* 0x000000ffff276224 */ /* 0x000fe200078e002a */
[----:B------:R-:W-:Y:S01]  /*1c20*/  LEA R48, R20, R17, 0x2 ;  /* 0x0000001114307211 */ /* 0x000fe200078e10ff */
[----:B------:R-:W-:Y:S02]  /*1c30*/  @!P6 IMAD.MOV.U32 R47, RZ, RZ, R34 ;  /* 0x000000ffff2fe224 */ /* 0x000fe400078e0022 */
[----:B------:R-:W-:Y:S01]  /*1c40*/  @!P6 IMAD.MOV.U32 R34, RZ, RZ, R56 ;  /* 0x000000ffff22e224 */ /* 0x000fe200078e0038 */
[----:B------:R-:W-:-:S02]  /*1c50*/  HFMA2.MMA R56, -RZ, RZ, 0, 1.5199184417724609375e-05 ;  /* 0x000000ffff387435 */ /* 0x000fc400000001ff */
[----:B------:R-:W0:Y:S04]  /*1c60*/  LDS R48, [R48] ;  /* 0x0000000030307984 */ /* 0x000e280000000800 */
[----:B------:R-:W-:Y:S01]  /*1c70*/  @P3 IMAD.MOV.U32 R56, RZ, RZ, 0x7f ;  /* 0x0000007fff383424 */ /* 0x000fe200078e00ff */
[----:B0-----:R-:W-:-:S13]  /*1c80*/  FSETP.GEU.FTZ.AND P5, PT, R48, R35, PT ;  /* 0x000000233000720b */ /* 0x001fda0003fbe000 */
[C---:B------:R-:W-:Y:S01]  /*1c90*/  @P5 FADD.FTZ R36, R48.reuse, R41 ;  /* 0x0000002930245221 */ /* 0x040fe20000010000 */
[----:B------:R-:W-:-:S03]  /*1ca0*/  @!P5 FADD.FTZ R39, R48, R39 ;  /* 0x000000273027d221 */ /* 0x000fc60000010000 */
[----:B------:R-:W-:-:S05]  /*1cb0*/  @P5 FMUL.FTZ R36, R36, 0.5 ;  /* 0x3f00000024245820 */ /* 0x000fca0000410000 */
[----:B------:R-:W-:Y:S01]  /*1cc0*/  @P5 FSETP.GT.FTZ.AND P6, PT, R36, R35, PT ;  /* 0x000000232400520b */ /* 0x000fe20003fd4000 */
[----:B------:R-:W-:-:S03]  /*1cd0*/  @!P5 FMUL.FTZ R36, R39, 0.5 ;  /* 0x3f0000002724d820 */ /* 0x000fc60000410000 */
[----:B------:R-:W-:Y:S02]  /*1ce0*/  @P5 SEL R47, R47, R20, P6 ;  /* 0x000000142f2f5207 */ /* 0x000fe40003000000 */
[----:B------:R-:W-:Y:S01]  /*1cf0*/  @!P5 FSETP.GT.FTZ.AND P6, PT, R35, R36, PT ;  /* 0x000000242300d20b */ /* 0x000fe20003fd4000 */
[----:B------:R-:W-:Y:S02]  /*1d00*/  IMAD.MOV.U32 R36, RZ, RZ, 0x3f800000 ;  /* 0x3f800000ff247424 */ /* 0x000fe400078e00ff */
[----:B------:R-:W-:Y:S01]  /*1d10*/  @P3 IMAD.MOV.U32 R36, RZ, RZ, R7 ;  /* 0x000000ffff243224 */ /* 0x000fe200078e0007 */
[----:B------:R-:W-:Y:S01]  /*1d20*/  @!P5 SEL R47, R34, R20, P6 ;  /* 0x00000014222fd207 */ /* 0x000fe20003000000 */
[----:B------:R-:W-:Y:S01]  /*1d30*/  IMAD.MOV.U32 R34, RZ, RZ, 0x7f ;  /* 0x0000007fff227424 */ /* 0x000fe200078e00ff */
[----:B------:R-:W-:Y:S01]  /*1d40*/  FSETP.GEU.FTZ.AND P6, PT, R61, R58, PT ;  /* 0x0000003a3d00720b */ /* 0x000fe20003fde000 */
[----:B------:R-:W-:Y:S01]  /*1d50*/  @P3 IMAD.MOV.U32 R34, RZ, RZ, RZ ;  /* 0x000000ffff223224 */ /* 0x000fe200078e00ff */
[----:B------:R-:W-:Y:S01]  /*1d60*/  SHF.L.U32 R48, R47, 0x2, RZ ;  /* 0x000000022f307819 */ /* 0x000fe200000006ff */
[----:B------:R-:W-:-:S02]  /*1d70*/  @!P0 IMAD.MOV.U32 R34, RZ, RZ, R21 ;  /* 0x000000ffff228224 */ /* 0x000fc400078e0015 */
[----:B------:R-:W-:Y:S01]  /*1d80*/  @!P0 IMAD.MOV.U32 R21, RZ, RZ, R56 ;  /* 0x000000ffff158224 */ /* 0x000fe200078e0038 */
[----:B------:R-:W-:Y:S01]  /*1d90*/  LOP3.LUT R48, R48, 0x3fc, RZ, 0xc0, !PT ;  /* 0x000003fc30307812 */ /* 0x000fe200078ec0ff */
[----:B------:R-:W-:Y:S01]  /*1da0*/  @P0 IMAD.MOV.U32 R36, RZ, RZ, R53 ;  /* 0x000000ffff240224 */ /* 0x000fe200078e0035 */
[----:B------:R-:W-:Y:S01]  /*1db0*/  ISETP.GE.AND P0, PT, R11, R54, PT ;  /* 0x000000360b00720c */ /* 0x000fe20003f06270 */
[----:B------:R-:W-:Y:S02]  /*1dc0*/  @!P2 IMAD.MOV.U32 R34, RZ, RZ, R29 ;  /* 0x000000ffff22a224 */ /* 0x000fe400078e001d */
[----:B------:R-:W-:Y:S02]  /*1dd0*/  IMAD.IADD R48, R17, 0x1, R48 ;  /* 0x0000000111307824 */ /* 0x000fe400078e0230 */
[C---:B------:R-:W-:Y:S01]  /*1de0*/  @P6 VIADD R39, R59.reuse, 0xfffffffc ;  /* 0xfffffffc3b276836 */ /* 0x040fe20000000000 */
[----:B------:R-:W-:Y:S01]  /*1df0*/  @!P6 MOV R52, R61 ;  /* 0x0000003d0034e202 */ /* 0x000fe20000000f00 */
[----:B------:R-:W-:-:S02]  /*1e00*/  @!P6 VIADD R39, R59, 0x4 ;  /* 0x000000043b27e836 */ /* 0x000fc40000000000 */
[----:B------:R-:W0:Y:S01]  /*1e10*/  LDS R48, [R48] ;  /* 0x0000000030307984 */ /* 0x000e220000000800 */
[----:B------:R-:W-:Y:S02]  /*1e20*/  @P2 IMAD.MOV.U32 R36, RZ, RZ, R55 ;  /* 0x000000ffff242224 */ /* 0x000fe400078e0037 */
[----:B------:R-:W-:Y:S01]  /*1e30*/  IMAD R41, R39, 0x4, R18 ;  /* 0x0000000427297824 */ /* 0x000fe200078e0212 */
[----:B------:R1:W-:Y:S01]  /*1e40*/  @!P0 STG.E.U16 desc[UR6][R12.64], R37 ;  /* 0x000000250c008986 */ /* 0x0003e2000c101506 */
[----:B------:R-:W-:Y:S02]  /*1e50*/  @!P2 IMAD.MOV.U32 R29, RZ, RZ, R21 ;  /* 0x000000ffff1da224 */ /* 0x000fe400078e0015 */
[----:B------:R-:W-:Y:S02]  /*1e60*/  @!P1 IMAD.MOV.U32 R34, RZ, RZ, R23 ;  /* 0x000000ffff229224 */ /* 0x000fe400078e0017 */
[----:B------:R-:W2:Y:S01]  /*1e70*/  LDS R41, [R41] ;  /* 0x0000000029297984 */ /* 0x000ea20000000800 */
[----:B------:R-:W-:-:S02]  /*1e80*/  @!P1 IMAD.MOV.U32 R23, RZ, RZ, R29 ;  /* 0x000000ffff179224 */ /* 0x000fc400078e001d */
[----:B------:R-:W-:Y:S02]  /*1e90*/  @!P6 IMAD.MOV.U32 R34, RZ, RZ, R59 ;  /* 0x000000ffff22e224 */ /* 0x000fe400078e003b */
[----:B------:R-:W-:Y:S01]  /*1ea0*/  @!P6 IMAD.MOV.U32 R59, RZ, RZ, R23 ;  /* 0x000000ffff3be224 */ /* 0x000fe200078e0017 */
[----:B------:R-:W-:Y:S01]  /*1eb0*/  SHF.R.U32.HI R23, RZ, 0x1f, R49 ;  /* 0x0000001fff177819 */ /* 0x000fe20000011631 */
[----:B------:R-:W-:Y:S02]  /*1ec0*/  @P1 IMAD.MOV.U32 R36, RZ, RZ, R57 ;  /* 0x000000ffff241224 */ /* 0x000fe400078e0039 */
[----:B------:R-:W-:Y:S01]  /*1ed0*/  @P6 IMAD.MOV.U32 R36, RZ, RZ, R61 ;  /* 0x000000ffff246224 */ /* 0x000fe200078e003d */
[----:B-1----:R-:W-:Y:S02]  /*1ee0*/  PRMT R12, R23, 0x9910, RZ ;  /* 0x00009910170c7816 */ /* 0x002fe400000000ff */
[----:B0-----:R-:W-:-:S04]  /*1ef0*/  SHF.R.U32.HI R48, RZ, 0x1f, R48 ;  /* 0x0000001fff307819 */ /* 0x001fc80000011630 */
[----:B------:R-:W-:Y:S02]  /*1f00*/  PRMT R48, R48, 0x9910, RZ ;  /* 0x0000991030307816 */ /* 0x000fe400000000ff */
[----:B--2---:R-:W-:-:S13]  /*1f10*/  FSETP.GEU.FTZ.AND P5, PT, R41, R58, PT ;  /* 0x0000003a2900720b */ /* 0x004fda0003fbe000 */
[C---:B------:R-:W-:Y:S01]  /*1f20*/  @P5 VIADD R35, R39.reuse, 0xfffffffe ;  /* 0xfffffffe27235836 */ /* 0x040fe20000000000 */
[----:B------:R-:W-:Y:S01]  /*1f30*/  @!P5 MOV R34, R39 ;  /* 0x000000270022d202 */ /* 0x000fe20000000f00 */
[----:B------:R-:W-:Y:S02]  /*1f40*/  @!P5 VIADD R35, R39, 0x2 ;  /* 0x000000022723d836 */ /* 0x000fe40000000000 */
[----:B------:R-:W-:Y:S02]  /*1f50*/  @!P5 IMAD.MOV.U32 R52, RZ, RZ, R41 ;  /* 0x000000ffff34d224 */ /* 0x000fe400078e0029 */
[----:B------:R-:W-:Y:S02]  /*1f60*/  IMAD R38, R35, 0x4, R18 ;  /* 0x0000000423267824 */ /* 0x000fe400078e0212 */
[----:B------:R-:W-:Y:S02]  /*1f70*/  @!P5 IMAD.MOV.U32 R39, RZ, RZ, R59 ;  /* 0x000000ffff27d224 */ /* 0x000fe400078e003b */
[----:B------:R-:W-:-:S02]  /*1f80*/  @P5 IMAD.MOV.U32 R36, RZ, RZ, R41 ;  /* 0x000000ffff245224 */ /* 0x000fc400078e0029 */
[----:B------:R-:W0:Y:S02]  /*1f90*/  LDS R38, [R38] ;  /* 0x0000000026267984 */ /* 0x000e240000000800 */
        /* <DEDUP_REMOVED lines=14> */
[----:B------:R-:W-:Y:S01]  /*2080*/  @P2 FSETP.GT.FTZ.AND P1, PT, R21, R58, PT ;  /* 0x0000003a1500220b */ /* 0x000fe20003f34000 */
[----:B------:R-:W-:Y:S01]  /*2090*/  IMAD.MOV.U32 R21, RZ, RZ, R48 ;  /* 0x000000ffff157224 */ /* 0x000fe200078e0030 */
[----:B------:R-:W-:Y:S02]  /*20a0*/  @!P2 FSETP.GT.FTZ.AND P0, PT, R58, R13, PT ;  /* 0x0000000d3a00a20b */ /* 0x000fe40003f14000 */
[----:B------:R-:W-:Y:S02]  /*20b0*/  @P2 SEL R34, R34, R20, P1 ;  /* 0x0000001422222207 */ /* 0x000fe40000800000 */
[----:B------:R-:W-:Y:S02]  /*20c0*/  ISETP.NE.AND P3, PT, R21, R12, PT ;  /* 0x0000000c1500720c */ /* 0x000fe40003f65270 */
[----:B------:R-:W-:Y:S02]  /*20d0*/  @!P2 SEL R34, R35, R20, P0 ;  /* 0x000000142322a207 */ /* 0x000fe40000000000 */
[----:B------:R-:W-:-:S09]  /*20e0*/  PRMT R20, R47, 0x7610, R20 ;  /* 0x000076102f147816 */ /* 0x000fd20000000014 */
[----:B------:R-:W-:Y:S05]  /*20f0*/  @!P3 BRA `(.L_x_118) ;  /* 0x000000000014b947 */ /* 0x000fea0003800000 */
[----:B------:R-:W-:-:S13]  /*2100*/  FSETP.GT.FTZ.AND P0, PT, R49, RZ, PT ;  /* 0x000000ff3100720b */ /* 0x000fda0003f14000 */
[----:B------:R-:W-:-:S05]  /*2110*/  @!P0 VIADD R12, R20, 0xffffffff ;  /* 0xffffffff140c8836 */ /* 0x000fca0000000000 */
[----:B------:R-:W-:-:S05]  /*2120*/  @!P0 PRMT R20, R12, 0x7610, R20 ;  /* 0x000076100c148816 */ /* 0x000fca0000000014 */
[----:B------:R-:W-:-:S05]  /*2130*/  @P0 VIADD R12, R20, 0x1 ;  /* 0x00000001140c0836 */ /* 0x000fca0000000000 */
[----:B------:R-:W-:-:S07]  /*2140*/  @P0 PRMT R20, R12, 0x7610, R20 ;  /* 0x000076100c140816 */ /* 0x000fce0000000014 */
.L_x_118:
[----:B------:R-:W-:Y:S05]  /*2150*/  BSYNC B0 ;  /* 0x0000000000007941 */ /* 0x000fea0003800000 */
.L_x_117:
[----:B------:R-:W0:Y:S01]  /*2160*/  MUFU.RCP R13, R22 ;  /* 0x00000016000d7308 */ /* 0x000e220000001000 */
[----:B------:R-:W-:Y:S02]  /*2170*/  IMAD.MOV.U32 R36, RZ, RZ, R6 ;  /* 0x000000ffff247224 */ /* 0x000fe400078e0006 */
[----:B------:R-:W-:Y:S02]  /*2180*/  IMAD.MOV.U32 R12, RZ, RZ, 0xbf ;  /* 0x000000bfff0c7424 */ /* 0x000fe400078e00ff */
[----:B------:R-:W-:Y:S02]  /*2190*/  IMAD.MOV.U32 R29, RZ, RZ, R8 ;  /* 0x000000ffff1d7224 */ /* 0x000fe400078e0008 */
[----:B0-----:R-:W-:-:S05]  /*21a0*/  FMUL.FTZ R13, R13, R46 ;  /* 0x0000002e0d0d7220 */ /* 0x001fca0000410000 */
[----:B------:R-:W-:-:S13]  /*21b0*/  FSETP.GEU.FTZ.AND P5, PT, R8, R13, PT ;  /* 0x0000000d0800720b */ /* 0x000fda0003fbe000 */
[----:B------:R-:W-:Y:S02]  /*21c0*/  @P5 IMAD.MOV.U32 R36, RZ, RZ, R9 ;  /* 0x000000ffff245224 */ /* 0x000fe400078e0009 */
[----:B------:R-:W-:Y:S02]  /*21d0*/  @P5 IMAD.MOV.U32 R12, RZ, RZ, 0x3f ;  /* 0x0000003fff0c5424 */ /* 0x000fe400078e00ff */
[----:B------:R-:W-:Y:S01]  /*21e0*/  @P5 IMAD.MOV.U32 R29, RZ, RZ, -0x40800000 ;  /* 0xbf800000ff1d5424 */ /* 0x000fe200078e00ff */
[----:B------:R-:W-:-:S13]  /*21f0*/  FSETP.GEU.FTZ.AND P6, PT, R36, R13, PT ;  /* 0x0000000d2400720b */ /* 0x000fda0003fde000 */
[C---:B------:R-:W-:Y:S01]  /*2200*/  @P6 IADD3 R38, R12.reuse, -0x20, RZ ;  /* 0xffffffe00c266810 */ /* 0x040fe20007ffe0ff */
[----:B------:R-:W-:Y:S02]  /*2210*/  @!P6 VIADD R38, R12, 0x20 ;  /* 0x000000200c26e836 */ /* 0x000fe40000000000 */
[----:B------:R-:W-:Y:S02]  /*2220*/  @!P6 IMAD.MOV.U32 R29, RZ, RZ, R36 ;  /* 0x000000ffff1de224 */ /* 0x000fe400078e0024 */
[----:B------:R-:W-:-:S05]  /*2230*/  IMAD R21, R38, 0x4, R17 ;  /* 0x0000000426157824 */ /* 0x000fca00078e0211 */
[----:B------:R0:W1:Y:S02]  /*2240*/  LDS R56, [R21] ;  /* 0x0000000015387984 */ /* 0x0000640000000800 */
[----:B0-----:R-:W-:Y:S02]  /*2250*/  IMAD.MOV.U32 R21, RZ, RZ, 0xff ;  /* 0x000000ffff157424 */ /* 0x001fe400078e00ff */
[----:B------:R-:W-:Y:S01]  /*2260*/  @P5 IMAD.MOV.U32 R21, RZ, RZ, 0x7f ;  /* 0x0000007fff155424 */ /* 0x000fe200078e00ff */
[----:B-1----:R-:W-:-:S13]  /*2270*/  FSETP.GEU.FTZ.AND P0, PT, R56, R13, PT ;  /* 0x0000000d3800720b */ /* 0x002fda0003f1e000 */
[C---:B------:R-:W-:Y:S02]  /*2280*/  @P0 VIADD R42, R38.reuse, 0xfffffff0 ;  /* 0xfffffff0262a0836 */ /* 0x040fe40000000000 */
[----:B------:R-:W-:Y:S02]  /*2290*/  @!P0 VIADD R42, R38, 0x10 ;  /* 0x00000010262a8836 */ /* 0x000fe40000000000 */
[----:B------:R-:W-:Y:S02]  /*22a0*/  @!P0 IMAD.MOV.U32 R29, RZ, RZ, R56 ;  /* 0x000000ffff1d8224 */ /* 0x000fe400078e0038 */
[----:B------:R-:W-:-:S05]  /*22b0*/  IMAD R22, R42, 0x4, R17 ;  /* 0x000000042a167824 */ /* 0x000fca00078e0211 */
[----:B------:R0:W1:Y:S02]  /*22c0*/  LDS R58, [R22] ;  /* 0x00000000163a7984 */ /* 0x0000640000000800 */
[----:B0-----:R-:W-:Y:S01]  /*22d0*/  IMAD.MOV.U32 R22, RZ, RZ, 0x7f ;  /* 0x0000007fff167424 */ /* 0x001fe200078e00ff */
[----:B------:R-:W-:Y:S01]  /*22e0*/  @P5 MOV R22, RZ ;  /* 0x000000ff00165202 */ /* 0x000fe20000000f00 */
[----:B------:R-:W-:Y:S02]  /*22f0*/  @!P6 IMAD.MOV.U32 R22, RZ, RZ, R12 ;  /* 0x000000ffff16e224 */ /* 0x000fe400078e000c */
[----:B------:R-:W-:Y:S02]  /*2300*/  @!P6 IMAD.MOV.U32 R12, RZ, RZ, R21 ;  /* 0x000000ffff0ce224 */ /* 0x000fe400078e0015 */
[----:B------:R-:W-:Y:S02]  /*2310*/  @!P0 IMAD.MOV.U32 R22, RZ, RZ, R38 ;  /* 0x000000ffff168224 */ /* 0x000fe400078e0026 */
[----:B------:R-:W-:Y:S01]  /*2320*/  @!P0 IMAD.MOV.U32 R38, RZ, RZ, R12 ;  /* 0x000000ffff268224 */ /* 0x000fe200078e000c */
[----:B-1----:R-:W-:-:S13]  /*2330*/  FSETP.GEU.FTZ.AND P1, PT, R58, R13, PT ;  /* 0x0000000d3a00720b */ /* 0x002fda0003f3e000 */
[C---:B------:R-:W-:Y:S01]  /*2340*/  @P1 VIADD R48, R42.reuse, 0xfffffff8 ;  /* 0xfffffff82a301836 */ /* 0x040fe20000000000 */
[----:B------:R-:W-:Y:S01]  /*2350*/  @!P1 MOV R29, R58 ;  /* 0x0000003a001d9202 */ /* 0x000fe20000000f00 */
[----:B------:R-:W-:Y:S02]  /*2360*/  @!P1 VIADD R48, R42, 0x8 ;  /* 0x000000082a309836 */ /* 0x000fe40000000000 */
[----:B------:R-:W-:Y:S02]  /*2370*/  @!P1 IMAD.MOV.U32 R22, RZ, RZ, R42 ;  /* 0x000000ffff169224 */ /* 0x000fe400078e002a */
[----:B------:R-:W-:Y:S02]  /*2380*/  IMAD R23, R48, 0x4, R17 ;  /* 0x0000000430177824 */ /* 0x000fe400078e0211 */
[----:B------:R-:W-:-:S03]  /*2390*/  @!P1 IMAD.MOV.U32 R42, RZ, RZ, R38 ;  /* 0x000000ffff2a9224 */ /* 0x000fc600078e0026 */
[----:B------:R0:W1:Y:S02]  /*23a0*/  LDS R60, [R23] ;  /* 0x00000000173c7984 */ /* 0x0000640000000800 */
[----:B0-----:R-:W-:Y:S02]  /*23b0*/  IMAD.MOV.U32 R23, RZ, RZ, 0x3f800000 ;  /* 0x3f800000ff177424 */ /* 0x001fe400078e00ff */
[----:B------:R-:W-:Y:S02]  /*23c0*/  @P5 IMAD.MOV.U32 R23, RZ, RZ, R8 ;  /* 0x000000ffff175224 */ /* 0x000fe400078e0008 */
[----:B------:R-:W-:Y:S02]  /*23d0*/  @P6 IMAD.MOV.U32 R23, RZ, RZ, R36 ;  /* 0x000000ffff176224 */ /* 0x000fe400078e0024 */
[----:B------:R-:W-:Y:S02]  /*23e0*/  @P0 IMAD.MOV.U32 R23, RZ, RZ, R56 ;  /* 0x000000ffff170224 */ /* 0x000fe400078e0038 */
[----:B------:R-:W-:Y:S01]  /*23f0*/  @P1 IMAD.MOV.U32 R23, RZ, RZ, R58 ;  /* 0x000000ffff171224 */ /* 0x000fe200078e003a */
[----:B-1----:R-:W-:-:S13]  /*2400*/  FSETP.GEU.FTZ.AND P2, PT, R60, R13, PT ;  /* 0x0000000d3c00720b */ /* 0x002fda0003f5e000 */
[C---:B------:R-:W-:Y:S01]  /*2410*/  @P2 VIADD R52, R48.reuse, 0xfffffffc ;  /* 0xfffffffc30342836 */ /* 0x040fe20000000000 */
[----:B------:R-:W-:Y:S01]  /*2420*/  @!P2 IADD3 R52, R48, 0x4, RZ ;  /* 0x000000043034a810 */ /* 0x000fe20007ffe0ff */
[--C-:B------:R-:W-:Y:S02]  /*2430*/  @!P2 IMAD.MOV.U32 R29, RZ, RZ, R60.reuse ;  /* 0x000000ffff1da224 */ /* 0x100fe400078e003c */
[----:B------:R-:W-:Y:S02]  /*2440*/  @P2 IMAD.MOV.U32 R23, RZ, RZ, R60 ;  /* 0x000000ffff172224 */ /* 0x000fe400078e003c */
        /* <DEDUP_REMOVED lines=14> */
[C---:B------:R-:W-:Y:S01]  /*2530*/  @P5 VIADD R35, R54.reuse, 0xffffffff ;  /* 0xffffffff36235836 */ /* 0x040fe20000000000 */
[----:B------:R-:W-:Y:S01]  /*2540*/  @!P5 MOV R29, R41 ;  /* 0x00000029001dd202 */ /* 0x000fe20000000f00 */
[----:B------:R-:W-:Y:S02]  /*2550*/  @!P5 VIADD R35, R54, 0x1 ;  /* 0x000000013623d836 */ /* 0x000fe40000000000 */
[----:B------:R-:W-:Y:S02]  /*2560*/  @P5 IMAD.MOV.U32 R23, RZ, RZ, R41 ;  /* 0x000000ffff175224 */ /* 0x000fe400078e0029 */
[----:B------:R-:W-:Y:S02]  /*2570*/  IMAD R37, R35, 0x4, R17 ;  /* 0x0000000423257824 */ /* 0x000fe400078e0211 */
[----:B------:R-:W-:Y:S02]  /*2580*/  @!P5 IMAD.MOV.U32 R22, RZ, RZ, R54 ;  /* 0x000000ffff16d224 */ /* 0x000fe400078e0036 */
[----:B------:R-:W-:-:S02]  /*2590*/  @!P5 IMAD.MOV.U32 R54, RZ, RZ, R52 ;  /* 0x000000ffff36d224 */ /* 0x000fc400078e0034 */
[----:B------:R-:W0:Y:S02]  /*25a0*/  LDS R37, [R37] ;  /* 0x0000000025257984 */ /* 0x000e240000000800 */
[----:B0-----:R-:W-:-:S13]  /*25b0*/  FSETP.GEU.FTZ.AND P6, PT, R37, R13, PT ;  /* 0x0000000d2500720b */ /* 0x001fda0003fde000 */
[C---:B------:R-:W-:Y:S01]  /*25c0*/  @P6 FADD.FTZ R12, R37.reuse, R29 ;  /* 0x0000001d250c6221 */ /* 0x040fe20000010000 */
[----:B------:R-:W-:Y:S01]  /*25d0*/  @!P6 FADD.FTZ R23, R37, R23 ;  /* 0x000000172517e221 */ /* 0x000fe20000010000 */
[----:B------:R-:W-:Y:S02]  /*25e0*/  SHF.R.U32.HI R29, RZ, 0x1f, R46 ;  /* 0x0000001fff1d7819 */ /* 0x000fe4000001162e */
[----:B------:R-:W-:Y:S01]  /*25f0*/  @P6 FMUL.FTZ R36, R12, 0.5 ;  /* 0x3f0000000c246820 */ /* 0x000fe20000410000 */
[----:B------:R-:W-:-:S04]  /*2600*/  @!P6 FMUL.FTZ R12, R23, 0.5 ;  /* 0x3f000000170ce820 */ /* 0x000fc80000410000 */
[----:B------:R-:W-:Y:S02]  /*2610*/  @P6 FSETP.GT.FTZ.AND P1, PT, R36, R13, PT ;  /* 0x0000000d2400620b */ /* 0x000fe40003f34000 */
[----:B------:R-:W-:Y:S02]  /*2620*/  @!P6 FSETP.GT.FTZ.AND P0, PT, R13, R12, PT ;  /* 0x0000000c0d00e20b */ /* 0x000fe40003f14000 */
[-C--:B------:R-:W-:Y:S02]  /*2630*/  @P6 SEL R22, R22, R35.reuse, P1 ;  /* 0x0000002316166207 */ /* 0x080fe40000800000 */
[----:B------:R-:W-:Y:S02]  /*2640*/  @!P6 SEL R22, R54, R35, P0 ;  /* 0x000000233616e207 */ /* 0x000fe40000000000 */
[----:B------:R-:W-:Y:S02]  /*2650*/  LOP3.LUT R13, R11, 0x1f, RZ, 0xc0, !PT ;  /* 0x0000001f0b0d7812 */ /* 0x000fe400078ec0ff */
[----:B------:R-:W-:-:S03]  /*2660*/  SHF.L.U32 R12, R22, 0x2, RZ ;  /* 0x00000002160c7819 */ /* 0x000fc600000006ff */
[----:B------:R-:W-:Y:S01]  /*2670*/  IMAD.IADD R44, R44, 0x1, R13 ;  /* 0x000000012c2c7824 */ /* 0x000fe200078e020d */
[----:B------:R-:W-:-:S05]  /*2680*/  LOP3.LUT R12, R12, 0x3fc, RZ, 0xc0, !PT ;  /* 0x000003fc0c0c7812 */ /* 0x000fca00078ec0ff */
[----:B------:R-:W-:-:S05]  /*2690*/  IMAD.IADD R12, R17, 0x1, R12 ;  /* 0x00000001110c7824 */ /* 0x000fca00078e020c */
[----:B------:R-:W0:Y:S01]  /*26a0*/  LDS R23, [R12] ;  /* 0x000000000c177984 */ /* 0x000e220000000800 */
[----:B------:R-:W-:Y:S06]  /*26b0*/  BAR.SYNC.DEFER_BLOCKING 0x0 ;  /* 0x0000000000007b1d */ /* 0x000fec0000010000 */
[----:B------:R-:W-:Y:S01]  /*26c0*/  STS.U8 [R43], R20 ;  /* 0x000000142b007388 */ /* 0x000fe20000000000 */
[----:B------:R-:W-:-:S03]  /*26d0*/  NOP ;  /* 0x0000000000007918 */ /* 0x000fc60000000000 */
[----:B------:R-:W-:Y:S04]  /*26e0*/  LDS.U8 R35, [R43] ;  /* 0x000000002b237984 */ /* 0x000fe80000000000 */
[----:B------:R-:W-:Y:S01]  /*26f0*/  @!P4 STS [R19+0x11a0], R40 ;  /* 0x0011a0281300c388 */ /* 0x000fe20000000800 */
[----:B0-----:R-:W-:Y:S01]  /*2700*/  SHF.R.U32.HI R23, RZ, 0x1f, R23 ;  /* 0x0000001fff177819 */ /* 0x001fe20000011617 */
[----:B------:R-:W-:Y:S06]  /*2710*/  BAR.SYNC.DEFER_BLOCKING 0x0 ;  /* 0x0000000000007b1d */ /* 0x000fec0000010000 */
[----:B------:R-:W0:Y:S02]  /*2720*/  LDS R21, [R19+0x11a0] ;  /* 0x0011a00013157984 */ /* 0x000e240000000800 */
[----:B0-----:R-:W-:-:S13]  /*2730*/  ISETP.GE.AND P0, PT, R44, R21, PT ;  /* 0x000000152c00720c */ /* 0x001fda0003f06270 */
[----:B------:R-:W0:Y:S02]  /*2740*/  @!P0 LDC.64 R12, c[0x0][0x220] ;  /* 0x00008800ff0c8b82 */ /* 0x000e240000000a00 */
[----:B0-----:R-:W-:-:S05]  /*2750*/  @!P0 IADD3 R12, P1, R15, R12, RZ ;  /* 0x0000000c0f0c8210 */ /* 0x001fca0007f3e0ff */
[----:B------:R-:W-:-:S05]  /*2760*/  @!P0 IMAD.X R13, R16, 0x1, R13, P1 ;  /* 0x00000001100d8824 */ /* 0x000fca00008e060d */
[----:B------:R0:W-:Y:S01]  /*2770*/  @!P0 STG.E.U8 desc[UR6][R12.64], R35 ;  /* 0x000000230c008986 */ /* 0x0001e2000c101106 */
[----:B------:R-:W-:Y:S01]  /*2780*/  BAR.SYNC.DEFER_BLOCKING 0x0 ;  /* 0x0000000000007b1d */ /* 0x000fe20000010000 */
[----:B------:R-:W-:Y:S01]  /*2790*/  FSETP.GT.FTZ.AND P0, PT, R46, RZ, PT ;  /* 0x000000ff2e00720b */ /* 0x000fe20003f14000 */
[----:B0-----:R-:W-:Y:S01]  /*27a0*/  IMAD.MOV.U32 R12, RZ, RZ, 0x1 ;  /* 0x00000001ff0c7424 */ /* 0x001fe200078e00ff */
[----:B------:R-:W-:-:S04]  /*27b0*/  PRMT R13, R29, 0x9910, RZ ;  /* 0x000099101d0d7816 */ /* 0x000fc800000000ff */
[----:B------:R-:W-:Y:S01]  /*27c0*/  SEL R12, R12, 0xffff, P0 ;  /* 0x0000ffff0c0c7807 */ /* 0x000fe20000000000 */
[----:B------:R0:W-:Y:S01]  /*27d0*/  STS.U8 [R43], R34 ;  /* 0x000000222b007388 */ /* 0x0001e20000000000 */
[----:B------:R-:W-:-:S03]  /*27e0*/  NOP ;  /* 0x0000000000007918 */ /* 0x000fc60000000000 */
[----:B------:R-:W-:Y:S01]  /*27f0*/  LDS.U8 R37, [R43] ;  /* 0x000000002b257984 */ /* 0x000fe20000000000 */
[----:B0-----:R-:W-:-:S03]  /*2800*/  PRMT R34, R23, 0x9910, RZ ;  /* 0x0000991017227816 */ /* 0x001fc600000000ff */
[----:B------:R-:W-:Y:S01]  /*2810*/  @!P4 STS [R19+0x11a0], R40 ;  /* 0x0011a0281300c388 */ /* 0x000fe20000000800 */
[----:B------:R-:W0:Y:S08]  /*2820*/  LDC R23, c[0x0][0xc] ;  /* 0x00000300ff177b82 */ /* 0x000e300000000800 */
[----:B------:R-:W-:Y:S01]  /*2830*/  BAR.SYNC.DEFER_BLOCKING 0x0 ;  /* 0x0000000000007b1d */ /* 0x000fe20000010000 */
[----:B------:R-:W-:-:S04]  /*2840*/  ISETP.NE.AND P0, PT, R34, R13, PT ;  /* 0x0000000d2200720c */ /* 0x000fc80003f05270 */
[----:B------:R-:W-:-:S05]  /*2850*/  SEL R13, R12, RZ, P0 ;  /* 0x000000ff0c0d7207 */ /* 0x000fca0000000000 */
[----:B------:R-:W-:Y:S01]  /*2860*/  IMAD.IADD R22, R13, 0x1, R22 ;  /* 0x000000010d167824 */ /* 0x000fe200078e0216 */
[----:B------:R-:W1:Y:S02]  /*2870*/  LDS R21, [R19+0x11a0] ;  /* 0x0011a00013157984 */ /* 0x000e640000000800 */
[----:B-1----:R-:W-:-:S13]  /*2880*/  ISETP.GE.AND P1, PT, R44, R21, PT ;  /* 0x000000152c00720c */ /* 0x002fda0003f26270 */
[----:B------:R-:W1:Y:S02]  /*2890*/  @!P1 LDC.64 R20, c[0x0][0x228] ;  /* 0x00008a00ff149b82 */ /* 0x000e640000000a00 */
[----:B-1----:R-:W-:-:S05]  /*28a0*/  @!P1 IADD3 R20, P2, R15, R20, RZ ;  /* 0x000000140f149210 */ /* 0x002fca0007f5e0ff */
[----:B------:R-:W-:-:S05]  /*28b0*/  @!P1 IMAD.X R21, R16, 0x1, R21, P2 ;  /* 0x0000000110159824 */ /* 0x000fca00010e0615 */
[----:B------:R0:W-:Y:S01]  /*28c0*/  @!P1 STG.E.U8 desc[UR6][R20.64], R37 ;  /* 0x0000002514009986 */ /* 0x0001e2000c101106 */
[----:B------:R-:W-:Y:S01]  /*28d0*/  BAR.SYNC.DEFER_BLOCKING 0x0 ;  /* 0x0000000000007b1d */ /* 0x000fe20000010000 */
[----:B0-----:R-:W-:-:S05]  /*28e0*/  IMAD R21, R23, 0x100, R28 ;  /* 0x0000010017157824 */ /* 0x001fca00078e021c */
        /* <DEDUP_REMOVED lines=13> */
[----:B--2---:R-:W-:Y:S05]  /*29c0*/  @!P0 BRA `(.L_x_119) ;  /* 0xffffffd8009c8947 */ /* 0x004fea000383ffff */
[----:B------:R-:W-:Y:S05]  /*29d0*/  EXIT ;  /* 0x000000000000794d */ /* 0x000fea0003800000 */
.L_x_120:
        /* <DEDUP_REMOVED lines=10> */
.L_x_2049:


//--------------------- .text._Z35kOptimizerStatic8bit2StateBlockwiseI6__halfLi6ELi256ELi1EEvPT_S2_PhS3_fffffifPfS4_S4_S4_ffbi --------------------------
	.section	.text._Z35kOptimizerStatic8bit2StateBlockwiseI6__halfLi6ELi256ELi1EEvPT_S2_PhS3_fffffifPfS4_S4_S4_ffbi,"ax",@progbits
	.align	128
        .global         _Z35kOptimizerStatic8bit2StateBlockwiseI6__halfLi6ELi256ELi1EEvPT_S2_PhS3_fffffifPfS4_S4_S4_ffbi
        .type           _Z35kOptimizerStatic8bit2StateBlockwiseI6__halfLi6ELi256ELi1EEvPT_S2_PhS3_fffffifPfS4_S4_S4_ffbi,@function
        .size           _Z35kOptimizerStatic8bit2StateBlockwiseI6__halfLi6ELi256ELi1EEvPT_S2_PhS3_fffffifPfS4_S4_S4_ffbi,(.L_x_2050 - _Z35kOptimizerStatic8bit2StateBlockwiseI6__halfLi6ELi256ELi1EEvPT_S2_PhS3_fffffifPfS4_S4_S4_ffbi)
        .other          _Z35kOptimizerStatic8bit2StateBlockwiseI6__halfLi6ELi256ELi1EEvPT_S2_PhS3_fffffifPfS4_S4_S4_ffbi,@"STO_CUDA_ENTRY STV_DEFAULT"
_Z35kOptimizerStatic8bit2StateBlockwiseI6__halfLi6ELi256ELi1EEvPT_S2_PhS3_fffffifPfS4_S4_S4_ffbi:
.text._Z35kOptimizerStatic8bit2StateBlockwiseI6__halfLi6ELi256ELi1EEvPT_S2_PhS3_fffffifPfS4_S4_S4_ffbi:
        /* <DEDUP_REMOVED lines=68> */
.L_x_135:
        /* <DEDUP_REMOVED lines=35> */
[----:B------:R-:W-:Y:S01]  /*0670*/  HFMA2.MMA R21, -RZ, RZ, 0, 7.62939453125e-06 ;  /* 0x00000080ff157435 */ /* 0x000fe200000001ff */
[----:B------:R-:W-:Y:S01]  /*0680*/  PRMT R22, RZ, 0x7610, R22 ;  /* 0x00007610ff167816 */ /* 0x000fe20000000016 */
[----:B--2---:R-:W0:Y:S01]  /*0690*/  @!P2 LDC.64 R12, c[0x0][0x220] ;  /* 0x00008800ff0cab82 */ /* 0x004e220000000a00 */
[----:B---3--:R2:W-:Y:S01]  /*06a0*/  STS.U8 [R43], R20 ;  /* 0x000000142b007388 */ /* 0x0085e20000000000 */
[----:B------:R-:W-:-:S03]  /*06b0*/  NOP ;  /* 0x0000000000007918 */ /* 0x000fc60000000000 */
[----:B------:R3:W1:Y:S03]  /*06c0*/  LDS.U8 R16, [R43] ;  /* 0x000000002b107984 */ /* 0x0006660000000000 */
[----:B------:R-:W-:Y:S06]  /*06d0*/  BAR.SYNC.DEFER_BLOCKING 0x0 ;  /* 0x0000000000007b1d */ /* 0x000fec0000010000 */
[----:B------:R-:W5:Y:S01]  /*06e0*/  @!P2 LDG.E.U8 R22, desc[UR6][R14.64] ;  /* 0x000000060e16a981 */ /* 0x000f62000c1e1100 */
[----:B--2---:R-:W-:Y:S01]  /*06f0*/  PRMT R20, R21, 0x7610, R20 ;  /* 0x0000761015147816 */ /* 0x004fe20000000014 */
[----:B------:R-:W-:-:S05]  /*0700*/  IMAD.IADD R45, R28, 0x1, R2 ;  /* 0x000000011c2d7824 */ /* 0x000fca00078e0202 */
[----:B0-----:R-:W-:-:S04]  /*0710*/  @!P2 IADD3 R12, P0, P1, R45, R12, R11 ;  /* 0x0000000c2d0ca210 */ /* 0x001fc8000791e00b */
[----:B------:R-:W-:Y:S01]  /*0720*/  @!P2 IADD3.X R13, RZ, R13, R34, P0, P1 ;  /* 0x0000000dff0da210 */ /* 0x000fe200007e2422 */
[----:B-----5:R3:W-:Y:S01]  /*0730*/  STS.U8 [R43], R22 ;  /* 0x000000162b007388 */ /* 0x0207e20000000000 */
[----:B------:R-:W-:-:S03]  /*0740*/  NOP ;  /* 0x0000000000007918 */ /* 0x000fc60000000000 */
[----:B------:R3:W0:Y:S01]  /*0750*/  LDS.U8 R21, [R43] ;  /* 0x000000002b157984 */ /* 0x0006220000000000 */
[----:B------:R-:W-:Y:S06]  /*0760*/  BAR.SYNC.DEFER_BLOCKING 0x0 ;  /* 0x0000000000007b1d */ /* 0x000fec0000010000 */
[----:B------:R-:W2:Y:S01]  /*0770*/  @!P2 LDG.E.U8 R20, desc[UR6][R12.64] ;  /* 0x000000060c14a981 */ /* 0x000ea2000c1e1100 */
[----:B-1----:R-:W-:Y:S01]  /*0780*/  HADD2.F32 R19, -RZ, R19.H0_H0 ;  /* 0x20000013ff137230 */ /* 0x002fe20000004100 */
[----:B------:R-:W-:Y:S01]  /*0790*/  SHF.R.U32.HI R37, RZ, 0x8, R28 ;  /* 0x00000008ff257819 */ /* 0x000fe2000001161c */
[----:B------:R-:W-:Y:S01]  /*07a0*/  BSSY B0, `(.L_x_121) ;  /* 0x0000025000007945 */ /* 0x000fe20003800000 */
[----:B------:R-:W-:-:S02]  /*07b0*/  SHF.R.U32.HI R39, RZ, 0x8, R45 ;  /* 0x00000008ff277819 */ /* 0x000fc4000001162d */
[----:B------:R-:W-:Y:S02]  /*07c0*/  CS2R R46, SRZ ;  /* 0x00000000002e7805 */ /* 0x000fe4000001ff00 */
[----:B------:R-:W-:Y:S01]  /*07d0*/  FSETP.GTU.FTZ.AND P0, PT, |R19|, +INF , PT ;  /* 0x7f8000001300780b */ /* 0x000fe20003f1c200 */
[----:B------:R-:W-:Y:S01]  /*07e0*/  IMAD.WIDE.U32 R34, R37, 0x4, R50 ;  /* 0x0000000425227825 */ /* 0x000fe200078e0032 */
[----:B------:R-:W-:-:S03]  /*07f0*/  FSETP.NEU.FTZ.AND P1, PT, |R19|, +INF , PT ;  /* 0x7f8000001300780b */ /* 0x000fc60003f3d200 */
[----:B------:R-:W-:Y:S01]  /*0800*/  IMAD.MOV.U32 R49, RZ, RZ, RZ ;  /* 0x000000ffff317224 */ /* 0x000fe200078e00ff */
        /* <DEDUP_REMOVED lines=30> */
.L_x_122:
[----:B------:R-:W-:Y:S05]  /*09f0*/  BSYNC B0 ;  /* 0x0000000000007941 */ /* 0x000fea0003800000 */
.L_x_121:
        /* <DEDUP_REMOVED lines=48> */
.L_x_124:
[----:B------:R-:W-:Y:S05]  /*0d00*/  BSYNC B0 ;  /* 0x0000000000007941 */ /* 0x000fea0003800000 */
.L_x_123:
        /* <DEDUP_REMOVED lines=46> */
.L_x_126:
[----:B------:R-:W-:Y:S05]  /*0ff0*/  BSYNC B0 ;  /* 0x0000000000007941 */ /* 0x000fea0003800000 */
.L_x_125:
[----:B------:R-:W-:Y:S01]  /*1000*/  FMNMX.FTZ R12, |R46|, -3.40282346638528859812e+38, !PT ;  /* 0xff7fffff2e0c7809 */ /* 0x000fe20007810200 */
[----:B0-----:R-:W-:Y:S01]  /*1010*/  @!P3 VIADD R16, R42, 0x1068 ;  /* 0x000010682a10b836 */ /* 0x001fe20000000000 */
[----:B------:R-:W-:Y:S01]  /*1020*/  ISETP.NE.AND P5, PT, R11, RZ, PT ;  /* 0x000000ff0b00720c */ /* 0x000fe20003fa5270 */
[----:B------:R-:W-:Y:S02]  /*1030*/  BSSY B0, `(.L_x_127) ;  /* 0x000002f000007945 */ /* 0x000fe40003800000 */
[----:B------:R-:W0:Y:S01]  /*1040*/  SHFL.DOWN PT, R13, R12, 0x1, 0x1f ;  /* 0x08201f000c0d7f89 */ /* 0x000e2200000e0000 */
[----:B------:R-:W-:-:S04]  /*1050*/  @!P3 LEA R16, R29, R16, 0x18 ;  /* 0x000000101d10b211 */ /* 0x000fc800078ec0ff */
[----:B------:R-:W-:-:S05]  /*1060*/  @!P3 LEA R17, R27, R16, 0x2 ;  /* 0x000000101b11b211 */ /* 0x000fca00078e10ff */
        /* <DEDUP_REMOVED lines=43> */
.L_x_128:
[----:B------:R-:W-:Y:S05]  /*1320*/  BSYNC B0 ;  /* 0x0000000000007941 */ /* 0x000fea0003800000 */
.L_x_127:
[----:B------:R-:W-:Y:S01]  /*1330*/  BAR.SYNC.DEFER_BLOCKING 0x0 ;  /* 0x0000000000007b1d */ /* 0x000fe20000010000 */
[----:B------:R-:W-:Y:S02]  /*1340*/  SHF.R.S32.HI R14, RZ, 0x1f, R11 ;  /* 0x0000001fff0e7819 */ /* 0x000fe4000001140b */
[----:B------:R-:W-:Y:S02]  /*1350*/  IADD3 R15, P1, R11, R28, RZ ;  /* 0x0000001c0b0f7210 */ /* 0x000fe40007f3e0ff */
[----:B------:R-:W-:Y:S01]  /*1360*/  PRMT R18, RZ, 0x7610, R18 ;  /* 0x00007610ff127816 */ /* 0x000fe20000000012 */
[----:B------:R-:W-:Y:S02]  /*1370*/  BSSY B0, `(.L_x_129) ;  /* 0x000000b000007945 */ /* 0x000fe40003800000 */
[----:B------:R-:W-:Y:S01]  /*1380*/  IMAD.X R16, RZ, RZ, R14, P1 ;  /* 0x000000ffff107224 */ /* 0x000fe200008e060e */
        /* <DEDUP_REMOVED lines=9> */
.L_x_130:
[----:B------:R-:W-:Y:S05]  /*1420*/  BSYNC B0 ;  /* 0x0000000000007941 */ /* 0x000fea0003800000 */
.L_x_129:
[----:B-----5:R2:W-:Y:S01]  /*1430*/  STS.U16 [R41], R18 ;  /* 0x0000001229007388 */ /* 0x0205e20000000400 */
[----:B------:R-:W-:-:S03]  /*1440*/  NOP ;  /* 0x0000000000007918 */ /* 0x000fc60000000000 */
[----:B------:R2:W3:Y:S01]  /*1450*/  LDS.U16 R17, [R41] ;  /* 0x0000000029117984 */ /* 0x0004e20000000400 */
[----:B0-----:R2:W0:Y:S01]  /*1460*/  MUFU.RCP R34, R20 ;  /* 0x0000001400227308 */ /* 0x0014220000001000 */
[----:B------:R-:W-:Y:S04]  /*1470*/  BSSY B0, `(.L_x_131) ;  /* 0x000000f000007945 */ /* 0x000fe80003800000 */
[----:B------:R-:W-:Y:S05]  /*1480*/  @P0 BRA `(.L_x_132) ;  /* 0x0000000000340947 */ /* 0x000fea0003800000 */
[----:B--2---:R-:W2:Y:S01]  /*1490*/  MUFU.SQRT R18, R47 ;  /* 0x0000002f00127308 */ /* 0x004ea20000002000 */
[----:B------:R-:W-:Y:S01]  /*14a0*/  FMUL.FTZ R19, R24, R49 ;  /* 0x0000003118137220 */ /* 0x000fe20000410000 */
[----:B---3--:R-:W-:Y:S01]  /*14b0*/  HADD2.F32 R17, -RZ, R17.H0_H0 ;  /* 0x20000011ff117230 */ /* 0x008fe20000004100 */
[----:B------:R-:W-:Y:S02]  /*14c0*/  FSETP.LT.FTZ.AND P0, PT, RZ, UR11, PT ;  /* 0x0000000bff007c0b */ /* 0x000fe4000bf11000 */
[----:B------:R-:W-:Y:S01]  /*14d0*/  FFMA.FTZ R19, R46, UR5, R19 ;  /* 0x000000052e137c23 */ /* 0x000fe20008010013 */
[----:B--2---:R-:W-:-:S06]  /*14e0*/  FFMA.FTZ R18, R18, R25, UR10 ;  /* 0x0000000a12127e23 */ /* 0x004fcc0008010019 */
[----:B------:R-:W2:Y:S02]  /*14f0*/  MUFU.RCP R18, R18 ;  /* 0x0000001200127308 */ /* 0x000ea40000001000 */
[----:B--2---:R-:W-:-:S04]  /*1500*/  FMUL.FTZ R20, R19, R18 ;  /* 0x0000001213147220 */ /* 0x004fc80000410000 */
[----:B------:R-:W-:-:S05]  /*1510*/  FFMA.FTZ R17, -R20, UR12, R17 ;  /* 0x0000000c14117c23 */ /* 0x000fca0008010111 */
[----:B------:R-:W-:-:S05]  /*1520*/  F2FP.F16.F32.PACK_AB R17, RZ, R17 ;  /* 0x00000011ff11723e */ /* 0x000fca00000000ff */
[----:B------:R-:W-:-:S05]  /*1530*/  @P0 HADD2.F32 R19, -RZ, R17.H0_H0 ;  /* 0x20000011ff130230 */ /* 0x000fca0000004100 */
[----:B------:R-:W-:-:S05]  /*1540*/  @P0 FMUL.FTZ R19, R26, R19 ;  /* 0x000000131a130220 */ /* 0x000fca0000410000 */
[----:B------:R-:W-:-:S07]  /*1550*/  @P0 F2FP.F16.F32.PACK_AB R17, RZ, R19 ;  /* 0x00000013ff11023e */ /* 0x000fce00000000ff */
.L_x_132:
[----:B------:R-:W-:Y:S05]  /*1560*/  BSYNC B0 ;  /* 0x0000000000007941 */ /* 0x000fea0003800000 */
.L_x_131:
[----:B------:R-:W-:Y:S01]  /*1570*/  BAR.SYNC.DEFER_BLOCKING 0x0 ;  /* 0x0000000000007b1d */ /* 0x000fe20000010000 */
[----:B0-----:R-:W-:Y:S01]  /*1580*/  FMUL.FTZ R35, R34, R49 ;  /* 0x0000003122237220 */ /* 0x001fe20000410000 */
[----:B--23--:R-:W-:Y:S01]  /*1590*/  PRMT R18, R17, 0x7610, R18 ;  /* 0x0000761011127816 */ /* 0x00cfe20000000012 */
[----:B------:R-:W-:Y:S01]  /*15a0*/  IMAD.MOV.U32 R34, RZ, RZ, R6 ;  /* 0x000000ffff227224 */ /* 0x000fe200078e0006 */
[----:B------:R-:W-:Y:S01]  /*15b0*/  LEA R19, R29, R42, 0x18 ;  /* 0x0000002a1d137211 */ /* 0x000fe200078ec0ff */
[----:B------:R-:W-:Y:S01]  /*15c0*/  IMAD.MOV.U32 R23, RZ, RZ, 0xbf ;  /* 0x000000bfff177424 */ /* 0x000fe200078e00ff */
[----:B------:R-:W-:Y:S01]  /*15d0*/  FSETP.GEU.FTZ.AND P0, PT, R8, R35, PT ;  /* 0x000000230800720b */ /* 0x000fe20003f1e000 */
[----:B------:R0:W2:Y:S01]  /*15e0*/  MUFU.RCP R58, R21 ;  /* 0x00000015003a7308 */ /* 0x0000a20000001000 */
[----:B------:R-:W-:Y:S01]  /*15f0*/  IMAD.MOV.U32 R53, RZ, RZ, R4 ;  /* 0x000000ffff357224 */ /* 0x000fe200078e0004 */
[----:B------:R-:W-:Y:S01]  /*1600*/  BSSY B0, `(.L_x_133) ;  /* 0x00000b3000007945 */ /* 0x000fe20003800000 */
[----:B------:R-:W-:-:S02]  /*1610*/  IMAD R17, R10, 0x404, R19 ;  /* 0x000004040a117824 */ /* 0x000fc400078e0213 */
[----:B------:R-:W-:Y:S02]  /*1620*/  IMAD.MOV.U32 R57, RZ, RZ, 0xff ;  /* 0x000000ffff397424 */ /* 0x000fe400078e00ff */
[----:B------:R-:W-:Y:S02]  /*1630*/  IMAD.MOV.U32 R39, RZ, RZ, 0x3f800000 ;  /* 0x3f800000ff277424 */ /* 0x000fe400078e00ff */
[----:B------:R-:W-:Y:S02]  /*1640*/  VIADD R42, R42, 0x808 ;  /* 0x000008082a2a7836 */ /* 0x000fe40000000000 */
[----:B0-----:R-:W-:Y:S02]  /*1650*/  IMAD.MOV.U32 R21, RZ, RZ, 0xbf ;  /* 0x000000bfff157424 */ /* 0x001fe400078e00ff */
[----:B------:R-:W-:Y:S01]  /*1660*/  @P0 IMAD.MOV.U32 R34, RZ, RZ, R9 ;  /* 0x000000ffff220224 */ /* 0x000fe200078e0009 */
[----:B------:R-:W-:Y:S01]  /*1670*/  LEA R55, R29, R42, 0x18 ;  /* 0x0000002a1d377211 */ /* 0x000fe200078ec0ff */
[----:B------:R-:W-:Y:S01]  /*1680*/  @P0 IMAD.MOV.U32 R23, RZ, RZ, 0x3f ;  /* 0x0000003fff170424 */ /* 0x000fe200078e00ff */
[----:B------:R-:W-:Y:S01]  /*1690*/  STS.U16 [R41], R18 ;  /* 0x0000001229007388 */ /* 0x000fe20000000400 */
[----:B------:R-:W-:-:S03]  /*16a0*/  NOP ;  /* 0x0000000000007918 */ /* 0x000fc60000000000 */
[----:B------:R0:W-:Y:S01]  /*16b0*/  LDS.U16 R37, [R41] ;  /* 0x0000000029257984 */ /* 0x0001e20000000400 */
[----:B------:R-:W-:Y:S01]  /*16c0*/  FSETP.GEU.FTZ.AND P5, PT, R34, R35, PT ;  /* 0x000000232200720b */ /* 0x000fe20003fbe000 */
[----:B--2---:R-:W-:Y:S01]  /*16d0*/  FMUL.FTZ R58, R58, R47 ;  /* 0x0000002f3a3a7220 */ /* 0x004fe20000410000 */
[----:B------:R-:W-:Y:S01]  /*16e0*/  IMAD.MOV.U32 R47, RZ, RZ, 0x7f ;  /* 0x0000007fff2f7424 */ /* 0x000fe200078e00ff */
[----:B------:R-:W-:Y:S01]  /*16f0*/  @!P4 STS [R19+0x12a0], R40 ;  /* 0x0012a0281300c388 */ /* 0x000fe20000000800 */
[----:B------:R-:W-:Y:S01]  /*1700*/  @P0 IMAD.MOV.U32 R57, RZ, RZ, 0x7f ;  /* 0x0000007fff390424 */ /* 0x000fe200078e00ff */
[----:B------:R-:W-:Y:S01]  /*1710*/  BAR.SYNC.DEFER_BLOCKING 0x0 ;  /* 0x0000000000007b1d */ /* 0x000fe20000010000 */
[----:B------:R-:W-:Y:S01]  /*1720*/  FSETP.GEU.FTZ.AND P3, PT, R7, R58, PT ;  /* 0x0000003a0700720b */ /* 0x000fe20003f7e000 */
[----:B------:R-:W-:Y:S01]  /*1730*/  @P0 IMAD.MOV.U32 R47, RZ, RZ, RZ ;  /* 0x000000ffff2f0224 */ /* 0x000fe200078e00ff */
[----:B0-----:R-:W-:Y:S01]  /*1740*/  MOV R41, R8 ;  /* 0x0000000800297202 */ /* 0x001fe20000000f00 */
[----:B------:R-:W-:-:S04]  /*1750*/  @P0 IMAD.MOV.U32 R41, RZ, RZ, -0x40800000 ;  /* 0xbf800000ff290424 */ /* 0x000fc800078e00ff */
[C---:B------:R-:W-:Y:S02]  /*1760*/  @P5 VIADD R20, R23.reuse, 0xffffffe0 ;  /* 0xffffffe017145836 */ /* 0x040fe40000000000 */
[----:B------:R-:W-:Y:S02]  /*1770*/  @!P5 VIADD R20, R23, 0x20 ;  /* 0x000000201714d836 */ /* 0x000fe40000000000 */
[----:B------:R-:W-:Y:S02]  /*1780*/  @P0 IMAD.MOV.U32 R39, RZ, RZ, R8 ;  /* 0x000000ffff270224 */ /* 0x000fe400078e0008 */
[----:B------:R-:W-:Y:S02]  /*1790*/  IMAD R48, R20, 0x4, R17 ;  /* 0x0000000414307824 */ /* 0x000fe400078e0211 */
[----:B------:R-:W-:Y:S01]  /*17a0*/  @P3 IMAD.MOV.U32 R53, RZ, RZ, R5 ;  /* 0x000000ffff353224 */ /* 0x000fe200078e0005 */
[----:B------:R-:W-:Y:S01]  /*17b0*/  @P3 MOV R21, 0x3f ;  /* 0x0000003f00153802 */ /* 0x000fe20000000f00 */
[----:B------:R-:W-:-:S02]  /*17c0*/  IMAD R18, R10, 0x404, R55 ;  /* 0x000004040a127824 */ /* 0x000fc400078e0237 */
[----:B------:R-:W-:Y:S01]  /*17d0*/  @!P5 IMAD.MOV.U32 R47, RZ, RZ, R23 ;  /* 0x000000ffff2fd224 */ /* 0x000fe200078e0017 */
[----:B------:R-:W-:Y:S01]  /*17e0*/  FSETP.GEU.FTZ.AND P0, PT, R53, R58, PT ;  /* 0x0000003a3500720b */ /* 0x000fe20003f1e000 */
[--C-:B------:R-:W-:Y:S02]  /*17f0*/  @P5 IMAD.MOV.U32 R39, RZ, RZ, R34.reuse ;  /* 0x000000ffff275224 */ /* 0x100fe400078e0022 */
[----:B------:R-:W-:Y:S01]  /*1800*/  @!P5 IMAD.MOV.U32 R41, RZ, RZ, R34 ;  /* 0x000000ffff29d224 */ /* 0x000fe200078e0022 */
[----:B------:R-:W0:Y:S01]  /*1810*/  LDS R48, [R48] ;  /* 0x0000000030307984 */ /* 0x000e220000000800 */
[----:B------:R-:W-:-:S08]  /*1820*/  @!P5 IMAD.MOV.U32 R23, RZ, RZ, R57 ;  /* 0x000000ffff17d224 */ /* 0x000fd000078e0039 */
[C---:B------:R-:W-:Y:S02]  /*1830*/  @P0 VIADD R29, R21.reuse, 0xffffffe0 ;  /* 0xffffffe0151d0836 */ /* 0x040fe40000000000 */
[----:B------:R-:W-:-:S04]  /*1840*/  @!P0 VIADD R29, R21, 0x20 ;  /* 0x00000020151d8836 */ /* 0x000fc80000000000 */
[----:B------:R-:W-:-:S06]  /*1850*/  IMAD R55, R29, 0x4, R18 ;  /* 0x000000041d377824 */ /* 0x000fcc00078e0212 */
[----:B------:R-:W2:Y:S01]  /*1860*/  LDS R55, [R55] ;  /* 0x0000000037377984 */ /* 0x000ea20000000800 */
[----:B0-----:R-:W-:-:S13]  /*1870*/  FSETP.GEU.FTZ.AND P2, PT, R48, R35, PT ;  /* 0x000000233000720b */ /* 0x001fda0003f5e000 */
[C---:B------:R-:W-:Y:S01]  /*1880*/  @P2 VIADD R38, R20.reuse, 0xfffffff0 ;  /* 0xfffffff014262836 */ /* 0x040fe20000000000 */
[----:B------:R-:W-:Y:S01]  /*1890*/  @!P2 IADD3 R38, R20, 0x10, RZ ;  /* 0x000000101426a810 */ /* 0x000fe20007ffe0ff */
[----:B------:R-:W-:Y:S02]  /*18a0*/  @!P2 IMAD.MOV.U32 R47, RZ, RZ, R20 ;  /* 0x000000ffff2fa224 */ /* 0x000fe400078e0014 */
[--C-:B------:R-:W-:Y:S02]  /*18b0*/  @P2 IMAD.MOV.U32 R39, RZ, RZ, R48.reuse ;  /* 0x000000ffff272224 */ /* 0x100fe400078e0030 */
[----:B------:R-:W-:Y:S02]  /*18c0*/  IMAD R52, R38, 0x4, R17 ;  /* 0x0000000426347824 */ /* 0x000fe400078e0211 */
[----:B------:R-:W-:Y:S02]  /*18d0*/  @!P2 IMAD.MOV.U32 R41, RZ, RZ, R48 ;  /* 0x000000ffff29a224 */ /* 0x000fe400078e0030 */
[----:B------:R-:W-:Y:S01]  /*18e0*/  @!P2 IMAD.MOV.U32 R20, RZ, RZ, R23 ;  /* 0x000000ffff14a224 */ /* 0x000fe200078e0017 */
[----:B--2---:R-:W-:Y:S01]  /*18f0*/  FSETP.GEU.FTZ.AND P2, PT, R55, R58, PT ;  /* 0x0000003a3700720b */ /* 0x004fe20003f5e000 */
[----:B------:R-:W0:-:S12]  /*1900*/  LDS R52, [R52] ;  /* 0x0000000034347984 */ /* 0x000e180000000800 */
[C---:B------:R-:W-:Y:S02]  /*1910*/  @P2 VIADD R23, R29.reuse, 0xfffffff0 ;  /* 0xfffffff01d172836 */ /* 0x040fe40000000000 */
[----:B------:R-:W-:-:S04]  /*1920*/  @!P2 VIADD R23, R29, 0x10 ;  /* 0x000000101d17a836 */ /* 0x000fc80000000000 */
[----:B------:R-:W-:-:S06]  /*1930*/  IMAD R57, R23, 0x4, R18 ;  /* 0x0000000417397824 */ /* 0x000fcc00078e0212 */
[----:B------:R-:W-:Y:S01]  /*1940*/  LDS R57, [R57] ;  /* 0x0000000039397984 */ /* 0x000fe20000000800 */
[----:B0-----:R-:W-:-:S13]  /*1950*/  FSETP.GEU.FTZ.AND P6, PT, R52, R35, PT ;  /* 0x000000233400720b */ /* 0x001fda0003fde000 */
[C---:B------:R-:W-:Y:S01]  /*1960*/  @P6 VIADD R36, R38.reuse, 0xfffffff8 ;  /* 0xfffffff826246836 */ /* 0x040fe20000000000 */
[----:B------:R-:W-:Y:S01]  /*1970*/  @!P6 MOV R47, R38 ;  /* 0x00000026002fe202 */ /* 0x000fe20000000f00 */
[----:B------:R-:W-:Y:S02]  /*1980*/  @!P6 VIADD R36, R38, 0x8 ;  /* 0x000000082624e836 */ /* 0x000fe40000000000 */
[--C-:B------:R-:W-:Y:S02]  /*1990*/  @P6 IMAD.MOV.U32 R39, RZ, RZ, R52.reuse ;  /* 0x000000ffff276224 */ /* 0x100fe400078e0034 */
[----:B------:R-:W-:Y:S02]  /*19a0*/  IMAD R54, R36, 0x4, R17 ;  /* 0x0000000424367824 */ /* 0x000fe400078e0211 */
[----:B------:R-:W-:Y:S02]  /*19b0*/  @!P6 IMAD.MOV.U32 R41, RZ, RZ, R52 ;  /* 0x000000ffff29e224 */ /* 0x000fe400078e0034 */
[----:B------:R-:W-:-:S02]  /*19c0*/  @!P6 IMAD.MOV.U32 R38, RZ, RZ, R20 ;  /* 0x000000ffff26e224 */ /* 0x000fc400078e0014 */
[----:B------:R-:W0:Y:S01]  /*19d0*/  LDS R54, [R54] ;  /* 0x0000000036367984 */ /* 0x000e220000000800 */
        /* <DEDUP_REMOVED lines=15> */
[C---:B------:R-:W-:Y:S01]  /*1ad0*/  @P1 VIADD R59, R23.reuse, 0xfffffff8 ;  /* 0xfffffff8173b1836 */ /* 0x040fe20000000000 */
[----:B------:R-:W-:Y:S01]  /*1ae0*/  @!P1 IADD3 R59, R23, 0x8, RZ ;  /* 0x00000008173b9810 */ /* 0x000fe20007ffe0ff */
[----:B------:R-:W-:-:S04]  /*1af0*/  @!P1 IMAD.MOV.U32 R52, RZ, RZ, R57 ;  /* 0x000000ffff349224 */ /* 0x000fc800078e0039 */
[----:B------:R-:W-:-:S06]  /*1b00*/  IMAD R61, R59, 0x4, R18 ;  /* 0x000000043b3d7824 */ /* 0x000fcc00078e0212 */
[----:B------:R-:W-:Y:S01]  /*1b10*/  LDS R61, [R61] ;  /* 0x000000003d3d7984 */ /* 0x000fe20000000800 */
[----:B0-----:R-:W-:-:S13]  /*1b20*/  FSETP.GEU.FTZ.AND P5, PT, R60, R35, PT ;  /* 0x000000233c00720b */ /* 0x001fda0003fbe000 */
[C---:B------:R-:W-:Y:S02]  /*1b30*/  @P5 VIADD R34, R56.reuse, 0xfffffffe ;  /* 0xfffffffe38225836 */ /* 0x040fe40000000000 */
[----:B------:R-:W-:Y:S02]  /*1b40*/  @!P5 VIADD R34, R56, 0x2 ;  /* 0x000000023822d836 */ /* 0x000fe40000000000 */
[----:B------:R-:W-:Y:S02]  /*1b50*/  @!P5 IMAD.MOV.U32 R47, RZ, RZ, R56 ;  /* 0x000000ffff2fd224 */ /* 0x000fe400078e0038 */
[--C-:B------:R-:W-:Y:S01]  /*1b60*/  @P5 IMAD.MOV.U32 R39, RZ, RZ, R60.reuse ;  /* 0x000000ffff275224 */ /* 0x100fe200078e003c */
[----:B------:R-:W-:Y:S01]  /*1b70*/  LEA R42, R34, R17, 0x2 ;  /* 0x00000011222a7211 */ /* 0x000fe200078e10ff */
[----:B------:R-:W-:Y:S02]  /*1b80*/  @!P5 IMAD.MOV.U32 R41, RZ, RZ, R60 ;  /* 0x000000ffff29d224 */ /* 0x000fe400078e003c */
[----:B------:R-:W-:-:S03]  /*1b90*/  @!P5 IMAD.MOV.U32 R56, RZ, RZ, R36 ;  /* 0x000000ffff38d224 */ /* 0x000fc600078e0024 */
[----:B------:R-:W0:Y:S02]  /*1ba0*/  LDS R42, [R42] ;  /* 0x000000002a2a7984 */ /* 0x000e240000000800 */
        /* <DEDUP_REMOVED lines=8> */
[----:B------:R-:W-:Y:S02]  /*1c30*/  @!P6 IMAD.MOV.U32 R34, RZ, RZ, R56 ;  /* 0x000000ffff22e224 */ /* 0x000fe400078e0038 */
[----:B------:R-:W-:Y:S01]  /*1c40*/  IMAD.MOV.U32 R56, RZ, RZ, 0xff ;  /* 0x000000ffff387424 */ /* 0x000fe200078e00ff */
[----:B------:R-:W-:Y:S02]  /*1c50*/  @P3 MOV R56, 0x7f ;  /* 0x0000007f00383802 */ /* 0x000fe40000000f00 */
        /* <DEDUP_REMOVED lines=14> */
[----:B------:R-:W-:Y:S01]  /*1d40*/  @P0 MOV R36, R53 ;  /* 0x0000003500240202 */ /* 0x000fe20000000f00 */
[----:B------:R-:W-:-:S02]  /*1d50*/  IMAD.SHL.U32 R48, R47, 0x4, RZ ;  /* 0x000000042f307824 */ /* 0x000fc400078e00ff */
[----:B------:R-:W-:Y:S02]  /*1d60*/  @!P0 IMAD.MOV.U32 R34, RZ, RZ, R21 ;  /* 0x000000ffff228224 */ /* 0x000fe400078e0015 */
[----:B------:R-:W-:Y:S01]  /*1d70*/  @!P0 IMAD.MOV.U32 R21, RZ, RZ, R56 ;  /* 0x000000ffff158224 */ /* 0x000fe200078e0038 */
[----:B------:R-:W-:Y:S01]  /*1d80*/  LOP3.LUT R48, R48, 0x3fc, RZ, 0xc0, !PT ;  /* 0x000003fc30307812 */ /* 0x000fe200078ec0ff */
[----:B------:R-:W-:Y:S01]  /*1d90*/  @!P2 IMAD.MOV.U32 R34, RZ, RZ, R29 ;  /* 0x000000ffff22a224 */ /* 0x000fe200078e001d */
[----:B------:R-:W-:Y:S01]  /*1da0*/  ISETP.GE.AND P0, PT, R11, R54, PT ;  /* 0x000000360b00720c */ /* 0x000fe20003f06270 */
[----:B------:R-:W-:Y:S02]  /*1db0*/  @P2 IMAD.MOV.U32 R36, RZ, RZ, R55 ;  /* 0x000000ffff242224 */ /* 0x000fe400078e0037 */
[C---:B------:R-:W-:Y:S01]  /*1dc0*/  @P6 IADD3 R39, R59.reuse, -0x4, RZ ;  /* 0xfffffffc3b276810 */ /* 0x040fe20007ffe0ff */
[----:B------:R-:W-:Y:S02]  /*1dd0*/  @!P6 VIADD R39, R59, 0x4 ;  /* 0x000000043b27e836 */ /* 0x000fe40000000000 */
[----:B------:R-:W-:-:S02]  /*1de0*/  IMAD.IADD R48, R17, 0x1, R48 ;  /* 0x0000000111307824 */ /* 0x000fc400078e0230 */
[----:B------:R-:W-:Y:S02]  /*1df0*/  IMAD R41, R39, 0x4, R18 ;  /* 0x0000000427297824 */ /* 0x000fe400078e0212 */
[----:B------:R-:W-:Y:S02]  /*1e00*/  @!P2 IMAD.MOV.U32 R29, RZ, RZ, R21 ;  /* 0x000000ffff1da224 */ /* 0x000fe400078e0015 */
[----:B------:R-:W0:Y:S01]  /*1e10*/  LDS R48, [R48] ;  /* 0x0000000030307984 */ /* 0x000e220000000800 */
[----:B------:R-:W-:Y:S02]  /*1e20*/  @!P6 IMAD.MOV.U32 R52, RZ, RZ, R61 ;  /* 0x000000ffff34e224 */ /* 0x000fe400078e003d */
[----:B------:R-:W-:Y:S01]  /*1e30*/  @!P1 IMAD.MOV.U32 R34, RZ, RZ, R23 ;  /* 0x000000ffff229224 */ /* 0x000fe200078e0017 */
[----:B------:R-:W2:Y:S01]  /*1e40*/  LDS R41, [R41] ;  /* 0x0000000029297984 */ /* 0x000ea20000000800 */
[----:B------:R-:W-:Y:S02]  /*1e50*/  @!P1 IMAD.MOV.U32 R23, RZ, RZ, R29 ;  /* 0x000000ffff179224 */ /* 0x000fe400078e001d */
[----:B------:R-:W-:Y:S01]  /*1e60*/  @!P6 IMAD.MOV.U32 R34, RZ, RZ, R59 ;  /* 0x000000ffff22e224 */ /* 0x000fe200078e003b */
[----:B------:R1:W-:Y:S01]  /*1e70*/  @!P0 STG.E.U16 desc[UR6][R12.64], R37 ;  /* 0x000000250c008986 */ /* 0x0003e2000c101506 */
[----:B------:R-:W-:Y:S01]  /*1e80*/  @!P6 IMAD.MOV.U32 R59, RZ, RZ, R23 ;  /* 0x000000ffff3be224 */ /* 0x000fe200078e0017 */
[----:B------:R-:W-:Y:S01]  /*1e90*/  SHF.R.U32.HI R23, RZ, 0x1f, R49 ;  /* 0x0000001fff177819 */ /* 0x000fe20000011631 */
[----:B------:R-:W-:-:S02]  /*1ea0*/  @P1 IMAD.MOV.U32 R36, RZ, RZ, R57 ;  /* 0x000000ffff241224 */ /* 0x000fc400078e0039 */
[----:B------:R-:W-:Y:S01]  /*1eb0*/  @P6 IMAD.MOV.U32 R36, RZ, RZ, R61 ;  /* 0x000000ffff246224 */ /* 0x000fe200078e003d */
[----:B-1----:R-:W-:Y:S02]  /*1ec0*/  PRMT R12, R23, 0x9910, RZ ;  /* 0x00009910170c7816 */ /* 0x002fe400000000ff */
[----:B0-----:R-:W-:Y:S02]  /*1ed0*/  SHF.R.U32.HI R48, RZ, 0x1f, R48 ;  /* 0x0000001fff307819 */ /* 0x001fe40000011630 */
[----:B--2---:R-:W-:Y:S02]  /*1ee0*/  FSETP.GEU.FTZ.AND P5, PT, R41, R58, PT ;  /* 0x0000003a2900720b */ /* 0x004fe40003fbe000 */
[----:B------:R-:W-:-:S11]  /*1ef0*/  PRMT R48, R48, 0x9910, RZ ;  /* 0x0000991030307816 */ /* 0x000fd600000000ff */
[C---:B------:R-:W-:Y:S01]  /*1f00*/  @P5 VIADD R35, R39.reuse, 0xfffffffe ;  /* 0xfffffffe27235836 */ /* 0x040fe20000000000 */
[----:B------:R-:W-:Y:S01]  /*1f10*/  @!P5 MOV R52, R41 ;  /* 0x000000290034d202 */ /* 0x000fe20000000f00 */
[----:B------:R-:W-:Y:S02]  /*1f20*/  @!P5 VIADD R35, R39, 0x2 ;  /* 0x000000022723d836 */ /* 0x000fe40000000000 */
[----:B------:R-:W-:Y:S01]  /*1f30*/  @!P5 IMAD.MOV.U32 R34, RZ, RZ, R39 ;  /* 0x000000ffff22d224 */ /* 0x000fe200078e0027 */
[----:B------:R-:W-:Y:S01]  /*1f40*/  @!P5 MOV R39, R59 ;  /* 0x0000003b0027d202 */ /* 0x000fe20000000f00 */
[----:B------:R-:W-:Y:S02]  /*1f50*/  IMAD R38, R35, 0x4, R18 ;  /* 0x0000000423267824 */ /* 0x000fe400078e0212 */
[----:B------:R-:W-:-:S04]  /*1f60*/  @P5 IMAD.MOV.U32 R36, RZ, RZ, R41 ;  /* 0x000000ffff245224 */ /* 0x000fc800078e0029 */
        /* <DEDUP_REMOVED lines=28> */
.L_x_134:
[----:B------:R-:W-:Y:S05]  /*2130*/  BSYNC B0 ;  /* 0x0000000000007941 */ /* 0x000fea0003800000 */
.L_x_133:
        /* <DEDUP_REMOVED lines=136> */
.L_x_136:
        /* <DEDUP_REMOVED lines=12> */
.L_x_2050:


//--------------------- .text._Z35kOptimizerStatic8bit2StateBlockwiseIfLi6ELi256ELi1EEvPT_S1_PhS2_fffffifPfS3_S3_S3_ffbi --------------------------
	.section	.text._Z35kOptimizerStatic8bit2StateBlockwiseIfLi6ELi256ELi1EEvPT_S1_PhS2_fffffifPfS3_S3_S3_ffbi,"ax",@progbits
	.align	128
        .global         _Z35kOptimizerStatic8bit2StateBlockwiseIfLi6ELi256ELi1EEvPT_S1_PhS2_fffffifPfS3_S3_S3_ffbi
        .type           _Z35kOptimizerStatic8bit2StateBlockwiseIfLi6ELi256ELi1EEvPT_S1_PhS2_fffffifPfS3_S3_S3_ffbi,@function
        .size           _Z35kOptimizerStatic8bit2StateBlockwiseIfLi6ELi256ELi1EEvPT_S1_PhS2_fffffifPfS3_S3_S3_ffbi,(.L_x_2051 - _Z35kOptimizerStatic8bit2StateBlockwiseIfLi6ELi256ELi1EEvPT_S1_PhS2_fffffifPfS3_S3_S3_ffbi)
        .other          _Z35kOptimizerStatic8bit2StateBlockwiseIfLi6ELi256ELi1EEvPT_S1_PhS2_fffffifPfS3_S3_S3_ffbi,@"STO_CUDA_ENTRY STV_DEFAULT"
_Z35kOptimizerStatic8bit2StateBlockwiseIfLi6ELi256ELi1EEvPT_S1_PhS2_fffffifPfS3_S3_S3_ffbi:
.text._Z35kOptimizerStatic8bit2StateBlockwiseIfLi6ELi256ELi1EEvPT_S1_PhS2_fffffifPfS3_S3_S3_ffbi:
        /* <DEDUP_REMOVED lines=68> */
.L_x_151:
[----:B0-----:R-:W-:Y:S02]  /*0440*/  IMAD.MOV R13, RZ, RZ, -R28 ;  /* 0x000000ffff0d7224 */ /* 0x001fe400078e0a1c */
[----:B------:R-:W-:Y:S01]  /*0450*/  IMAD.MOV.U32 R20, RZ, RZ, RZ ;  /* 0x000000ffff147224 */ /* 0x000fe200078e00ff */
[----:B------:R-:W0:Y:S02]  /*0460*/  S2R R29, SR_CgaCtaId ;  /* 0x00000000001d7919 */ /* 0x000e240000008800 */
        /* <DEDUP_REMOVED lines=10> */
[----:B------:R3:W5:Y:S01]  /*0510*/  @!P1 LDG.E.CONSTANT R20, desc[UR6][R14.64] ;  /* 0x000000060e149981 */ /* 0x000762000c1e9900 */
[----:B------:R-:W-:Y:S01]  /*0520*/  LOP3.LUT R16, R11, 0x3fffffe0, RZ, 0xc0, !PT ;  /* 0x3fffffe00b107812 */ /* 0x000fe200078ec0ff */
[----:B------:R-:W-:Y:S01]  /*0530*/  VIADD R22, R42, 0x10a0 ;  /* 0x000010a02a167836 */ /* 0x000fe20000000000 */
[----:B------:R-:W-:-:S03]  /*0540*/  @!P1 SHF.R.S32.HI R34, RZ, 0x1f, R11 ;  /* 0x0000001fff229819 */ /* 0x000fc6000001140b */
[----:B-1----:R-:W-:Y:S01]  /*0550*/  IMAD.IADD R16, R16, 0x1, R3 ;  /* 0x0000000110107824 */ /* 0x002fe200078e0203 */
[----:B0-----:R-:W-:Y:S01]  /*0560*/  LEA R43, R29, R22, 0x18 ;  /* 0x000000161d2b7211 */ /* 0x001fe200078ec0ff */
[----:B------:R-:W-:Y:S01]  /*0570*/  IMAD.MOV.U32 R22, RZ, RZ, 0x80 ;  /* 0x00000080ff167424 */ /* 0x000fe200078e00ff */
[----:B------:R-:W-:Y:S01]  /*0580*/  LOP3.LUT R44, R11, 0xffffffe0, RZ, 0xc0, !PT ;  /* 0xffffffe00b2c7812 */ /* 0x000fe200078ec0ff */
[----:B---3--:R-:W0:Y:S01]  /*0590*/  @!P1 LDC.64 R14, c[0x0][0x228] ;  /* 0x00008a00ff0e9b82 */ /* 0x008e220000000a00 */
[----:B------:R-:W-:Y:S02]  /*05a0*/  LEA R41, R16, R43, 0x2 ;  /* 0x0000002b10297211 */ /* 0x000fe400078e10ff */
[----:B--2---:R-:W-:-:S04]  /*05b0*/  @!P1 IADD3 R12, P0, P2, R28, R12, R11 ;  /* 0x0000000c1c0c9210 */ /* 0x004fc80007a1e00b */
[----:B------:R-:W-:Y:S01]  /*05c0*/  @!P1 IADD3.X R13, RZ, R13, R34, P0, P2 ;  /* 0x0000000dff0d9210 */ /* 0x000fe200007e4422 */
[----:B-----5:R-:W-:Y:S01]  /*05d0*/  STS [R41], R20 ;  /* 0x0000001429007388 */ /* 0x020fe20000000800 */
[----:B------:R-:W-:-:S03]  /*05e0*/  NOP ;  /* 0x0000000000007918 */ /* 0x000fc60000000000 */
[----:B------:R-:W1:Y:S01]  /*05f0*/  LDS R16, [R41] ;  /* 0x0000000029107984 */ /* 0x000e620000000800 */
[----:B------:R-:W-:Y:S06]  /*0600*/  BAR.SYNC.DEFER_BLOCKING 0x0 ;  /* 0x0000000000007b1d */ /* 0x000fec0000010000 */
[----:B------:R2:W3:Y:S01]  /*0610*/  @!P1 LDG.E.U8 R22, desc[UR6][R12.64] ;  /* 0x000000060c169981 */ /* 0x0004e2000c1e1100 */
[----:B------:R-:W-:Y:S02]  /*0620*/  IADD3 R43, R43, R3, R44 ;  /* 0x000000032b2b7210 */ /* 0x000fe40007ffe02c */
[----:B0-----:R-:W-:-:S04]  /*0630*/  @!P1 IADD3 R14, P0, P2, R28, R14, R11 ;  /* 0x0000000e1c0e9210 */ /* 0x001fc80007a1e00b */
[--C-:B------:R-:W-:Y:S02]  /*0640*/  @!P1 IADD3.X R15, RZ, R15, R34.reuse, P0, P2 ;  /* 0x0000000fff0f9210 */ /* 0x100fe400007e4422 */
[----:B------:R-:W-:Y:S01]  /*0650*/  PRMT R34, RZ, 0x7610, R34 ;  /* 0x00007610ff227816 */ /* 0x000fe20000000022 */
[----:B--2---:R-:W0:Y:S01]  /*0660*/  @!P1 LDC.64 R12, c[0x0][0x220] ;  /* 0x00008800ff0c9b82 */ /* 0x004e220000000a00 */
[----:B---3--:R2:W-:Y:S01]  /*0670*/  STS.U8 [R43], R22 ;  /* 0x000000162b007388 */ /* 0x0085e20000000000 */
[----:B------:R-:W-:-:S03]  /*0680*/  NOP ;  /* 0x0000000000007918 */ /* 0x000fc60000000000 */
[----:B------:R-:W3:Y:S03]  /*0690*/  LDS.U8 R20, [R43] ;  /* 0x000000002b147984 */ /* 0x000ee60000000000 */
[----:B------:R-:W-:Y:S06]  /*06a0*/  BAR.SYNC.DEFER_BLOCKING 0x0 ;  /* 0x0000000000007b1d */ /* 0x000fec0000010000 */
[----:B------:R-:W5:Y:S01]  /*06b0*/  @!P1 LDG.E.U8 R34, desc[UR6][R14.64] ;  /* 0x000000060e229981 */ /* 0x000f62000c1e1100 */
[----:B------:R-:W-:Y:S01]  /*06c0*/  IMAD.MOV.U32 R19, RZ, RZ, 0x80 ;  /* 0x00000080ff137424 */ /* 0x000fe200078e00ff */
[----:B------:R-:W-:Y:S01]  /*06d0*/  @!P1 SHF.R.S32.HI R36, RZ, 0x1f, R11 ;  /* 0x0000001fff249819 */ /* 0x000fe2000001140b */
[----:B------:R-:W-:-:S03]  /*06e0*/  IMAD.IADD R45, R28, 0x1, R2 ;  /* 0x000000011c2d7824 */ /* 0x000fc600078e0202 */
[----:B--2---:R-:W-:Y:S02]  /*06f0*/  PRMT R22, R19, 0x7610, R22 ;  /* 0x0000761013167816 */ /* 0x004fe40000000016 */
[----:B0-----:R-:W-:-:S04]  /*0700*/  @!P1 IADD3 R12, P0, P2, R45, R12, R11 ;  /* 0x0000000c2d0c9210 */ /* 0x001fc80007a1e00b */
[----:B------:R-:W-:Y:S01]  /*0710*/  @!P1 IADD3.X R13, RZ, R13, R36, P0, P2 ;  /* 0x0000000dff0d9210 */ /* 0x000fe200007e4424 */
[----:B-----5:R0:W-:Y:S01]  /*0720*/  STS.U8 [R43], R34 ;  /* 0x000000222b007388 */ /* 0x0201e20000000000 */
[----:B------:R-:W-:-:S03]  /*0730*/  NOP ;  /* 0x0000000000007918 */ /* 0x000fc60000000000 */
[----:B------:R2:W2:Y:S01]  /*0740*/  LDS.U8 R19, [R43] ;  /* 0x000000002b137984 */ /* 0x0004a20000000000 */
[----:B------:R-:W-:Y:S06]  /*0750*/  BAR.SYNC.DEFER_BLOCKING 0x0 ;  /* 0x0000000000007b1d */ /* 0x000fec0000010000 */
[----:B------:R-:W5:Y:S01]  /*0760*/  @!P1 LDG.E.U8 R22, desc[UR6][R12.64] ;  /* 0x000000060c169981 */ /* 0x000f62000c1e1100 */
[----:B-1----:R-:W-:Y:S01]  /*0770*/  FSETP.GEU.FTZ.AND P2, PT, |R16|, +INF , PT ;  /* 0x7f8000001000780b */ /* 0x002fe20003f5e200 */
[----:B------:R-:W-:Y:S01]  /*0780*/  BSSY B0, `(.L_x_137) ;  /* 0x0000023000007945 */ /* 0x000fe20003800000 */
[----:B------:R-:W-:-:S02]  /*0790*/  SHF.R.U32.HI R37, RZ, 0x8, R28 ;  /* 0x00000008ff257819 */ /* 0x000fc4000001161c */
[----:B------:R-:W-:Y:S02]  /*07a0*/  CS2R R46, SRZ ;  /* 0x00000000002e7805 */ /* 0x000fe4000001ff00 */
[----:B------:R-:W-:Y:S01]  /*07b0*/  SHF.R.U32.HI R39, RZ, 0x8, R45 ;  /* 0x00000008ff277819 */ /* 0x000fe2000001162d */
[----:B------:R-:W-:Y:S02]  /*07c0*/  IMAD.MOV.U32 R48, RZ, RZ, RZ ;  /* 0x000000ffff307224 */ /* 0x000fe400078e00ff */
[----:B0-----:R-:W-:-:S04]  /*07d0*/  IMAD.WIDE.U32 R34, R37, 0x4, R50 ;  /* 0x0000000425227825 */ /* 0x001fc800078e0032 */
[----:B------:R-:W-:-:S04]  /*07e0*/  IMAD.WIDE.U32 R36, R37, 0x4, R32 ;  /* 0x0000000425247825 */ /* 0x000fc800078e0020 */
[----:B------:R-:W-:Y:S01]  /*07f0*/  IMAD.WIDE.U32 R38, R39, 0x4, R32 ;  /* 0x0000000427267825 */ /* 0x000fe200078e0020 */
[----:B-----5:R0:W-:Y:S01]  /*0800*/  STS.U8 [R43], R22 ;  /* 0x000000162b007388 */ /* 0x0201e20000000000 */
[----:B------:R-:W-:Y:S01]  /*0810*/  NOP ;  /* 0x0000000000007918 */ /* 0x000fe20000000000 */
[----:B--23--:R-:W-:Y:S05]  /*0820*/  @P2 BRA `(.L_x_138) ;  /* 0x0000000000602947 */ /* 0x00cfea0003800000 */
[----:B------:R-:W2:Y:S04]  /*0830*/  LDG.E R13, desc[UR6][R34.64] ;  /* 0x00000006220d7981 */ /* 0x000ea8000c1e1900 */
[----:B------:R-:W3:Y:S04]  /*0840*/  LDG.E R14, desc[UR6][R36.64] ;  /* 0x00000006240e7981 */ /* 0x000ee8000c1e1900 */
[----:B------:R-:W5:Y:S01]  /*0850*/  LDG.E R21, desc[UR6][R38.64] ;  /* 0x0000000626157981 */ /* 0x000f62000c1e1900 */
[----:B------:R-:W-:Y:S02]  /*0860*/  IMAD R19, R19, 0x4, R18 ;  /* 0x0000000413137824 */ /* 0x000fe400078e0212 */
[----:B------:R-:W-:Y:S01]  /*0870*/  FADD.FTZ R47, -R30, 1 ;  /* 0x3f8000001e2f7421 */ /* 0x000fe20000010100 */
[----:B------:R-:W-:Y:S01]  /*0880*/  IMAD R20, R20, 0x4, R17 ;  /* 0x0000000414147824 */ /* 0x000fe200078e0211 */
[----:B------:R-:W1:Y:S01]  /*0890*/  LDS.U8 R12, [R43] ;  /* 0x000000002b0c7984 */ /* 0x000e620000000000 */
[----:B----4-:R-:W-:-:S03]  /*08a0*/  FADD.FTZ R23, -R0, 1 ;  /* 0x3f80000000177421 */ /* 0x010fc60000010100 */
[----:B------:R-:W-:Y:S01]  /*08b0*/  LDS R15, [R20] ;  /* 0x00000000140f7984 */ /* 0x000fe20000000800 */
[----:B-1----:R-:W-:-:S03]  /*08c0*/  IMAD R18, R12, 0x4, R17 ;  /* 0x000000040c127824 */ /* 0x002fc600078e0211 */
[----:B------:R-:W2:Y:S04]  /*08d0*/  LDS R12, [R19] ;  /* 0x00000000130c7984 */ /* 0x000ea80000000800 */
[----:B------:R-:W5:Y:S01]  /*08e0*/  LDS R18, [R18] ;  /* 0x0000000012127984 */ /* 0x000f620000000800 */
[----:B--2---:R-:W-:Y:S01]  /*08f0*/  FMUL.FTZ R12, R13, R12 ;  /* 0x0000000c0d0c7220 */ /* 0x004fe20000410000 */
[----:B------:R-:W-:Y:S01]  /*0900*/  FADD.FTZ R13, -R31, 1 ;  /* 0x3f8000001f0d7421 */ /* 0x000fe20000010100 */
[----:B---3--:R-:W-:Y:S01]  /*0910*/  FMUL.FTZ R17, R14, R15 ;  /* 0x0000000f0e117220 */ /* 0x008fe20000410000 */
[----:B------:R-:W-:Y:S01]  /*0920*/  FMUL.FTZ R15, R16, UR4 ;  /* 0x00000004100f7c20 */ /* 0x000fe20008410000 */
[----:B------:R-:W-:Y:S01]  /*0930*/  FMUL.FTZ R12, R12, R31 ;  /* 0x0000001f0c0c7220 */ /* 0x000fe20000410000 */
[----:B-----5:R-:W-:-:S02]  /*0940*/  FMUL.FTZ R21, R21, R18 ;  /* 0x0000001215157220 */ /* 0x020fc40000410000 */
[----:B------:R-:W-:Y:S01]  /*0950*/  FMUL.FTZ R13, R13, R15 ;  /* 0x0000000f0d0d7220 */ /* 0x000fe20000410000 */
[----:B------:R-:W-:Y:S01]  /*0960*/  FMUL.FTZ R14, R17, R30 ;  /* 0x0000001e110e7220 */ /* 0x000fe20000410000 */
[----:B------:R-:W-:Y:S02]  /*0970*/  FMUL.FTZ R48, R21, R0 ;  /* 0x0000000015307220 */ /* 0x000fe40000410000 */
[C---:B------:R-:W-:Y:S01]  /*0980*/  FFMA.FTZ R46, R15.reuse, R13, R12 ;  /* 0x0000000d0f2e7223 */ /* 0x040fe2000001000c */
[C---:B------:R-:W-:Y:S01]  /*0990*/  FFMA.FTZ R47, R15.reuse, R47, R14 ;  /* 0x0000002f0f2f7223 */ /* 0x040fe2000001000e */
[----:B------:R-:W-:-:S07]  /*09a0*/  FFMA.FTZ R48, R15, R23, R48 ;  /* 0x000000170f307223 */ /* 0x000fce0000010030 */
.L_x_138:
[----:B------:R-:W-:Y:S05]  /*09b0*/  BSYNC B0 ;  /* 0x0000000000007941 */ /* 0x000fea0003800000 */
.L_x_137:
[----:B------:R-:W-:Y:S01]  /*09c0*/  FMNMX.FTZ R12, |R47|, -3.40282346638528859812e+38, !PT ;  /* 0xff7fffff2f0c7809 */ /* 0x000fe20007810200 */
[----:B------:R-:W-:Y:S01]  /*09d0*/  BSSY B0, `(.L_x_139) ;  /* 0x000002f000007945 */ /* 0x000fe20003800000 */
[----:B------:R-:W-:Y:S02]  /*09e0*/  ISETP.NE.AND P3, PT, R3, RZ, PT ;  /* 0x000000ff0300720c */ /* 0x000fe40003f65270 */
[----:B------:R-:W-:Y:S01]  /*09f0*/  ISETP.NE.AND P4, PT, R11, RZ, PT ;  /* 0x000000ff0b00720c */ /* 0x000fe20003f85270 */
[----:B------:R-:W1:Y:S10]  /*0a00*/  SHFL.DOWN PT, R13, R12, 0x1, 0x1f ;  /* 0x08201f000c0d7f89 */ /* 0x000e7400000e0000 */
[----:B------:R-:W-:-:S05]  /*0a10*/  @!P3 VIADD R16, R42, 0x1010 ;  /* 0x000010102a10b836 */ /* 0x000fca0000000000 */
[----:B------:R-:W-:Y:S02]  /*0a20*/  @!P3 LEA R16, R29, R16, 0x18 ;  /* 0x000000101d10b211 */ /* 0x000fe400078ec0ff */
        /* <DEDUP_REMOVED lines=14> */
[----:B------:R-:W-:Y:S01]  /*0b10*/  FSEL R12, R12, R15, P0 ;  /* 0x0000000f0c0c7208 */ /* 0x000fe20000000000 */
[----:B------:R-:W-:-:S04]  /*0b20*/  @!P3 IMAD R15, R27, 0x4, R16 ;  /* 0x000000041b0fb824 */ /* 0x000fc800078e0210 */
[----:B------:R-:W1:Y:S02]  /*0b30*/  SHFL.DOWN PT, R13, R12, 0x10, 0x1f ;  /* 0x0a001f000c0d7f89 */ /* 0x000e6400000e0000 */
[----:B-1----:R-:W-:-:S04]  /*0b40*/  FSETP.GEU.FTZ.AND P0, PT, R12, R13, PT ;  /* 0x0000000d0c00720b */ /* 0x002fc80003f1e000 */
[----:B------:R-:W-:-:S04]  /*0b50*/  ISETP.LT.AND P0, PT, R3, 0x10, !P0 ;  /* 0x000000100300780c */ /* 0x000fc80004701270 */
[----:B------:R-:W-:-:S05]  /*0b60*/  FSEL R20, R13, R12, P0 ;  /* 0x0000000c0d147208 */ /* 0x000fca0000000000 */
[----:B------:R1:W-:Y:S01]  /*0b70*/  @!P3 STS [R15+0x8], R20 ;  /* 0x000008140f00b388 */ /* 0x0003e20000000800 */
[----:B------:R-:W-:Y:S06]  /*0b80*/  BAR.SYNC.DEFER_BLOCKING 0x0 ;  /* 0x0000000000007b1d */ /* 0x000fec0000010000 */
[----:B------:R-:W-:Y:S05]  /*0b90*/  @P4 BRA `(.L_x_140) ;  /* 0x0000000000484947 */ /* 0x000fea0003800000 */
[----:B------:R-:W-:-:S05]  /*0ba0*/  LEA R18, R29, R42, 0x18 ;  /* 0x0000002a1d127211 */ /* 0x000fca00078ec0ff */
[----:B------:R-:W2:Y:S04]  /*0bb0*/  LDS R19, [R18+0x101c] ;  /* 0x00101c0012137984 */ /* 0x000ea80000000800 */
[----:B-1----:R-:W1:Y:S04]  /*0bc0*/  LDS.128 R12, [R18+0x1020] ;  /* 0x00102000120c7984 */ /* 0x002e680000000c00 */
[----:B------:R-:W3:Y:S01]  /*0bd0*/  LDS.64 R16, [R18+0x1030] ;  /* 0x0010300012107984 */ /* 0x000ee20000000a00 */
[----:B--2---:R-:W-:-:S04]  /*0be0*/  FSETP.GEU.FTZ.AND P0, PT, R20, R19, PT ;  /* 0x000000131400720b */ /* 0x004fc80003f1e000 */
        /* <DEDUP_REMOVED lines=12> */
[----:B------:R-:W-:-:S09]  /*0cb0*/  FSEL R20, R17, R16, !P0 ;  /* 0x0000001011147208 */ /* 0x000fd20004000000 */
.L_x_140:
[----:B------:R-:W-:Y:S05]  /*0cc0*/  BSYNC B0 ;  /* 0x0000000000007941 */ /* 0x000fea0003800000 */
.L_x_139:
[----:B------:R-:W-:Y:S01]  /*0cd0*/  FMNMX.FTZ R12, |R46|, -3.40282346638528859812e+38, !PT ;  /* 0xff7fffff2e0c7809 */ /* 0x000fe20007810200 */
[----:B------:R-:W-:Y:S01]  /*0ce0*/  BSSY B0, `(.L_x_141) ;  /* 0x000002d000007945 */ /* 0x000fe20003800000 */
[----:B------:R-:W-:-:S03]  /*0cf0*/  @!P3 IADD3 R16, R42, 0x103c, RZ ;  /* 0x0000103c2a10b810 */ /* 0x000fc60007ffe0ff */
[----:B------:R-:W2:Y:S01]  /*0d00*/  SHFL.DOWN PT, R13, R12, 0x1, 0x1f ;  /* 0x08201f000c0d7f89 */ /* 0x000ea200000e0000 */
[----:B------:R-:W-:-:S05]  /*0d10*/  @!P3 LEA R16, R29, R16, 0x18 ;  /* 0x000000101d10b211 */ /* 0x000fca00078ec0ff */
[----:B------:R-:W-:Y:S01]  /*0d20*/  @!P3 IMAD R16, R27, 0x4, R16 ;  /* 0x000000041b10b824 */ /* 0x000fe200078e0210 */
[----:B--2---:R-:W-:-:S04]  /*0d30*/  FSETP.GEU.FTZ.AND P0, PT, R12, R13, PT ;  /* 0x0000000d0c00720b */ /* 0x004fc80003f1e000 */
[----:B------:R-:W-:-:S04]  /*0d40*/  ISETP.LT.AND P0, PT, R3, 0x1f, !P0 ;  /* 0x0000001f0300780c */ /* 0x000fc80004701270 */
[----:B------:R-:W-:-:S05]  /*0d50*/  FSEL R13, R13, R12, P0 ;  /* 0x0000000c0d0d7208 */ /* 0x000fca0000000000 */
[----:B------:R-:W2:Y:S02]  /*0d60*/  SHFL.DOWN PT, R14, R13, 0x2, 0x1f ;  /* 0x08401f000d0e7f89 */ /* 0x000ea400000e0000 */
[----:B--2---:R-:W-:-:S04]  /*0d70*/  FSETP.GEU.FTZ.AND P0, PT, R13, R14, PT ;  /* 0x0000000e0d00720b */ /* 0x004fc80003f1e000 */
[----:B------:R-:W-:-:S04]  /*0d80*/  ISETP.LT.AND P0, PT, R3, 0x1e, !P0 ;  /* 0x0000001e0300780c */ /* 0x000fc80004701270 */
[----:B------:R-:W-:-:S05]  /*0d90*/  FSEL R14, R14, R13, P0 ;  /* 0x0000000d0e0e7208 */ /* 0x000fca0000000000 */
[----:B-1----:R-:W1:Y:S02]  /*0da0*/  SHFL.DOWN PT, R15, R14, 0x4, 0x1f ;  /* 0x08801f000e0f7f89 */ /* 0x002e6400000e0000 */
        /* <DEDUP_REMOVED lines=15> */
[----:B-1----:R-:W1:Y:S04]  /*0ea0*/  LDS.64 R16, [R18+0x1048] ;  /* 0x0010480012107984 */ /* 0x002e680000000a00 */
[----:B------:R-:W2:Y:S01]  /*0eb0*/  LDS.128 R12, [R18+0x1050] ;  /* 0x00105000120c7984 */ /* 0x000ea20000000c00 */
[----:B-1----:R-:W-:-:S04]  /*0ec0*/  FSETP.GEU.FTZ.AND P0, PT, R21, R16, PT ;  /* 0x000000101500720b */ /* 0x002fc80003f1e000 */
[----:B------:R-:W-:Y:S02]  /*0ed0*/  FSEL R16, R16, R21, !P0 ;  /* 0x0000001510107208 */ /* 0x000fe40004000000 */
[----:B------:R-:W1:Y:S02]  /*0ee0*/  LDS R21, [R18+0x1060] ;  /* 0x0010600012157984 */ /* 0x000e640000000800 */
[----:B------:R-:W-:-:S04]  /*0ef0*/  FSETP.GEU.FTZ.AND P0, PT, R16, R17, PT ;  /* 0x000000111000720b */ /* 0x000fc80003f1e000 */
[----:B------:R-:W-:-:S04]  /*0f00*/  FSEL R17, R17, R16, !P0 ;  /* 0x0000001011117208 */ /* 0x000fc80004000000 */
[----:B--2---:R-:W-:-:S04]  /*0f10*/  FSETP.GEU.FTZ.AND P0, PT, R17, R12, PT ;  /* 0x0000000c1100720b */ /* 0x004fc80003f1e000 */
[----:B------:R-:W-:-:S04]  /*0f20*/  FSEL R12, R12, R17, !P0 ;  /* 0x000000110c0c7208 */ /* 0x000fc80004000000 */
[----:B------:R-:W-:-:S04]  /*0f30*/  FSETP.GEU.FTZ.AND P0, PT, R12, R13, PT ;  /* 0x0000000d0c00720b */ /* 0x000fc80003f1e000 */
[----:B------:R-:W-:-:S04]  /*0f40*/  FSEL R13, R13, R12, !P0 ;  /* 0x0000000c0d0d7208 */ /* 0x000fc80004000000 */
[----:B------:R-:W-:-:S04]  /*0f50*/  FSETP.GEU.FTZ.AND P0, PT, R13, R14, PT ;  /* 0x0000000e0d00720b */ /* 0x000fc80003f1e000 */
[----:B------:R-:W-:-:S04]  /*0f60*/  FSEL R14, R14, R13, !P0 ;  /* 0x0000000d0e0e7208 */ /* 0x000fc80004000000 */
[----:B------:R-:W-:-:S04]  /*0f70*/  FSETP.GEU.FTZ.AND P0, PT, R14, R15, PT ;  /* 0x0000000f0e00720b */ /* 0x000fc80003f1e000 */
[----:B------:R-:W-:-:S04]  /*0f80*/  FSEL R14, R15, R14, !P0 ;  /* 0x0000000e0f0e7208 */ /* 0x000fc80004000000 */
[----:B-1----:R-:W-:-:S04]  /*0f90*/  FSETP.GEU.FTZ.AND P0, PT, R14, R21, PT ;  /* 0x000000150e00720b */ /* 0x002fc80003f1e000 */
[----:B------:R-:W-:-:S09]  /*0fa0*/  FSEL R21, R21, R14, !P0 ;  /* 0x0000000e15157208 */ /* 0x000fd20004000000 */
.L_x_142:
[----:B------:R-:W-:Y:S05]  /*0fb0*/  BSYNC B0 ;  /* 0x0000000000007941 */ /* 0x000fea0003800000 */
.L_x_141:
[----:B------:R-:W-:Y:S01]  /*0fc0*/  FMNMX.FTZ R12, |R48|, -3.40282346638528859812e+38, !PT ;  /* 0xff7fffff300c7809 */ /* 0x000fe20007810200 */
[----:B-1----:R-:W-:Y:S01]  /*0fd0*/  @!P3 VIADD R16, R42, 0x1068 ;  /* 0x000010682a10b836 */ /* 0x002fe20000000000 */
[----:B------:R-:W-:Y:S01]  /*0fe0*/  ISETP.NE.AND P5, PT, R11, RZ, PT ;  /* 0x000000ff0b00720c */ /* 0x000fe20003fa5270 */
[----:B------:R-:W-:Y:S02]  /*0ff0*/  BSSY B0, `(.L_x_143) ;  /* 0x000002f000007945 */ /* 0x000fe40003800000 */
[----:B------:R-:W1:Y:S01]  /*1000*/  SHFL.DOWN PT, R13, R12, 0x1, 0x1f ;  /* 0x08201f000c0d7f89 */ /* 0x000e6200000e0000 */
[----:B------:R-:W-:-:S05]  /*1010*/  @!P3 LEA R16, R29, R16, 0x18 ;  /* 0x000000101d10b211 */ /* 0x000fca00078ec0ff */
[----:B------:R-:W-:-:S04]  /*1020*/  @!P3 IMAD R17, R27, 0x4, R16 ;  /* 0x000000041b11b824 */ /* 0x000fc800078e0210 */
[----:B------:R-:W-:Y:S02]  /*1030*/  @P5 LEA R49, R29, R42, 0x18 ;  /* 0x0000002a1d315211 */ /* 0x000fe400078ec0ff */
        /* <DEDUP_REMOVED lines=18> */
[----:B0-----:R-:W-:-:S05]  /*1160*/  FSEL R22, R13, R12, P0 ;  /* 0x0000000c0d167208 */ /* 0x001fca0000000000 */
        /* <DEDUP_REMOVED lines=23> */
.L_x_144:
[----:B------:R-:W-:Y:S05]  /*12e0*/  BSYNC B0 ;  /* 0x0000000000007941 */ /* 0x000fea0003800000 */
.L_x_143:
[----:B------:R-:W-:Y:S01]  /*12f0*/  BAR.SYNC.DEFER_BLOCKING 0x0 ;  /* 0x0000000000007b1d */ /* 0x000fe20000010000 */
[----:B------:R-:W-:Y:S01]  /*1300*/  SHF.R.S32.HI R14, RZ, 0x1f, R11 ;  /* 0x0000001fff0e7819 */ /* 0x000fe2000001140b */
[----:B------:R-:W-:Y:S01]  /*1310*/  IMAD.MOV.U32 R18, RZ, RZ, RZ ;  /* 0x000000ffff127224 */ /* 0x000fe200078e00ff */
[----:B------:R-:W-:-:S03]  /*1320*/  IADD3 R15, P0, R11, R28, RZ ;  /* 0x0000001c0b0f7210 */ /* 0x000fc60007f1e0ff */
[----:B------:R-:W-:Y:S02]  /*1330*/  BSSY B0, `(.L_x_145) ;  /* 0x000000c000007945 */ /* 0x000fe40003800000 */
[----:B------:R-:W-:Y:S01]  /*1340*/  IMAD.X R16, RZ, RZ, R14, P0 ;  /* 0x000000ffff107224 */ /* 0x000fe200000e060e */
[----:B------:R-:W-:-:S04]  /*1350*/  LEA R12, P0, R15, UR8, 0x2 ;  /* 0x000000080f0c7c11 */ /* 0x000fc8000f8010ff */
[----:B-1----:R-:W-:Y:S01]  /*1360*/  LEA.HI.X R13, R15, UR9, R16, 0x2, P0 ;  /* 0x000000090f0d7c11 */ /* 0x002fe200080f1410 */
[----:B0-----:R-:W0:Y:S02]  /*1370*/  @P5 LDS.128 R20, [R49+0x14b0] ;  /* 0x0014b00031145984 */ /* 0x001e240000000c00 */
[----:B0-----:R0:W1:Y:S02]  /*1380*/  MUFU.RCP R52, R20 ;  /* 0x0000001400347308 */ /* 0x0010640000001000 */
[----:B------:R0:W-:Y:S04]  /*1390*/  @!P5 STG.E desc[UR6][R36.64], R20 ;  /* 0x000000142400d986 */ /* 0x0001e8000c101906 */
[----:B------:R0:W-:Y:S04]  /*13a0*/  @!P5 STG.E desc[UR6][R34.64], R21 ;  /* 0x000000152200d986 */ /* 0x0001e8000c101906 */
[----:B------:R0:W-:Y:S01]  /*13b0*/  @!P5 STG.E desc[UR6][R38.64], R22 ;  /* 0x000000162600d986 */ /* 0x0001e2000c101906 */
[----:B------:R-:W-:Y:S06]  /*13c0*/  BAR.SYNC.DEFER_BLOCKING 0x0 ;  /* 0x0000000000007b1d */ /* 0x000fec0000010000 */
[----:B------:R-:W-:Y:S05]  /*13d0*/  @P1 BRA `(.L_x_146) ;  /* 0x0000000000041947 */ /* 0x000fea0003800000 */
[----:B------:R2:W5:Y:S02]  /*13e0*/  LDG.E R18, desc[UR6][R12.64] ;  /* 0x000000060c127981 */ /* 0x000564000c1e1900 */
.L_x_146:
[----:B------:R-:W-:Y:S05]  /*13f0*/  BSYNC B0 ;  /* 0x0000000000007941 */ /* 0x000fea0003800000 */
.L_x_145:
[----:B-----5:R3:W-:Y:S01]  /*1400*/  STS [R41], R18 ;  /* 0x0000001229007388 */ /* 0x0207e20000000800 */
[----:B------:R-:W-:-:S03]  /*1410*/  NOP ;  /* 0x0000000000007918 */ /* 0x000fc60000000000 */
[----:B0-----:R3:W0:Y:S01]  /*1420*/  LDS R36, [R41] ;  /* 0x0000000029247984 */ /* 0x0016220000000800 */
[----:B------:R-:W-:Y:S04]  /*1430*/  BSSY B0, `(.L_x_147) ;  /* 0x000000b000007945 */ /* 0x000fe80003800000 */
[----:B------:R-:W-:Y:S05]  /*1440*/  @P2 BRA `(.L_x_148) ;  /* 0x0000000000242947 */ /* 0x000fea0003800000 */
[----:B---3--:R-:W3:Y:S01]  /*1450*/  MUFU.SQRT R18, R46 ;  /* 0x0000002e00127308 */ /* 0x008ee20000002000 */
[----:B------:R-:W-:Y:S01]  /*1460*/  FMUL.FTZ R17, R24, R47 ;  /* 0x0000002f18117220 */ /* 0x000fe20000410000 */
[----:B------:R-:W-:-:S03]  /*1470*/  FSETP.LT.FTZ.AND P0, PT, RZ, UR11, PT ;  /* 0x0000000bff007c0b */ /* 0x000fc6000bf11000 */
[----:B------:R-:W-:Y:S01]  /*1480*/  FFMA.FTZ R17, R48, UR5, R17 ;  /* 0x0000000530117c23 */ /* 0x000fe20008010011 */
[----:B---3--:R-:W-:-:S06]  /*1490*/  FFMA.FTZ R18, R18, R25, UR10 ;  /* 0x0000000a12127e23 */ /* 0x008fcc0008010019 */
[----:B------:R-:W3:Y:S02]  /*14a0*/  MUFU.RCP R18, R18 ;  /* 0x0000001200127308 */ /* 0x000ee40000001000 */
[----:B---3--:R-:W-:-:S04]  /*14b0*/  FMUL.FTZ R17, R17, R18 ;  /* 0x0000001211117220 */ /* 0x008fc80000410000 */
[----:B0-----:R-:W-:-:S04]  /*14c0*/  FFMA.FTZ R36, -R17, UR12, R36 ;  /* 0x0000000c11247c23 */ /* 0x001fc80008010124 */
[----:B------:R-:W-:-:S07]  /*14d0*/  @P0 FMUL.FTZ R36, R26, R36 ;  /* 0x000000241a240220 */ /* 0x000fce0000410000 */
.L_x_148:
[----:B------:R-:W-:Y:S05]  /*14e0*/  BSYNC B0 ;  /* 0x0000000000007941 */ /* 0x000fea0003800000 */
.L_x_147:
[----:B------:R-:W-:Y:S01]  /*14f0*/  BAR.SYNC.DEFER_BLOCKING 0x0 ;  /* 0x0000000000007b1d */ /* 0x000fe20000010000 */
[----:B-1----:R-:W-:Y:S01]  /*1500*/  FMUL.FTZ R35, R52, R47 ;  /* 0x0000002f34237220 */ /* 0x002fe20000410000 */
[----:B------:R-:W-:Y:S01]  /*1510*/  IMAD.MOV.U32 R34, RZ, RZ, R6 ;  /* 0x000000ffff227224 */ /* 0x000fe200078e0006 */
[----:B------:R-:W-:Y:S01]  /*1520*/  LEA R19, R29, R42, 0x18 ;  /* 0x0000002a1d137211 */ /* 0x000fe200078ec0ff */
[----:B------:R-:W-:Y:S02]  /*1530*/  IMAD.MOV.U32 R23, RZ, RZ, 0xbf ;  /* 0x000000bfff177424 */ /* 0x000fe400078e00ff */
[----:B------:R-:W-:Y:S01]  /*1540*/  FSETP.GEU.FTZ.AND P0, PT, R8, R35, PT ;  /* 0x000000230800720b */ /* 0x000fe20003f1e000 */
[----:B------:R-:W1:Y:S01]  /*1550*/  MUFU.RCP R21, R21 ;  /* 0x0000001500157308 */ /* 0x000e620000001000 */
[----:B------:R-:W-:Y:S01]  /*1560*/  IMAD R17, R10, 0x404, R19 ;  /* 0x000004040a117824 */ /* 0x000fe200078e0213 */
[----:B------:R-:W-:Y:S01]  /*1570*/  BSSY B0, `(.L_x_149) ;  /* 0x00000b1000007945 */ /* 0x000fe20003800000 */
[----:B------:R-:W-:-:S02]  /*1580*/  IMAD.MOV.U32 R49, RZ, RZ, R4 ;  /* 0x000000ffff317224 */ /* 0x000fc400078e0004 */
[----:B------:R-:W-:Y:S02]  /*1590*/  IMAD.MOV.U32 R57, RZ, RZ, 0xff ;  /* 0x000000ffff397424 */ /* 0x000fe400078e00ff */
[----:B------:R-:W-:Y:S02]  /*15a0*/  IMAD.MOV.U32 R39, RZ, RZ, 0x3f800000 ;  /* 0x3f800000ff277424 */ /* 0x000fe400078e00ff */
[----:B------:R-:W-:-:S03]  /*15b0*/  VIADD R42, R42, 0x808 ;  /* 0x000008082a2a7836 */ /* 0x000fc60000000000 */
[----:B------:R-:W-:Y:S01]  /*15c0*/  @P0 IMAD.MOV.U32 R34, RZ, RZ, R9 ;  /* 0x000000ffff220224 */ /* 0x000fe200078e0009 */
[----:B------:R-:W-:Y:S01]  /*15d0*/  @P0 MOV R23, 0x3f ;  /* 0x0000003f00170802 */ /* 0x000fe20000000f00 */
[----:B------:R-:W-:Y:S01]  /*15e0*/  @P0 IMAD.MOV.U32 R39, RZ, RZ, R8 ;  /* 0x000000ffff270224 */ /* 0x000fe200078e0008 */
[----:B------:R-:W-:Y:S01]  /*15f0*/  @P0 MOV R57, 0x7f ;  /* 0x0000007f00390802 */ /* 0x000fe20000000f00 */
[----:B0-----:R-:W-:Y:S01]  /*1600*/  STS [R41], R36 ;  /* 0x0000002429007388 */ /* 0x001fe20000000800 */
[----:B------:R-:W-:-:S03]  /*1610*/  NOP ;  /* 0x0000000000007918 */ /* 0x000fc60000000000 */
[----:B------:R3:W-:Y:S01]  /*1620*/  LDS R37, [R41] ;  /* 0x0000000029257984 */ /* 0x0007e20000000800 */
[----:B------:R-:W-:Y:S01]  /*1630*/  FSETP.GEU.FTZ.AND P5, PT, R34, R35, PT ;  /* 0x000000232200720b */ /* 0x000fe20003fbe000 */
[----:B-1----:R-:W-:Y:S01]  /*1640*/  FMUL.FTZ R60, R21, R46 ;  /* 0x0000002e153c7220 */ /* 0x002fe20000410000 */
[----:B------:R-:W-:Y:S01]  /*1650*/  IMAD.MOV.U32 R46, RZ, RZ, 0x7f ;  /* 0x0000007fff2e7424 */ /* 0x000fe200078e00ff */
[----:B------:R-:W-:Y:S01]  /*1660*/  @!P4 STS [R19+0x14a0], R40 ;  /* 0x0014a0281300c388 */ /* 0x000fe20000000800 */
[----:B------:R-:W-:Y:S01]  /*1670*/  @P0 IMAD.MOV.U32 R46, RZ, RZ, RZ ;  /* 0x000000ffff2e0224 */ /* 0x000fe200078e00ff */
[----:B------:R-:W-:Y:S01]  /*1680*/  LEA R55, R29, R42, 0x18 ;  /* 0x0000002a1d377211 */ /* 0x000fe200078ec0ff */
[----:B------:R-:W-:Y:S01]  /*1690*/  IMAD.MOV.U32 R21, RZ, RZ, 0xbf ;  /* 0x000000bfff157424 */ /* 0x000fe200078e00ff */
[----:B------:R-:W-:Y:S01]  /*16a0*/  BAR.SYNC.DEFER_BLOCKING 0x0 ;  /* 0x0000000000007b1d */ /* 0x000fe20000010000 */
[----:B------:R-:W-:Y:S01]  /*16b0*/  FSETP.GEU.FTZ.AND P3, PT, R7, R60, PT ;  /* 0x0000003c0700720b */ /* 0x000fe20003f7e000 */
[----:B---3--:R-:W-:-:S02]  /*16c0*/  IMAD.MOV.U32 R41, RZ, RZ, R8 ;  /* 0x000000ffff297224 */ /* 0x008fc400078e0008 */
[----:B------:R-:W-:Y:S02]  /*16d0*/  @P0 IMAD.MOV.U32 R41, RZ, RZ, -0x40800000 ;  /* 0xbf800000ff290424 */ /* 0x000fe400078e00ff */
[C---:B------:R-:W-:Y:S02]  /*16e0*/  @P5 VIADD R20, R23.reuse, 0xffffffe0 ;  /* 0xffffffe017145836 */ /* 0x040fe40000000000 */
[----:B------:R-:W-:Y:S02]  /*16f0*/  @!P5 VIADD R20, R23, 0x20 ;  /* 0x000000201714d836 */ /* 0x000fe40000000000 */
[----:B------:R-:W-:Y:S02]  /*1700*/  IMAD R18, R10, 0x404, R55 ;  /* 0x000004040a127824 */ /* 0x000fe400078e0237 */
[----:B------:R-:W-:Y:S02]  /*1710*/  IMAD R52, R20, 0x4, R17 ;  /* 0x0000000414347824 */ /* 0x000fe400078e0211 */
[----:B------:R-:W-:-:S02]  /*1720*/  @P3 IMAD.MOV.U32 R49, RZ, RZ, R5 ;  /* 0x000000ffff313224 */ /* 0x000fc400078e0005 */
[----:B------:R-:W-:Y:S02]  /*1730*/  @P3 IMAD.MOV.U32 R21, RZ, RZ, 0x3f ;  /* 0x0000003fff153424 */ /* 0x000fe400078e00ff */
[----:B------:R-:W-:Y:S01]  /*1740*/  @!P5 IMAD.MOV.U32 R46, RZ, RZ, R23 ;  /* 0x000000ffff2ed224 */ /* 0x000fe200078e0017 */
[----:B------:R-:W-:Y:S01]  /*1750*/  FSETP.GEU.FTZ.AND P0, PT, R49, R60, PT ;  /* 0x0000003c3100720b */ /* 0x000fe20003f1e000 */
[--C-:B------:R-:W-:Y:S02]  /*1760*/  @P5 IMAD.MOV.U32 R39, RZ, RZ, R34.reuse ;  /* 0x000000ffff275224 */ /* 0x100fe400078e0022 */
[----:B------:R-:W-:Y:S01]  /*1770*/  @!P5 IMAD.MOV.U32 R41, RZ, RZ, R34 ;  /* 0x000000ffff29d224 */ /* 0x000fe200078e0022 */
[----:B------:R-:W0:Y:S01]  /*1780*/  LDS R52, [R52] ;  /* 0x0000000034347984 */ /* 0x000e220000000800 */
[----:B------:R-:W-:-:S08]  /*1790*/  @!P5 IMAD.MOV.U32 R23, RZ, RZ, R57 ;  /* 0x000000ffff17d224 */ /* 0x000fd000078e0039 */
[C---:B------:R-:W-:Y:S01]  /*17a0*/  @P0 VIADD R29, R21.reuse, 0xffffffe0 ;  /* 0xffffffe0151d0836 */ /* 0x040fe20000000000 */
[----:B------:R-:W-:-:S05]  /*17b0*/  @!P0 IADD3 R29, R21, 0x20, RZ ;  /* 0x00000020151d8810 */ /* 0x000fca0007ffe0ff */
[----:B------:R-:W-:-:S06]  /*17c0*/  IMAD R55, R29, 0x4, R18 ;  /* 0x000000041d377824 */ /* 0x000fcc00078e0212 */
[----:B------:R-:W1:Y:S01]  /*17d0*/  LDS R55, [R55] ;  /* 0x0000000037377984 */ /* 0x000e620000000800 */
[----:B0-----:R-:W-:-:S13]  /*17e0*/  FSETP.GEU.FTZ.AND P2, PT, R52, R35, PT ;  /* 0x000000233400720b */ /* 0x001fda0003f5e000 */
[C---:B------:R-:W-:Y:S01]  /*17f0*/  @P2 VIADD R38, R20.reuse, 0xfffffff0 ;  /* 0xfffffff014262836 */ /* 0x040fe20000000000 */
[----:B------:R-:W-:Y:S01]  /*1800*/  @P2 MOV R39, R52 ;  /* 0x0000003400272202 */ /* 0x000fe20000000f00 */
[----:B------:R-:W-:Y:S02]  /*1810*/  @!P2 VIADD R38, R20, 0x10 ;  /* 0x000000101426a836 */ /* 0x000fe40000000000 */
[----:B------:R-:W-:Y:S02]  /*1820*/  @!P2 IMAD.MOV.U32 R46, RZ, RZ, R20 ;  /* 0x000000ffff2ea224 */ /* 0x000fe400078e0014 */
[----:B------:R-:W-:Y:S02]  /*1830*/  IMAD R54, R38, 0x4, R17 ;  /* 0x0000000426367824 */ /* 0x000fe400078e0211 */
[----:B------:R-:W-:Y:S02]  /*1840*/  @!P2 IMAD.MOV.U32 R41, RZ, RZ, R52 ;  /* 0x000000ffff29a224 */ /* 0x000fe400078e0034 */
[----:B------:R-:W-:Y:S01]  /*1850*/  @!P2 IMAD.MOV.U32 R20, RZ, RZ, R23 ;  /* 0x000000ffff14a224 */ /* 0x000fe200078e0017 */
[----:B-1----:R-:W-:Y:S01]  /*1860*/  FSETP.GEU.FTZ.AND P2, PT, R55, R60, PT ;  /* 0x0000003c3700720b */ /* 0x002fe20003f5e000 */
        /* <DEDUP_REMOVED lines=10> */
[----:B------:R-:W-:Y:S01]  /*1910*/  @!P6 IMAD.MOV.U32 R41, RZ, RZ, R54 ;  /* 0x000000ffff29e224 */ /* 0x000fe200078e0036 */
[----:B------:R-:W-:Y:S01]  /*1920*/  LEA R56, R36, R17, 0x2 ;  /* 0x0000001124387211 */ /* 0x000fe200078e10ff */
[----:B------:R-:W-:Y:S01]  /*1930*/  @!P6 IMAD.MOV.U32 R38, RZ, RZ, R20 ;  /* 0x000000ffff26e224 */ /* 0x000fe200078e0014 */
[----:B------:R-:W-:Y:S04]  /*1940*/  LDS R54, [R19+0x14a0] ;  /* 0x0014a00013367984 */ /* 0x000fe80000000800 */
[----:B------:R-:W0:Y:S02]  /*1950*/  LDS R56, [R56] ;  /* 0x0000000038387984 */ /* 0x000e240000000800 */
        /* <DEDUP_REMOVED lines=9> */
[----:B------:R-:W-:Y:S01]  /*19f0*/  FSETP.GEU.FTZ.AND P1, PT, R57, R60, PT ;  /* 0x0000003c3900720b */ /* 0x000fe20003f3e000 */
[----:B------:R-:W-:Y:S02]  /*1a00*/  IMAD.MOV.U32 R56, RZ, RZ, 0xff ;  /* 0x000000ffff387424 */ /* 0x000fe400078e00ff */
[----:B------:R-:W-:-:S10]  /*1a10*/  @P3 IMAD.MOV.U32 R56, RZ, RZ, 0x7f ;  /* 0x0000007fff383424 */ /* 0x000fd400078e00ff */
[C---:B------:R-:W-:Y:S01]  /*1a20*/  @P1 IADD3 R59, R23.reuse, -0x8, RZ ;  /* 0xfffffff8173b1810 */ /* 0x040fe20007ffe0ff */
        /* <DEDUP_REMOVED lines=9> */
[----:B------:R-:W-:Y:S01]  /*1ac0*/  @!P5 IMAD.MOV.U32 R41, RZ, RZ, R53 ;  /* 0x000000ffff29d224 */ /* 0x000fe200078e0035 */
[----:B------:R-:W-:Y:S01]  /*1ad0*/  HFMA2.MMA R53, -RZ, RZ, 0, 7.569789886474609375e-06 ;  /* 0x0000007fff357435 */ /* 0x000fe200000001ff */
[----:B------:R-:W0:Y:S01]  /*1ae0*/  LDS R42, [R42] ;  /* 0x000000002a2a7984 */ /* 0x000e220000000800 */
[----:B------:R-:W-:Y:S01]  /*1af0*/  @!P5 IMAD.MOV.U32 R58, RZ, RZ, R36 ;  /* 0x000000ffff3ad224 */ /* 0x000fe200078e0024 */
[----:B0-----:R-:W-:-:S13]  /*1b00*/  FSETP.GEU.FTZ.AND P6, PT, R42, R35, PT ;  /* 0x000000232a00720b */ /* 0x001fda0003fde000 */
[C---:B------:R-:W-:Y:S01]  /*1b10*/  @P6 VIADD R20, R34.reuse, 0xffffffff ;  /* 0xffffffff22146836 */ /* 0x040fe20000000000 */
[----:B------:R-:W-:Y:S01]  /*1b20*/  @!P6 MOV R46, R34 ;  /* 0x00000022002ee202 */ /* 0x000fe20000000f00 */
[----:B------:R-:W-:Y:S02]  /*1b30*/  @!P6 VIADD R20, R34, 0x1 ;  /* 0x000000012214e836 */ /* 0x000fe40000000000 */
[--C-:B------:R-:W-:Y:S02]  /*1b40*/  @!P6 IMAD.MOV.U32 R41, RZ, RZ, R42.reuse ;  /* 0x000000ffff29e224 */ /* 0x100fe400078e002a */
[----:B------:R-:W-:Y:S02]  /*1b50*/  IMAD R52, R20, 0x4, R17 ;  /* 0x0000000414347824 */ /* 0x000fe400078e0211 */
[----:B------:R-:W-:Y:S02]  /*1b60*/  @P6 IMAD.MOV.U32 R39, RZ, RZ, R42 ;  /* 0x000000ffff276224 */ /* 0x000fe400078e002a */
[----:B------:R-:W-:-:S02]  /*1b70*/  @!P6 IMAD.MOV.U32 R34, RZ, RZ, R58 ;  /* 0x000000ffff22e224 */ /* 0x000fc400078e003a */
[----:B------:R-:W0:Y:S02]  /*1b80*/  LDS R52, [R52] ;  /* 0x0000000034347984 */ /* 0x000e240000000800 */
[----:B0-----:R-:W-:-:S13]  /*1b90*/  FSETP.GEU.FTZ.AND P5, PT, R52, R35, PT ;  /* 0x000000233400720b */ /* 0x001fda0003fbe000 */
[C---:B------:R-:W-:Y:S01]  /*1ba0*/  @P5 FADD.FTZ R36, R52.reuse, R41 ;  /* 0x0000002934245221 */ /* 0x040fe20000010000 */
[----:B------:R-:W-:Y:S01]  /*1bb0*/  @!P5 FADD.FTZ R39, R52, R39 ;  /* 0x000000273427d221 */ /* 0x000fe20000010000 */
[----:B------:R-:W-:Y:S01]  /*1bc0*/  IMAD.MOV.U32 R52, RZ, RZ, R7 ;  /* 0x000000ffff347224 */ /* 0x000fe200078e0007 */
[----:B------:R-:W-:Y:S01]  /*1bd0*/  @P3 CS2R R52, SRZ ;  /* 0x0000000000343805 */ /* 0x000fe2000001ff00 */
[----:B------:R-:W-:Y:S01]  /*1be0*/  @P5 FMUL.FTZ R36, R36, 0.5 ;  /* 0x3f00000024245820 */ /* 0x000fe20000410000 */
[----:B------:R-:W-:Y:S02]  /*1bf0*/  @!P0 IMAD.MOV.U32 R53, RZ, RZ, R21 ;  /* 0x000000ffff358224 */ /* 0x000fe400078e0015 */
[----:B------:R-:W-:Y:S02]  /*1c00*/  @!P0 IMAD.MOV.U32 R21, RZ, RZ, R56 ;  /* 0x000000ffff158224 */ /* 0x000fe400078e0038 */
[----:B------:R-:W-:Y:S01]  /*1c10*/  @P5 FSETP.GT.FTZ.AND P6, PT, R36, R35, PT ;  /* 0x000000232400520b */ /* 0x000fe20003fd4000 */
[----:B------:R-:W-:Y:S01]  /*1c20*/  @!P5 FMUL.FTZ R36, R39, 0.5 ;  /* 0x3f0000002724d820 */ /* 0x000fe20000410000 */
[----:B------:R-:W-:-:S02]  /*1c30*/  @!P0 IMAD.MOV.U32 R52, RZ, RZ, R49 ;  /* 0x000000ffff348224 */ /* 0x000fc400078e0031 */
[----:B------:R-:W-:Y:S01]  /*1c40*/  @P5 SEL R46, R46, R20, P6 ;  /* 0x000000142e2e5207 */ /* 0x000fe20003000000 */
[----:B------:R-:W-:Y:S01]  /*1c50*/  @!P2 IMAD.MOV.U32 R53, RZ, RZ, R29 ;  /* 0x000000ffff35a224 */ /* 0x000fe200078e001d */
[----:B------:R-:W-:Y:S01]  /*1c60*/  @!P5 FSETP.GT.FTZ.AND P6, PT, R35, R36, PT ;  /* 0x000000242300d20b */ /* 0x000fe20003fd4000 */
[----:B------:R-:W-:Y:S01]  /*1c70*/  @!P2 IMAD.MOV.U32 R52, RZ, RZ, R55 ;  /* 0x000000ffff34a224 */ /* 0x000fe200078e0037 */
[----:B------:R-:W-:Y:S01]  /*1c80*/  @!P2 MOV R29, R21 ;  /* 0x00000015001da202 */ /* 0x000fe20000000f00 */
[----:B------:R-:W-:Y:S01]  /*1c90*/  @!P1 IMAD.MOV.U32 R52, RZ, RZ, R57 ;  /* 0x000000ffff349224 */ /* 0x000fe200078e0039 */
[----:B------:R-:W-:Y:S01]  /*1ca0*/  @!P5 SEL R46, R34, R20, P6 ;  /* 0x00000014222ed207 */ /* 0x000fe20003000000 */
[----:B------:R-:W-:Y:S01]  /*1cb0*/  IMAD.MOV.U32 R34, RZ, RZ, 0x3f800000 ;  /* 0x3f800000ff227424 */ /* 0x000fe200078e00ff */
[----:B------:R-:W-:Y:S01]  /*1cc0*/  FSETP.GEU.FTZ.AND P6, PT, R61, R60, PT ;  /* 0x0000003c3d00720b */ /* 0x000fe20003fde000 */
[----:B------:R-:W-:Y:S02]  /*1cd0*/  @P3 IMAD.MOV.U32 R34, RZ, RZ, R7 ;  /* 0x000000ffff223224 */ /* 0x000fe400078e0007 */
[----:B------:R-:W-:-:S02]  /*1ce0*/  IMAD.SHL.U32 R42, R46, 0x4, RZ ;  /* 0x000000042e2a7824 */ /* 0x000fc400078e00ff */
[----:B------:R-:W-:Y:S01]  /*1cf0*/  @P0 IMAD.MOV.U32 R34, RZ, RZ, R49 ;  /* 0x000000ffff220224 */ /* 0x000fe200078e0031 */
[----:B------:R-:W-:Y:S01]  /*1d00*/  ISETP.GE.AND P0, PT, R11, R54, PT ;  /* 0x000000360b00720c */ /* 0x000fe20003f06270 */
[----:B------:R-:W-:Y:S01]  /*1d10*/  @P2 IMAD.MOV.U32 R34, RZ, RZ, R55 ;  /* 0x000000ffff222224 */ /* 0x000fe200078e0037 */
[----:B------:R-:W-:Y:S01]  /*1d20*/  LOP3.LUT R42, R42, 0x3fc, RZ, 0xc0, !PT ;  /* 0x000003fc2a2a7812 */ /* 0x000fe200078ec0ff */
[----:B------:R-:W-:Y:S02]  /*1d30*/  @!P1 IMAD.MOV.U32 R53, RZ, RZ, R23 ;  /* 0x000000ffff359224 */ /* 0x000fe400078e0017 */
[----:B------:R-:W-:Y:S01]  /*1d40*/  @!P1 IMAD.MOV.U32 R23, RZ, RZ, R29 ;  /* 0x000000ffff179224 */ /* 0x000fe200078e001d */
[----:B------:R-:W-:Y:S01]  /*1d50*/  IADD3 R42, R17, R42, RZ ;  /* 0x0000002a112a7210 */ /* 0x000fe20007ffe0ff */
[C---:B------:R-:W-:Y:S01]  /*1d60*/  @P6 VIADD R39, R59.reuse, 0xfffffffc ;  /* 0xfffffffc3b276836 */ /* 0x040fe20000000000 */
[----:B------:R-:W-:Y:S01]  /*1d70*/  @!P6 MOV R53, R59 ;  /* 0x0000003b0035e202 */ /* 0x000fe20000000f00 */
[----:B------:R-:W-:-:S02]  /*1d80*/  @!P6 VIADD R39, R59, 0x4 ;  /* 0x000000043b27e836 */ /* 0x000fc40000000000 */
[----:B------:R-:W-:Y:S01]  /*1d90*/  @!P6 IMAD.MOV.U32 R52, RZ, RZ, R61 ;  /* 0x000000ffff34e224 */ /* 0x000fe200078e003d */
[----:B------:R-:W0:Y:S01]  /*1da0*/  LDS R42, [R42] ;  /* 0x000000002a2a7984 */ /* 0x000e220000000800 */
[----:B------:R-:W-:Y:S02]  /*1db0*/  IMAD R41, R39, 0x4, R18 ;  /* 0x0000000427297824 */ /* 0x000fe400078e0212 */
[----:B------:R-:W-:Y:S01]  /*1dc0*/  @!P6 IMAD.MOV.U32 R59, RZ, RZ, R23 ;  /* 0x000000ffff3be224 */ /* 0x000fe200078e0017 */
[----:B------:R-:W-:Y:S01]  /*1dd0*/  SHF.R.U32.HI R23, RZ, 0x1f, R47 ;  /* 0x0000001fff177819 */ /* 0x000fe2000001162f */
[----:B------:R-:W-:Y:S01]  /*1de0*/  @P1 IMAD.MOV.U32 R34, RZ, RZ, R57 ;  /* 0x000000ffff221224 */ /* 0x000fe200078e0039 */
[----:B------:R2:W-:Y:S01]  /*1df0*/  @!P0 STG.E desc[UR6][R12.64], R37 ;  /* 0x000000250c008986 */ /* 0x0005e2000c101906 */
[----:B------:R-:W-:-:S03]  /*1e00*/  @P6 IMAD.MOV.U32 R34, RZ, RZ, R61 ;  /* 0x000000ffff226224 */ /* 0x000fc600078e003d */
[----:B------:R-:W1:Y:S01]  /*1e10*/  LDS R41, [R41] ;  /* 0x0000000029297984 */ /* 0x000e620000000800 */
[----:B--2---:R-:W-:Y:S02]  /*1e20*/  PRMT R12, R23, 0x9910, RZ ;  /* 0x00009910170c7816 */ /* 0x004fe400000000ff */
[----:B0-----:R-:W-:-:S04]  /*1e30*/  SHF.R.U32.HI R42, RZ, 0x1f, R42 ;  /* 0x0000001fff2a7819 */ /* 0x001fc8000001162a */
[----:B------:R-:W-:Y:S02]  /*1e40*/  PRMT R42, R42, 0x9910, RZ ;  /* 0x000099102a2a7816 */ /* 0x000fe400000000ff */
[----:B-1----:R-:W-:-:S13]  /*1e50*/  FSETP.GEU.FTZ.AND P5, PT, R41, R60, PT ;  /* 0x0000003c2900720b */ /* 0x002fda0003fbe000 */
        /* <DEDUP_REMOVED lines=27> */
[----:B------:R-:W-:-:S11]  /*2010*/  @!P2 SEL R34, R35, R20, P0 ;  /* 0x000000142322a207 */ /* 0x000fd60000000000 */
[----:B------:R-:W-:Y:S05]  /*2020*/  @!P3 BRA `(.L_x_150) ;  /* 0x000000000014b947 */ /* 0x000fea0003800000 */
[----:B------:R-:W-:-:S13]  /*2030*/  FSETP.GT.FTZ.AND P0, PT, R47, RZ, PT ;  /* 0x000000ff2f00720b */ /* 0x000fda0003f14000 */
[----:B------:R-:W-:-:S05]  /*2040*/  @!P0 VIADD R12, R46, 0xffffffff ;  /* 0xffffffff2e0c8836 */ /* 0x000fca0000000000 */
[----:B------:R-:W-:-:S04]  /*2050*/  @!P0 PRMT R46, R12, 0x7610, R46 ;  /* 0x000076100c2e8816 */ /* 0x000fc8000000002e */
[----:B------:R-:W-:-:S04]  /*2060*/  @P0 IADD3 R12, R46, 0x1, RZ ;  /* 0x000000012e0c0810 */ /* 0x000fc80007ffe0ff */
[----:B------:R-:W-:-:S07]  /*2070*/  @P0 PRMT R46, R12, 0x7610, R46 ;  /* 0x000076100c2e0816 */ /* 0x000fce000000002e */
.L_x_150:
[----:B------:R-:W-:Y:S05]  /*2080*/  BSYNC B0 ;  /* 0x0000000000007941 */ /* 0x000fea0003800000 */
.L_x_149:
        /* <DEDUP_REMOVED lines=10> */
[C---:B------:R-:W-:Y:S02]  /*2130*/  @P6 VIADD R38, R12.reuse, 0xffffffe0 ;  /* 0xffffffe00c266836 */ /* 0x040fe40000000000 */
[----:B------:R-:W-:Y:S02]  /*2140*/  @!P6 VIADD R38, R12, 0x20 ;  /* 0x000000200c26e836 */ /* 0x000fe40000000000 */
[----:B------:R-:W-:Y:S02]  /*2150*/  @!P6 IMAD.MOV.U32 R23, RZ, RZ, R36 ;  /* 0x000000ffff17e224 */ /* 0x000fe400078e0024 */
[----:B------:R-:W-:-:S05]  /*2160*/  IMAD R20, R38, 0x4, R17 ;  /* 0x0000000426147824 */ /* 0x000fca00078e0211 */
[----:B------:R0:W1:Y:S02]  /*2170*/  LDS R58, [R20] ;  /* 0x00000000143a7984 */ /* 0x0000640000000800 */
[----:B0-----:R-:W-:Y:S02]  /*2180*/  IMAD.MOV.U32 R20, RZ, RZ, 0xff ;  /* 0x000000ffff147424 */ /* 0x001fe400078e00ff */
[----:B------:R-:W-:Y:S01]  /*2190*/  @P5 IMAD.MOV.U32 R20, RZ, RZ, 0x7f ;  /* 0x0000007fff145424 */ /* 0x000fe200078e00ff */
[----:B-1----:R-:W-:-:S13]  /*21a0*/  FSETP.GEU.FTZ.AND P0, PT, R58, R13, PT ;  /* 0x0000000d3a00720b */ /* 0x002fda0003f1e000 */
[C---:B------:R-:W-:Y:S01]  /*21b0*/  @P0 VIADD R42, R38.reuse, 0xfffffff0 ;  /* 0xfffffff0262a0836 */ /* 0x040fe20000000000 */
[----:B------:R-:W-:Y:S02]  /*21c0*/  @!P0 IADD3 R42, R38, 0x10, RZ ;  /* 0x00000010262a8810 */ /* 0x000fe40007ffe0ff */
[----:B------:R-:W-:-:S03]  /*21d0*/  @!P0 MOV R23, R58 ;  /* 0x0000003a00178202 */ /* 0x000fc60000000f00 */
[----:B------:R-:W-:-:S05]  /*21e0*/  IMAD R21, R42, 0x4, R17 ;  /* 0x000000042a157824 */ /* 0x000fca00078e0211 */
[----:B------:R0:W1:Y:S02]  /*21f0*/  LDS R60, [R21] ;  /* 0x00000000153c7984 */ /* 0x0000640000000800 */
[----:B0-----:R-:W-:Y:S02]  /*2200*/  IMAD.MOV.U32 R21, RZ, RZ, 0x3f800000 ;  /* 0x3f800000ff157424 */ /* 0x001fe400078e00ff */
[----:B------:R-:W-:Y:S02]  /*2210*/  @P5 IMAD.MOV.U32 R21, RZ, RZ, R8 ;  /* 0x000000ffff155224 */ /* 0x000fe400078e0008 */
[----:B------:R-:W-:Y:S02]  /*2220*/  @P6 IMAD.MOV.U32 R21, RZ, RZ, R36 ;  /* 0x000000ffff156224 */ /* 0x000fe400078e0024 */
[----:B------:R-:W-:Y:S01]  /*2230*/  @P0 IMAD.MOV.U32 R21, RZ, RZ, R58 ;  /* 0x000000ffff150224 */ /* 0x000fe200078e003a */
[----:B-1----:R-:W-:-:S13]  /*2240*/  FSETP.GEU.FTZ.AND P1, PT, R60, R13, PT ;  /* 0x0000000d3c00720b */ /* 0x002fda0003f3e000 */
[C---:B------:R-:W-:Y:S02]  /*2250*/  @P1 VIADD R52, R42.reuse, 0xfffffff8 ;  /* 0xfffffff82a341836 */ /* 0x040fe40000000000 */
[----:B------:R-:W-:Y:S02]  /*2260*/  @!P1 VIADD R52, R42, 0x8 ;  /* 0x000000082a349836 */ /* 0x000fe40000000000 */
[--C-:B------:R-:W-:Y:S02]  /*2270*/  @!P1 IMAD.MOV.U32 R23, RZ, RZ, R60.reuse ;  /* 0x000000ffff179224 */ /* 0x100fe400078e003c */
[----:B------:R-:W-:Y:S02]  /*2280*/  IMAD R22, R52, 0x4, R17 ;  /* 0x0000000434167824 */ /* 0x000fe400078e0211 */
[----:B------:R-:W-:-:S03]  /*2290*/  @P1 IMAD.MOV.U32 R21, RZ, RZ, R60 ;  /* 0x000000ffff151224 */ /* 0x000fc600078e003c */
[----:B------:R0:W1:Y:S02]  /*22a0*/  LDS R37, [R22] ;  /* 0x0000000016257984 */ /* 0x0000640000000800 */
[----:B0-----:R-:W-:Y:S01]  /*22b0*/  IMAD.MOV.U32 R22, RZ, RZ, 0x7f ;  /* 0x0000007fff167424 */ /* 0x001fe200078e00ff */
[----:B------:R-:W-:Y:S01]  /*22c0*/  @P5 MOV R22, RZ ;  /* 0x000000ff00165202 */ /* 0x000fe20000000f00 */
[----:B------:R-:W-:Y:S02]  /*22d0*/  @!P6 IMAD.MOV.U32 R22, RZ, RZ, R12 ;  /* 0x000000ffff16e224 */ /* 0x000fe400078e000c */
[----:B------:R-:W-:Y:S02]  /*22e0*/  @!P6 IMAD.MOV.U32 R12, RZ, RZ, R20 ;  /* 0x000000ffff0ce224 */ /* 0x000fe400078e0014 */
[----:B------:R-:W-:Y:S02]  /*22f0*/  @!P0 IMAD.MOV.U32 R22, RZ, RZ, R38 ;  /* 0x000000ffff168224 */ /* 0x000fe400078e0026 */
[----:B------:R-:W-:-:S02]  /*2300*/  @!P0 IMAD.MOV.U32 R38, RZ, RZ, R12 ;  /* 0x000000ffff268224 */ /* 0x000fc400078e000c */
        /* <DEDUP_REMOVED lines=8> */
[----:B------:R-:W-:Y:S02]  /*2390*/  @P2 IMAD.MOV.U32 R21, RZ, RZ, R37 ;  /* 0x000000ffff152224 */ /* 0x000fe400078e0025 */
[----:B------:R-:W-:Y:S01]  /*23a0*/  @!P2 IMAD.MOV.U32 R52, RZ, RZ, R42 ;  /* 0x000000ffff34a224 */ /* 0x000fe200078e002a */
[----:B------:R-:W0:Y:S02]  /*23b0*/  LDS R39, [R29] ;  /* 0x000000001d277984 */ /* 0x000e240000000800 */
[----:B0-----:R-:W-:-:S13]  /*23c0*/  FSETP.GEU.FTZ.AND P3, PT, R39, R13, PT ;  /* 0x0000000d2700720b */ /* 0x001fda0003f7e000 */
[C---:B------:R-:W-:Y:S01]  /*23d0*/  @P3 IADD3 R56, R54.reuse, -0x2, RZ ;  /* 0xfffffffe36383810 */ /* 0x040fe20007ffe0ff */
[----:B------:R-:W-:Y:S01]  /*23e0*/  @!P3 VIADD R56, R54, 0x2 ;  /* 0x000000023638b836 */ /* 0x000fe20000000000 */
[----:B------:R-:W-:Y:S01]  /*23f0*/  @!P3 MOV R23, R39 ;  /* 0x000000270017b202 */ /* 0x000fe20000000f00 */
        /* <DEDUP_REMOVED lines=23> */
[----:B------:R-:W-:Y:S02]  /*2570*/  LOP3.LUT R13, R11, 0x1f, RZ, 0xc0, !PT ;  /* 0x0000001f0b0d7812 */ /* 0x000fe400078ec0ff */
[----:B------:R-:W-:Y:S01]  /*2580*/  SHF.R.U32.HI R29, RZ, 0x1f, R48 ;  /* 0x0000001fff1d7819 */ /* 0x000fe20000011630 */
[----:B------:R-:W-:Y:S01]  /*2590*/  IMAD.SHL.U32 R12, R22, 0x4, RZ ;  /* 0x00000004160c7824 */ /* 0x000fe200078e00ff */
[----:B------:R-:W-:-:S04]  /*25a0*/  IADD3 R44, R44, R13, RZ ;  /* 0x0000000d2c2c7210 */ /* 0x000fc80007ffe0ff */
        /* <DEDUP_REMOVED lines=54> */
.L_x_152:
        /* <DEDUP_REMOVED lines=15> */
.L_x_2051:


//--------------------- .text._Z35kOptimizerStatic8bit2StateBlockwiseI13__nv_bfloat16Li0ELi256ELi1EEvPT_S2_PhS3_fffffifPfS4_S4_S4_ffbi --------------------------
	.section	.text._Z35kOptimizerStatic8bit2StateBlockwiseI13__nv_bfloat16Li0ELi256ELi1EEvPT_S2_PhS3_fffffifPfS4_S4_S4_ffbi,"ax",@progbits
	.align	128
        .global         _Z35kOptimizerStatic8bit2StateBlockwiseI13__nv_bfloat16Li0ELi256ELi1EEvPT_S2_PhS3_fffffifPfS4_S4_S4_ffbi
        .type           _Z35kOptimizerStatic8bit2StateBlockwiseI13__nv_bfloat16Li0ELi256ELi1EEvPT_S2_PhS3_fffffifPfS4_S4_S4_ffbi,@function
        .size           _Z35kOptimizerStatic8bit2StateBlockwiseI13__nv_bfloat16Li0ELi256ELi1EEvPT_S2_PhS3_fffffifPfS4_S4_S4_ffbi,(.L_x_2052 - _Z35kOptimizerStatic8bit2StateBlockwiseI13__nv_bfloat16Li0ELi256ELi1EEvPT_S2_PhS3_fffffifPfS4_S4_S4_ffbi)
        .other          _Z35kOptimizerStatic8bit2StateBlockwiseI13__nv_bfloat16Li0ELi256ELi1EEvPT_S2_PhS3_fffffifPfS4_S4_S4_ffbi,@"STO_CUDA_ENTRY STV_DEFAULT"
_Z35kOptimizerStatic8bit2StateBlockwiseI13__nv_bfloat16Li0ELi256ELi1EEvPT_S2_PhS3_fffffifPfS4_S4_S4_ffbi:
.text._Z35kOptimizerStatic8bit2StateBlockwiseI13__nv_bfloat16Li0ELi256ELi1EEvPT_S2_PhS3_fffffifPfS4_S4_S4_ffbi:
        /* <DEDUP_REMOVED lines=31> */
[----:B------:R-:W2:Y:S01]  /*01f0*/  S2R R30, SR_LANEID ;  /* 0x00000000001e7919 */ /* 0x000ea20000000000 */
[----:B------:R-:W-:Y:S01]  /*0200*/  ULDC UR9, c[0x0][0x270] ;  /* 0x00009c0000097ab9 */ /* 0x000fe20000000800 */
[C---:B------:R-:W-:Y:S01]  /*0210*/  IMAD R16, R37.reuse, 0x404, R0 ;  /* 0x0000040425107824 */ /* 0x040fe200078e0200 */
[----:B------:R-:W-:Y:S01]  /*0220*/  ULDC UR8, c[0x0][0x240] ;  /* 0x0000900000087ab9 */ /* 0x000fe20000000800 */
[----:B------:R-:W-:Y:S02]  /*0230*/  IMAD R14, R37, 0x404, R6 ;  /* 0x00000404250e7824 */ /* 0x000fe400078e0206 */
[----:B------:R-:W3:Y:S01]  /*0240*/  MUFU.LG2 R5, UR4 ;  /* 0x0000000400057d08 */ /* 0x000ee20008000c00 */
[----:B------:R-:W-:Y:S01]  /*0250*/  ULDC UR4, c[0x0][0x244] ;  /* 0x0000910000047ab9 */ /* 0x000fe20000000800 */
[----:B------:R4:W1:Y:S01]  /*0260*/  LDS R36, [R16+0x1fc] ;  /* 0x0001fc0010247984 */ /* 0x0008620000000800 */
[----:B------:R-:W-:Y:S01]  /*0270*/  I2FP.F32.S32 R2, UR4 ;  /* 0x0000000400027c45 */ /* 0x000fe20008201400 */
[----:B------:R-:W5:Y:S01]  /*0280*/  LDC R7, c[0x0][0x270] ;  /* 0x00009c00ff077b82 */ /* 0x000f620000000800 */
[----:B------:R-:W-:Y:S01]  /*0290*/  ULDC.64 UR4, c[0x0][0x210] ;  /* 0x0000840000047ab9 */ /* 0x000fe20000000a00 */
[----:B------:R4:W1:Y:S02]  /*02a0*/  LDS R35, [R14+0x1fc] ;  /* 0x0001fc000e237984 */ /* 0x0008640000000800 */
[----:B0-----:R-:W-:-:S02]  /*02b0*/  FMUL.FTZ R3, R2, R3 ;  /* 0x0000000302037220 */ /* 0x001fc40000410000 */
[----:B------:R4:W0:Y:S02]  /*02c0*/  LDS R34, [R16+0xfc] ;  /* 0x0000fc0010227984 */ /* 0x0008240000000800 */
[----:B------:R-:W0:Y:S02]  /*02d0*/  LDC R28, c[0x0][0x27c] ;  /* 0x00009f00ff1c7b82 */ /* 0x000e240000000800 */
[----:B------:R4:W0:Y:S01]  /*02e0*/  LDS R33, [R14+0xfc] ;  /* 0x0000fc000e217984 */ /* 0x0008220000000800 */
[----:B------:R-:W4:Y:S01]  /*02f0*/  MUFU.EX2 R3, R3 ;  /* 0x0000000300037308 */ /* 0x000f220000000800 */
[----:B---3--:R-:W-:Y:S02]  /*0300*/  FMUL.FTZ R5, R2, R5 ;  /* 0x0000000502057220 */ /* 0x008fe40000410000 */
[----:B------:R3:W0:Y:S02]  /*0310*/  LDS R32, [R16+0x2fc] ;  /* 0x0002fc0010207984 */ /* 0x0006240000000800 */
[----:B------:R-:W0:Y:S02]  /*0320*/  LDC.64 R8, c[0x0][0x260] ;  /* 0x00009800ff087b82 */ /* 0x000e240000000a00 */
[----:B------:R3:W0:Y:S01]  /*0330*/  LDS R31, [R14+0x2fc] ;  /* 0x0002fc000e1f7984 */ /* 0x0006220000000800 */
[----:B------:R-:W2:Y:S01]  /*0340*/  MUFU.EX2 R5, R5 ;  /* 0x0000000500057308 */ /* 0x000ea20000000800 */
[----:B----4-:R-:W-:-:S04]  /*0350*/  FADD.FTZ R29, -R3, 1 ;  /* 0x3f800000031d7421 */ /* 0x010fc80000010100 */
[----:B------:R-:W4:Y:S03]  /*0360*/  LDC.64 R2, c[0x0][0x268] ;  /* 0x00009a00ff027b82 */ /* 0x000f260000000a00 */
[----:B------:R-:W1:Y:S01]  /*0370*/  MUFU.SQRT R29, R29 ;  /* 0x0000001d001d7308 */ /* 0x000e620000002000 */
[----:B--2---:R-:W-:Y:S01]  /*0380*/  FADD.FTZ R0, -R5, 1 ;  /* 0x3f80000005007421 */ /* 0x004fe20000010100 */
[----:B------:R-:W-:-:S04]  /*0390*/  SHF.R.S32.HI R5, RZ, 0x1f, R38 ;  /* 0x0000001fff057819 */ /* 0x000fc80000011426 */
[----:B------:R-:W-:Y:S02]  /*03a0*/  LEA.HI R5, R5, R38, RZ, 0x5 ;  /* 0x0000002605057211 */ /* 0x000fe400078f28ff */
[----:B------:R-:W2:Y:S02]  /*03b0*/  MUFU.RCP R0, R0 ;  /* 0x0000000000007308 */ /* 0x000ea40000001000 */
[----:B------:R-:W-:Y:S01]  /*03c0*/  SHF.R.S32.HI R24, RZ, 0x5, R5 ;  /* 0x00000005ff187819 */ /* 0x000fe20000011405 */
[----:B-1----:R-:W-:Y:S01]  /*03d0*/  FMUL.FTZ R27, R29, R26 ;  /* 0x0000001a1d1b7220 */ /* 0x002fe20000410000 */
[----:B-----5:R-:W-:-:S03]  /*03e0*/  FFMA.FTZ R26, -R26, R7, 1 ;  /* 0x3f8000001a1a7423 */ /* 0x020fc60000010107 */
[----:B--23--:R-:W-:-:S07]  /*03f0*/  FMUL.FTZ R27, R27, -R0 ;  /* 0x800000001b1b7220 */ /* 0x00cfce0000410000 */
.L_x_163:
        /* <DEDUP_REMOVED lines=11> */
[----:B------:R-:W0:Y:S03]  /*04b0*/  @!P2 LDC.64 R6, c[0x0][0x220] ;  /* 0x00008800ff06ab82 */ /* 0x000e260000000a00 */
[----:B------:R2:W3:Y:S01]  /*04c0*/  @!P2 LDG.E.U16.CONSTANT R11, desc[UR6][R4.64] ;  /* 0x00000006040ba981 */ /* 0x0004e2000c1e9500 */
[----:B------:R-:W-:Y:S02]  /*04d0*/  MOV R21, 0x400 ;  /* 0x0000040000157802 */ /* 0x000fe40000000f00 */
[----:B------:R-:W-:Y:S02]  /*04e0*/  LOP3.LUT R13, R38, 0x7fffffe0, RZ, 0xc0, !PT ;  /* 0x7fffffe0260d7812 */ /* 0x000fe400078ec0ff */
[----:B------:R-:W-:Y:S01]  /*04f0*/  @!P2 SHF.R.S32.HI R0, RZ, 0x1f, R38 ;  /* 0x0000001fff00a819 */ /* 0x000fe20000011426 */
[----:B------:R-:W-:-:S02]  /*0500*/  VIADD R15, R21, 0x1070 ;  /* 0x00001070150f7836 */ /* 0x000fc40000000000 */
[----:B------:R-:W-:Y:S01]  /*0510*/  IMAD.IADD R13, R13, 0x1, R30 ;  /* 0x000000010d0d7824 */ /* 0x000fe200078e021e */
[----:B------:R-:W-:Y:S01]  /*0520*/  LOP3.LUT R19, R38, 0xffffffe0, RZ, 0xc0, !PT ;  /* 0xffffffe026137812 */ /* 0x000fe200078ec0ff */
[----:B--2---:R-:W2:Y:S01]  /*0530*/  @!P2 LDC.64 R4, c[0x0][0x228] ;  /* 0x00008a00ff04ab82 */ /* 0x004ea20000000a00 */
[----:B-1----:R-:W-:-:S05]  /*0540*/  LEA R18, R22, R15, 0x18 ;  /* 0x0000000f16127211 */ /* 0x002fca00078ec0ff */
[----:B------:R-:W-:Y:S01]  /*0550*/  IMAD R20, R13, 0x2, R18 ;  /* 0x000000020d147824 */ /* 0x000fe200078e0212 */
[----:B0-----:R-:W-:-:S04]  /*0560*/  @!P2 IADD3 R6, P0, P1, R25, R6, R38 ;  /* 0x000000061906a210 */ /* 0x001fc8000791e026 */
[----:B------:R-:W-:Y:S01]  /*0570*/  @!P2 IADD3.X R7, RZ, R7, R0, P0, P1 ;  /* 0x00000007ff07a210 */ /* 0x000fe200007e2400 */
[----:B------:R-:W-:-:S05]  /*0580*/  IMAD.MOV.U32 R0, RZ, RZ, 0x80 ;  /* 0x00000080ff007424 */ /* 0x000fca00078e00ff */
[----:B------:R-:W-:Y:S01]  /*0590*/  PRMT R13, R0, 0x7610, R13 ;  /* 0x00007610000d7816 */ /* 0x000fe2000000000d */
[----:B---3--:R-:W-:Y:S01]  /*05a0*/  STS.U16 [R20], R11 ;  /* 0x0000000b14007388 */ /* 0x008fe20000000400 */
[----:B------:R-:W-:-:S03]  /*05b0*/  NOP ;  /* 0x0000000000007918 */ /* 0x000fc60000000000 */
[----:B------:R-:W0:Y:S01]  /*05c0*/  LDS.U16 R0, [R20] ;  /* 0x0000000014007984 */ /* 0x000e220000000400 */
[----:B------:R-:W-:Y:S06]  /*05d0*/  BAR.SYNC.DEFER_BLOCKING 0x0 ;  /* 0x0000000000007b1d */ /* 0x000fec0000010000 */
[----:B------:R-:W3:Y:S01]  /*05e0*/  @!P2 LDG.E.U8 R13, desc[UR6][R6.64] ;  /* 0x00000006060da981 */ /* 0x000ee2000c1e1100 */
[----:B------:R-:W-:Y:S02]  /*05f0*/  IADD3 R18, R18, R30, R19 ;  /* 0x0000001e12127210 */ /* 0x000fe40007ffe013 */
[----:B------:R-:W-:-:S02]  /*0600*/  @!P2 SHF.R.S32.HI R10, RZ, 0x1f, R38 ;  /* 0x0000001fff0aa819 */ /* 0x000fc40000011426 */
[----:B--2---:R-:W-:Y:S02]  /*0610*/  @!P2 IADD3 R4, P0, P1, R25, R4, R38 ;  /* 0x000000041904a210 */ /* 0x004fe4000791e026 */
[----:B------:R-:W-:Y:S02]  /*0620*/  PRMT R17, RZ, 0x7610, R17 ;  /* 0x00007610ff117816 */ /* 0x000fe40000000011 */
[----:B------:R-:W-:Y:S01]  /*0630*/  @!P2 IADD3.X R5, RZ, R5, R10, P0, P1 ;  /* 0x00000005ff05a210 */ /* 0x000fe200007e240a */
[----:B---3--:R4:W-:Y:S01]  /*0640*/  STS.U8 [R18], R13 ;  /* 0x0000000d12007388 */ /* 0x0089e20000000000 */
[----:B------:R-:W-:-:S03]  /*0650*/  NOP ;  /* 0x0000000000007918 */ /* 0x000fc60000000000 */
[----:B------:R-:W1:Y:S01]  /*0660*/  LDS.U8 R15, [R18] ;  /* 0x00000000120f7984 */ /* 0x000e620000000000 */
[----:B------:R-:W-:Y:S06]  /*0670*/  BAR.SYNC.DEFER_BLOCKING 0x0 ;  /* 0x0000000000007b1d */ /* 0x000fec0000010000 */
[----:B------:R2:W3:Y:S01]  /*0680*/  @!P2 LDG.E.U8 R17, desc[UR6][R4.64] ;  /* 0x000000060411a981 */ /* 0x0004e2000c1e1100 */
[----:B0-----:R-:W-:Y:S01]  /*0690*/  IMAD.U32 R0, R0, 0x10000, RZ ;  /* 0x0001000000007824 */ /* 0x001fe200078e00ff */
[----:B------:R-:W-:-:S04]  /*06a0*/  SHF.R.U32.HI R7, RZ, 0x8, R25 ;  /* 0x00000008ff077819 */ /* 0x000fc80000011619 */
[C---:B------:R-:W-:Y:S01]  /*06b0*/  FSETP.GTU.FTZ.AND P0, PT, |R0|.reuse, +INF , PT ;  /* 0x7f8000000000780b */ /* 0x040fe20003f1c200 */
[----:B------:R-:W-:Y:S01]  /*06c0*/  IMAD.WIDE.U32 R10, R7, 0x4, R8 ;  /* 0x00000004070a7825 */ /* 0x000fe200078e0008 */
[----:B------:R-:W-:-:S04]  /*06d0*/  FSETP.NEU.FTZ.AND P1, PT, |R0|, +INF , PT ;  /* 0x7f8000000000780b */ /* 0x000fc80003f3d200 */
[----:B------:R-:W-:Y:S01]  /*06e0*/  PLOP3.LUT P0, PT, P0, P1, PT, 0xa2, 0x0 ;  /* 0x000000000000781c */ /* 0x000fe20000703472 */
[----:B----4-:R-:W-:-:S12]  /*06f0*/  IMAD.WIDE.U32 R12, R7, 0x4, R2 ;  /* 0x00000004070c7825 */ /* 0x010fd800078e0002 */
[----:B-1----:R-:W-:Y:S01]  /*0700*/  @!P0 IMAD R15, R15, 0x4, R16 ;  /* 0x000000040f0f8824 */ /* 0x002fe200078e0210 */
[----:B------:R-:W0:Y:S08]  /*0710*/  @!P0 LDC R7, c[0x0][0x274] ;  /* 0x00009d00ff078b82 */ /* 0x000e300000000800 */
[----:B--2---:R-:W1:Y:S01]  /*0720*/  @!P0 LDC.64 R4, c[0x0][0x230] ;  /* 0x00008c00ff048b82 */ /* 0x004e620000000a00 */
[----:B---3--:R-:W-:Y:S01]  /*0730*/  STS.U8 [R18], R17 ;  /* 0x0000001112007388 */ /* 0x008fe20000000000 */
[----:B------:R-:W-:-:S03]  /*0740*/  NOP ;  /* 0x0000000000007918 */ /* 0x000fc60000000000 */
[----:B------:R-:W2:Y:S04]  /*0750*/  @!P0 LDG.E R39, desc[UR6][R10.64] ;  /* 0x000000060a278981 */ /* 0x000ea8000c1e1900 */
[----:B------:R-:W3:Y:S01]  /*0760*/  @!P0 LDG.E R6, desc[UR6][R12.64] ;  /* 0x000000060c068981 */ /* 0x000ee2000c1e1900 */
[----:B0-----:R-:W-:Y:S01]  /*0770*/  @!P0 FMUL.FTZ R7, R0, R7 ;  /* 0x0000000700078220 */ /* 0x001fe20000410000 */
[----:B------:R-:W-:Y:S01]  /*0780*/  HFMA2.MMA R0, -RZ, RZ, 0, 0 ;  /* 0x00000000ff007435 */ /* 0x000fe200000001ff */
[----:B------:R-:W-:Y:S01]  /*0790*/  ISETP.NE.AND P4, PT, R30, RZ, PT ;  /* 0x000000ff1e00720c */ /* 0x000fe20003f85270 */
[----:B------:R-:W-:Y:S01]  /*07a0*/  @!P0 LDS R16, [R15] ;  /* 0x000000000f108984 */ /* 0x000fe20000000800 */
[----:B------:R-:W-:Y:S01]  /*07b0*/  ISETP.NE.AND P3, PT, R38, RZ, PT ;  /* 0x000000ff2600720c */ /* 0x000fe20003f65270 */
[----:B------:R-:W-:Y:S02]  /*07c0*/  BSSY B0, `(.L_x_153) ;  /* 0x000003c000007945 */ /* 0x000fe40003800000 */
[----:B------:R-:W0:Y:S02]  /*07d0*/  LDS.U8 R15, [R18] ;  /* 0x00000000120f7984 */ /* 0x000e240000000000 */
[----:B0-----:R-:W-:-:S06]  /*07e0*/  @!P0 IMAD R15, R15, 0x4, R14 ;  /* 0x000000040f0f8824 */ /* 0x001fcc00078e020e */
[----:B------:R-:W3:Y:S01]  /*07f0*/  @!P0 LDS R15, [R15] ;  /* 0x000000000f0f8984 */ /* 0x000ee20000000800 */
[----:B--2---:R-:W-:-:S04]  /*0800*/  @!P0 FMUL.FTZ R39, R39, R16 ;  /* 0x0000001027278220 */ /* 0x004fc80000410000 */
[----:B-1----:R-:W-:Y:S01]  /*0810*/  @!P0 FMUL.FTZ R16, R39, R4 ;  /* 0x0000000427108220 */ /* 0x002fe20000410000 */
[----:B------:R-:W-:Y:S01]  /*0820*/  @!P0 FADD.FTZ R4, -R4, 1 ;  /* 0x3f80000004048421 */ /* 0x000fe20000010100 */
[----:B---3--:R-:W-:Y:S01]  /*0830*/  @!P0 FMUL.FTZ R6, R6, R15 ;  /* 0x0000000f06068220 */ /* 0x008fe20000410000 */
[----:B------:R-:W-:Y:S02]  /*0840*/  @!P4 VIADD R15, R21, 0x1010 ;  /* 0x00001010150fc836 */ /* 0x000fe40000000000 */
[----:B------:R-:W-:-:S03]  /*0850*/  @!P0 FFMA.FTZ R0, R7, R4, R16 ;  /* 0x0000000407008223 */ /* 0x000fc60000010010 */
[----:B------:R-:W-:Y:S02]  /*0860*/  @!P4 LEA R15, R22, R15, 0x18 ;  /* 0x0000000f160fc211 */ /* 0x000fe400078ec0ff */
[----:B------:R-:W-:-:S03]  /*0870*/  FMNMX.FTZ R4, |R0|, -3.40282346638528859812e+38, !PT ;  /* 0xff7fffff00047809 */ /* 0x000fc60007810200 */
[----:B------:R-:W-:Y:S02]  /*0880*/  @!P4 IMAD R15, R24, 0x4, R15 ;  /* 0x00000004180fc824 */ /* 0x000fe400078e020f */
        /* <DEDUP_REMOVED lines=16> */
[----:B------:R-:W-:Y:S01]  /*0990*/  @!P0 FADD.FTZ R4, -R5, 1 ;  /* 0x3f80000005048421 */ /* 0x000fe20000010100 */
[----:B------:R-:W-:-:S03]  /*09a0*/  IMAD.MOV.U32 R39, RZ, RZ, RZ ;  /* 0x000000ffff277224 */ /* 0x000fc600078e00ff */
[----:B------:R-:W0:Y:S01]  /*09b0*/  SHFL.DOWN PT, R17, R14, 0x10, 0x1f ;  /* 0x0a001f000e117f89 */ /* 0x000e2200000e0000 */
[----:B------:R-:W-:-:S04]  /*09c0*/  @!P0 FMUL.FTZ R4, R7, R4 ;  /* 0x0000000407048220 */ /* 0x000fc80000410000 */
[----:B------:R-:W-:-:S04]  /*09d0*/  @!P0 FMUL.FTZ R7, R7, R4 ;  /* 0x0000000407078220 */ /* 0x000fc80000410000 */
[----:B------:R-:W-:-:S05]  /*09e0*/  @!P0 FFMA.FTZ R39, R6, R5, R7 ;  /* 0x0000000506278223 */ /* 0x000fca0000010007 */
[----:B------:R-:W-:Y:S02]  /*09f0*/  FMNMX.FTZ R40, |R39|, -3.40282346638528859812e+38, !PT ;  /* 0xff7fffff27287809 */ /* 0x000fe40007810200 */
[----:B0-----:R-:W-:-:S04]  /*0a00*/  FSETP.GEU.FTZ.AND P1, PT, R14, R17, PT ;  /* 0x000000110e00720b */ /* 0x001fc80003f3e000 */
[----:B------:R-:W-:-:S04]  /*0a10*/  ISETP.LT.AND P1, PT, R30, 0x10, !P1 ;  /* 0x000000101e00780c */ /* 0x000fc80004f21270 */
[----:B------:R-:W-:-:S05]  /*0a20*/  FSEL R14, R17, R14, P1 ;  /* 0x0000000e110e7208 */ /* 0x000fca0000800000 */
[----:B------:R0:W-:Y:S01]  /*0a30*/  @!P4 STS [R15+0x8], R14 ;  /* 0x0000080e0f00c388 */ /* 0x0001e20000000800 */
[----:B------:R-:W-:Y:S06]  /*0a40*/  BAR.SYNC.DEFER_BLOCKING 0x0 ;  /* 0x0000000000007b1d */ /* 0x000fec0000010000 */
[----:B------:R-:W-:Y:S05]  /*0a50*/  @P3 BRA `(.L_x_154) ;  /* 0x0000000000483947 */ /* 0x000fea0003800000 */
[----:B------:R-:W-:-:S05]  /*0a60*/  LEA R41, R22, R21, 0x18 ;  /* 0x0000001516297211 */ /* 0x000fca00078ec0ff */
[----:B0-----:R-:W0:Y:S04]  /*0a70*/  LDS R15, [R41+0x101c] ;  /* 0x00101c00290f7984 */ /* 0x001e280000000800 */
[----:B------:R-:W1:Y:S04]  /*0a80*/  LDS.128 R4, [R41+0x1020] ;  /* 0x0010200029047984 */ /* 0x000e680000000c00 */
[----:B------:R-:W2:Y:S01]  /*0a90*/  LDS.64 R16, [R41+0x1030] ;  /* 0x0010300029107984 */ /* 0x000ea20000000a00 */
[----:B0-----:R-:W-:-:S04]  /*0aa0*/  FSETP.GEU.FTZ.AND P1, PT, R14, R15, PT ;  /* 0x0000000f0e00720b */ /* 0x001fc80003f3e000 */
        /* <DEDUP_REMOVED lines=13> */
.L_x_154:
[----:B------:R-:W-:Y:S05]  /*0b80*/  BSYNC B0 ;  /* 0x0000000000007941 */ /* 0x000fea0003800000 */
.L_x_153:
[----:B------:R-:W1:Y:S01]  /*0b90*/  SHFL.DOWN PT, R5, R40, 0x1, 0x1f ;  /* 0x08201f0028057f89 */ /* 0x000e6200000e0000 */
[----:B------:R-:W-:Y:S01]  /*0ba0*/  ISETP.NE.AND P5, PT, R38, RZ, PT ;  /* 0x000000ff2600720c */ /* 0x000fe20003fa5270 */
[----:B------:R-:W-:-:S12]  /*0bb0*/  BSSY B0, `(.L_x_155) ;  /* 0x000002f000007945 */ /* 0x000fd80003800000 */
[----:B------:R-:W-:Y:S02]  /*0bc0*/  @P5 LEA R42, R22, R21, 0x18 ;  /* 0x00000015162a5211 */ /* 0x000fe400078ec0ff */
[----:B-1----:R-:W-:-:S04]  /*0bd0*/  FSETP.GEU.FTZ.AND P1, PT, R40, R5, PT ;  /* 0x000000052800720b */ /* 0x002fc80003f3e000 */
[----:B------:R-:W-:-:S04]  /*0be0*/  ISETP.LT.AND P1, PT, R30, 0x1f, !P1 ;  /* 0x0000001f1e00780c */ /* 0x000fc80004f21270 */
[----:B------:R-:W-:-:S05]  /*0bf0*/  FSEL R5, R5, R40, P1 ;  /* 0x0000002805057208 */ /* 0x000fca0000800000 */
[----:B------:R-:W1:Y:S02]  /*0c00*/  SHFL.DOWN PT, R4, R5, 0x2, 0x1f ;  /* 0x08401f0005047f89 */ /* 0x000e6400000e0000 */
[----:B-1----:R-:W-:-:S04]  /*0c10*/  FSETP.GEU.FTZ.AND P1, PT, R5, R4, PT ;  /* 0x000000040500720b */ /* 0x002fc80003f3e000 */
[----:B------:R-:W-:-:S04]  /*0c20*/  ISETP.LT.AND P1, PT, R30, 0x1e, !P1 ;  /* 0x0000001e1e00780c */ /* 0x000fc80004f21270 */
[----:B------:R-:W-:Y:S01]  /*0c30*/  FSEL R4, R4, R5, P1 ;  /* 0x0000000504047208 */ /* 0x000fe20000800000 */
[----:B------:R-:W-:-:S04]  /*0c40*/  @!P4 VIADD R5, R21, 0x103c ;  /* 0x0000103c1505c836 */ /* 0x000fc80000000000 */
[----:B------:R-:W1:Y:S01]  /*0c50*/  SHFL.DOWN PT, R7, R4, 0x4, 0x1f ;  /* 0x08801f0004077f89 */ /* 0x000e6200000e0000 */
[----:B------:R-:W-:Y:S02]  /*0c60*/  @!P4 LEA R5, R22, R5, 0x18 ;  /* 0x000000051605c211 */ /* 0x000fe400078ec0ff */
        /* <DEDUP_REMOVED lines=12> */
[----:B------:R0:W-:Y:S01]  /*0d30*/  @!P4 STS [R4+0x8], R15 ;  /* 0x0000080f0400c388 */ /* 0x0001e20000000800 */
[----:B------:R-:W-:Y:S06]  /*0d40*/  BAR.SYNC.DEFER_BLOCKING 0x0 ;  /* 0x0000000000007b1d */ /* 0x000fec0000010000 */
[----:B------:R-:W-:Y:S05]  /*0d50*/  @P3 BRA `(.L_x_156) ;  /* 0x0000000000503947 */ /* 0x000fea0003800000 */
[----:B------:R-:W-:-:S05]  /*0d60*/  LEA R40, R22, R21, 0x18 ;  /* 0x0000001516287211 */ /* 0x000fca00078ec0ff */
[----:B------:R-:W1:Y:S04]  /*0d70*/  LDS.64 R16, [R40+0x1048] ;  /* 0x0010480028107984 */ /* 0x000e680000000a00 */
[----:B0-----:R-:W0:Y:S01]  /*0d80*/  LDS.128 R4, [R40+0x1050] ;  /* 0x0010500028047984 */ /* 0x001e220000000c00 */
[----:B-1----:R-:W-:-:S04]  /*0d90*/  FSETP.GEU.FTZ.AND P1, PT, R15, R16, PT ;  /* 0x000000100f00720b */ /* 0x002fc80003f3e000 */
[----:B------:R-:W-:Y:S02]  /*0da0*/  FSEL R16, R16, R15, !P1 ;  /* 0x0000000f10107208 */ /* 0x000fe40004800000 */
[----:B------:R-:W1:Y:S02]  /*0db0*/  LDS R15, [R40+0x1060] ;  /* 0x00106000280f7984 */ /* 0x000e640000000800 */
[----:B------:R-:W-:-:S04]  /*0dc0*/  FSETP.GEU.FTZ.AND P1, PT, R16, R17, PT ;  /* 0x000000111000720b */ /* 0x000fc80003f3e000 */
[----:B------:R-:W-:-:S04]  /*0dd0*/  FSEL R17, R17, R16, !P1 ;  /* 0x0000001011117208 */ /* 0x000fc80004800000 */
[----:B0-----:R-:W-:-:S04]  /*0de0*/  FSETP.GEU.FTZ.AND P1, PT, R17, R4, PT ;  /* 0x000000041100720b */ /* 0x001fc80003f3e000 */
[----:B------:R-:W-:-:S04]  /*0df0*/  FSEL R4, R4, R17, !P1 ;  /* 0x0000001104047208 */ /* 0x000fc80004800000 */
[----:B------:R-:W-:-:S04]  /*0e00*/  FSETP.GEU.FTZ.AND P1, PT, R4, R5, PT ;  /* 0x000000050400720b */ /* 0x000fc80003f3e000 */
[----:B------:R-:W-:Y:S02]  /*0e10*/  FSEL R5, R5, R4, !P1 ;  /* 0x0000000405057208 */ /* 0x000fe40004800000 */
[----:B------:R-:W-:Y:S02]  /*0e20*/  LEA R4, R22, R21, 0x18 ;  /* 0x0000001516047211 */ /* 0x000fe400078ec0ff */
[----:B------:R-:W-:-:S04]  /*0e30*/  FSETP.GEU.FTZ.AND P1, PT, R5, R6, PT ;  /* 0x000000060500720b */ /* 0x000fc80003f3e000 */
[----:B------:R-:W-:-:S04]  /*0e40*/  FSEL R6, R6, R5, !P1 ;  /* 0x0000000506067208 */ /* 0x000fc80004800000 */
[----:B------:R-:W-:-:S04]  /*0e50*/  FSETP.GEU.FTZ.AND P1, PT, R6, R7, PT ;  /* 0x000000070600720b */ /* 0x000fc80003f3e000 */
[----:B------:R-:W-:-:S04]  /*0e60*/  FSEL R6, R7, R6, !P1 ;  /* 0x0000000607067208 */ /* 0x000fc80004800000 */
[----:B-1----:R-:W-:-:S04]  /*0e70*/  FSETP.GEU.FTZ.AND P1, PT, R6, R15, PT ;  /* 0x0000000f0600720b */ /* 0x002fc80003f3e000 */
[----:B------:R-:W-:-:S05]  /*0e80*/  FSEL R15, R15, R6, !P1 ;  /* 0x000000060f0f7208 */ /* 0x000fca0004800000 */
[----:B------:R1:W-:Y:S04]  /*0e90*/  STS.64 [R4+0x1280], R14 ;  /* 0x0012800e04007388 */ /* 0x0003e80000000a00 */
.L_x_156:
[----:B------:R-:W-:Y:S05]  /*0ea0*/  BSYNC B0 ;  /* 0x0000000000007941 */ /* 0x000fea0003800000 */
.L_x_155:
[----:B------:R-:W-:Y:S01]  /*0eb0*/  BAR.SYNC.DEFER_BLOCKING 0x0 ;  /* 0x0000000000007b1d */ /* 0x000fe20000010000 */
[C---:B------:R-:W-:Y:S02]  /*0ec0*/  IADD3 R7, P1, R38.reuse, R25, RZ ;  /* 0x0000001926077210 */ /* 0x040fe40007f3e0ff */
[----:B------:R-:W-:Y:S02]  /*0ed0*/  PRMT R41, RZ, 0x7610, R41 ;  /* 0x00007610ff297816 */ /* 0x000fe40000000029 */
[----:B------:R-:W-:Y:S01]  /*0ee0*/  LEA.HI.X.SX32 R6, R38, RZ, 0x1, P1 ;  /* 0x000000ff26067211 */ /* 0x000fe200008f0eff */
[----:B------:R-:W-:Y:S01]  /*0ef0*/  BSSY B0, `(.L_x_157) ;  /* 0x000000b000007945 */ /* 0x000fe20003800000 */
[----:B01----:R-:W-:-:S04]  /*0f00*/  LEA R4, P1, R7, UR4, 0x1 ;  /* 0x0000000407047c11 */ /* 0x003fc8000f8208ff */
[----:B------:R-:W-:Y:S01]  /*0f10*/  LEA.HI.X R5, R7, UR5, R6, 0x1, P1 ;  /* 0x0000000507057c11 */ /* 0x000fe200088f0c06 */
[----:B------:R-:W0:Y:S02]  /*0f20*/  @P5 LDS.64 R14, [R42+0x1280] ;  /* 0x001280002a0e5984 */ /* 0x000e240000000a00 */
[----:B0-----:R-:W0:Y:S02]  /*0f30*/  MUFU.RCP R17, R14 ;  /* 0x0000000e00117308 */ /* 0x001e240000001000 */
[----:B------:R1:W-:Y:S04]  /*0f40*/  @!P5 STG.E desc[UR6][R10.64], R14 ;  /* 0x0000000e0a00d986 */ /* 0x0003e8000c101906 */
[----:B------:R1:W-:Y:S01]  /*0f50*/  @!P5 STG.E desc[UR6][R12.64], R15 ;  /* 0x0000000f0c00d986 */ /* 0x0003e2000c101906 */
[----:B0-----:R-:W-:Y:S01]  /*0f60*/  FMUL.FTZ R17, R17, R0 ;  /* 0x0000000011117220 */ /* 0x001fe20000410000 */
[----:B------:R-:W-:Y:S06]  /*0f70*/  BAR.SYNC.DEFER_BLOCKING 0x0 ;  /* 0x0000000000007b1d */ /* 0x000fec0000010000 */
[----:B-1----:R-:W-:Y:S05]  /*0f80*/  @P2 BRA `(.L_x_158) ;  /* 0x0000000000042947 */ /* 0x002fea0003800000 */
[----:B------:R0:W5:Y:S02]  /*0f90*/  LDG.E.U16 R41, desc[UR6][R4.64] ;  /* 0x0000000604297981 */ /* 0x000164000c1e1500 */
.L_x_158:
[----:B------:R-:W-:Y:S05]  /*0fa0*/  BSYNC B0 ;  /* 0x0000000000007941 */ /* 0x000fea0003800000 */
.L_x_157:
[----:B-----5:R-:W-:Y:S01]  /*0fb0*/  STS.U16 [R20], R41 ;  /* 0x0000002914007388 */ /* 0x020fe20000000400 */
[----:B------:R-:W-:-:S03]  /*0fc0*/  NOP ;  /* 0x0000000000007918 */ /* 0x000fc60000000000 */
[----:B------:R-:W1:Y:S01]  /*0fd0*/  LDS.U16 R14, [R20] ;  /* 0x00000000140e7984 */ /* 0x000e620000000400 */
[----:B------:R-:W-:Y:S01]  /*0fe0*/  FSETP.GEU.FTZ.AND P2, PT, R36, R17, PT ;  /* 0x000000112400720b */ /* 0x000fe20003f5e000 */
[----:B------:R-:W-:Y:S01]  /*0ff0*/  IMAD.MOV.U32 R13, RZ, RZ, R32 ;  /* 0x000000ffff0d7224 */ /* 0x000fe200078e0020 */
[----:B------:R-:W-:Y:S01]  /*1000*/  LEA R10, R22, R21, 0x18 ;  /* 0x00000015160a7211 */ /* 0x000fe200078ec0ff */
[----:B------:R-:W-:Y:S01]  /*1010*/  IMAD.MOV.U32 R12, RZ, RZ, 0xbf ;  /* 0x000000bfff0c7424 */ /* 0x000fe200078e00ff */
[----:B------:R-:W-:Y:S03]  /*1020*/  BSSY B0, `(.L_x_159) ;  /* 0x0000017000007945 */ /* 0x000fe60003800000 */
[----:B------:R-:W-:-:S06]  /*1030*/  IMAD R16, R37, 0x404, R10 ;  /* 0x0000040425107824 */ /* 0x000fcc00078e020a */
[----:B------:R-:W-:Y:S02]  /*1040*/  @P2 IMAD.MOV.U32 R13, RZ, RZ, R34 ;  /* 0x000000ffff0d2224 */ /* 0x000fe400078e0022 */
[----:B------:R-:W-:-:S03]  /*1050*/  @P2 IMAD.MOV.U32 R12, RZ, RZ, 0x3f ;  /* 0x0000003fff0c2424 */ /* 0x000fc600078e00ff */
[----:B------:R-:W-:-:S13]  /*1060*/  FSETP.GEU.FTZ.AND P1, PT, R13, R17, PT ;  /* 0x000000110d00720b */ /* 0x000fda0003f3e000 */
[C---:B------:R-:W-:Y:S01]  /*1070*/  @P1 IADD3 R11, R12.reuse, -0x20, RZ ;  /* 0xffffffe00c0b1810 */ /* 0x040fe20007ffe0ff */
[----:B------:R-:W-:-:S04]  /*1080*/  @!P1 VIADD R11, R12, 0x20 ;  /* 0x000000200c0b9836 */ /* 0x000fc80000000000 */
[----:B------:R-:W-:Y:S01]  /*1090*/  IMAD R42, R11, 0x4, R16 ;  /* 0x000000040b2a7824 */ /* 0x000fe200078e0210 */
[----:B-1----:R-:W-:Y:S01]  /*10a0*/  PRMT R41, R14, 0x7610, R41 ;  /* 0x000076100e297816 */ /* 0x002fe20000000029 */
[----:B------:R-:W-:Y:S06]  /*10b0*/  @P0 BRA `(.L_x_160) ;  /* 0x0000000000340947 */ /* 0x000fec0003800000 */
[----:B------:R-:W1:Y:S01]  /*10c0*/  MUFU.SQRT R14, R39 ;  /* 0x00000027000e7308 */ /* 0x000e620000002000 */
[----:B------:R-:W-:Y:S01]  /*10d0*/  FSETP.LT.FTZ.AND P0, PT, RZ, UR9, PT ;  /* 0x00000009ff007c0b */ /* 0x000fe2000bf11000 */
[----:B-1----:R-:W-:Y:S01]  /*10e0*/  FFMA.FTZ R40, R29, UR8, R14 ;  /* 0x000000081d287c23 */ /* 0x002fe2000801000e */
[----:B------:R-:W-:-:S05]  /*10f0*/  IMAD.U32 R14, R41, 0x10000, RZ ;  /* 0x00010000290e7824 */ /* 0x000fca00078e00ff */
[----:B------:R-:W1:Y:S02]  /*1100*/  MUFU.RCP R43, R40 ;  /* 0x00000028002b7308 */ /* 0x000e640000001000 */
[----:B-1----:R-:W-:-:S04]  /*1110*/  FMUL.FTZ R41, R43, R0 ;  /* 0x000000002b297220 */ /* 0x002fc80000410000 */
[----:B------:R-:W-:-:S05]  /*1120*/  FFMA.FTZ R14, R27, R41, R14 ;  /* 0x000000291b0e7223 */ /* 0x000fca000001000e */
[----:B------:R-:W-:-:S04]  /*1130*/  F2FP.BF16.F32.PACK_AB R14, RZ, R14 ;  /* 0x0000000eff0e723e */ /* 0x000fc800000010ff */
[----:B------:R-:W-:-:S05]  /*1140*/  PRMT R41, R14, 0x7610, R41 ;  /* 0x000076100e297816 */ /* 0x000fca0000000029 */
[----:B------:R-:W-:-:S04]  /*1150*/  @P0 IMAD.U32 R43, R41, 0x10000, RZ ;  /* 0x00010000292b0824 */ /* 0x000fc800078e00ff */
[----:B------:R-:W-:-:S05]  /*1160*/  @P0 FMUL.FTZ R14, R26, R43 ;  /* 0x0000002b1a0e0220 */ /* 0x000fca0000410000 */
[----:B------:R-:W-:-:S04]  /*1170*/  @P0 F2FP.BF16.F32.PACK_AB R14, RZ, R14 ;  /* 0x0000000eff0e023e */ /* 0x000fc800000010ff */
[----:B------:R-:W-:-:S07]  /*1180*/  @P0 PRMT R41, R14, 0x7610, R41 ;  /* 0x000076100e290816 */ /* 0x000fce0000000029 */
.L_x_160:
[----:B------:R-:W-:Y:S05]  /*1190*/  BSYNC B0 ;  /* 0x0000000000007941 */ /* 0x000fea0003800000 */
.L_x_159:
[----:B------:R-:W-:Y:S01]  /*11a0*/  BAR.SYNC.DEFER_BLOCKING 0x0 ;  /* 0x0000000000007b1d */ /* 0x000fe20000010000 */
[----:B------:R-:W-:Y:S02]  /*11b0*/  IMAD.MOV.U32 R47, RZ, RZ, R31 ;  /* 0x000000ffff2f7224 */ /* 0x000fe400078e001f */
[----:B------:R-:W-:Y:S02]  /*11c0*/  IMAD.MOV.U32 R52, RZ, RZ, 0xff ;  /* 0x000000ffff347424 */ /* 0x000fe400078e00ff */
[----:B------:R-:W-:Y:S01]  /*11d0*/  IMAD.MOV.U32 R44, RZ, RZ, 0x7f ;  /* 0x0000007fff2c7424 */ /* 0x000fe200078e00ff */
[----:B------:R1:W2:Y:S01]  /*11e0*/  MUFU.RCP R50, R15 ;  /* 0x0000000f00327308 */ /* 0x0002a20000001000 */
[----:B------:R-:W-:Y:S01]  /*11f0*/  IMAD.MOV.U32 R46, RZ, RZ, R36 ;  /* 0x000000ffff2e7224 */ /* 0x000fe200078e0024 */
[----:B------:R-:W-:Y:S01]  /*1200*/  @P2 MOV R46, 0xbf800000 ;  /* 0xbf800000002e2802 */ /* 0x000fe20000000f00 */
[----:B------:R-:W-:Y:S01]  /*1210*/  @P2 IMAD.MOV.U32 R52, RZ, RZ, 0x7f ;  /* 0x0000007fff342424 */ /* 0x000fe200078e00ff */
[----:B------:R-:W-:Y:S01]  /*1220*/  BSSY B0, `(.L_x_161) ;  /* 0x00000a6000007945 */ /* 0x000fe20003800000 */
[----:B------:R-:W-:-:S02]  /*1230*/  @P2 IMAD.MOV.U32 R44, RZ, RZ, RZ ;  /* 0x000000ffff2c2224 */ /* 0x000fc400078e00ff */
[----:B------:R-:W-:Y:S02]  /*1240*/  VIADD R21, R21, 0x808 ;  /* 0x0000080815157836 */ /* 0x000fe40000000000 */
[----:B-1----:R-:W-:Y:S02]  /*1250*/  IMAD.MOV.U32 R15, RZ, RZ, 0x3f800000 ;  /* 0x3f800000ff0f7424 */ /* 0x002fe400078e00ff */
[----:B------:R-:W-:Y:S01]  /*1260*/  @P2 IMAD.MOV.U32 R15, RZ, RZ, R36 ;  /* 0x000000ffff0f2224 */ /* 0x000fe200078e0024 */
[----:B------:R-:W-:Y:S01]  /*1270*/  LEA R14, R22, R21, 0x18 ;  /* 0x00000015160e7211 */ /* 0x000fe200078ec0ff */
[----:B------:R-:W-:Y:S02]  /*1280*/  IMAD.MOV.U32 R49, RZ, RZ, 0xbf ;  /* 0x000000bfff317424 */ /* 0x000fe400078e00ff */
[----:B------:R-:W-:Y:S01]  /*1290*/  @!P1 IMAD.MOV.U32 R44, RZ, RZ, R12 ;  /* 0x000000ffff2c9224 */ /* 0x000fe200078e000c */
[----:B------:R-:W-:Y:S01]  /*12a0*/  @!P1 MOV R12, R52 ;  /* 0x00000034000c9202 */ /* 0x000fe20000000f00 */
[----:B--2---:R-:W-:Y:S01]  /*12b0*/  FMUL.FTZ R50, R50, R39 ;  /* 0x0000002732327220 */ /* 0x004fe20000410000 */
[----:B------:R-:W-:Y:S01]  /*12c0*/  STS.U16 [R20], R41 ;  /* 0x0000002914007388 */ /* 0x000fe20000000400 */
[----:B------:R-:W-:-:S03]  /*12d0*/  NOP ;  /* 0x0000000000007918 */ /* 0x000fc60000000000 */
[----:B------:R-:W-:Y:S01]  /*12e0*/  LDS.U16 R45, [R20] ;  /* 0x00000000142d7984 */ /* 0x000fe20000000400 */
[----:B------:R-:W-:Y:S01]  /*12f0*/  FSETP.GEU.FTZ.AND P4, PT, R35, R50, PT ;  /* 0x000000322300720b */ /* 0x000fe20003f9e000 */
[----:B------:R-:W-:Y:S02]  /*1300*/  IMAD R14, R37, 0x404, R14 ;  /* 0x00000404250e7824 */ /* 0x000fe400078e020e */
[----:B------:R-:W-:Y:S01]  /*1310*/  @!P3 STS [R10+0x1270], R23 ;  /* 0x001270170a00b388 */ /* 0x000fe20000000800 */
[--C-:B------:R-:W-:Y:S02]  /*1320*/  @P1 IMAD.MOV.U32 R15, RZ, RZ, R13.reuse ;  /* 0x000000ffff0f1224 */ /* 0x100fe400078e000d */
[----:B------:R-:W-:Y:S01]  /*1330*/  @!P1 IMAD.MOV.U32 R46, RZ, RZ, R13 ;  /* 0x000000ffff2e9224 */ /* 0x000fe200078e000d */
[----:B------:R-:W-:Y:S06]  /*1340*/  BAR.SYNC.DEFER_BLOCKING 0x0 ;  /* 0x0000000000007b1d */ /* 0x000fec0000010000 */
[----:B------:R-:W-:-:S02]  /*1350*/  @P4 IMAD.MOV.U32 R47, RZ, RZ, R33 ;  /* 0x000000ffff2f4224 */ /* 0x000fc400078e0021 */
[----:B------:R-:W-:-:S03]  /*1360*/  @P4 IMAD.MOV.U32 R49, RZ, RZ, 0x3f ;  /* 0x0000003fff314424 */ /* 0x000fc600078e00ff */
[----:B------:R-:W-:Y:S01]  /*1370*/  FSETP.GEU.FTZ.AND P2, PT, R47, R50, PT ;  /* 0x000000322f00720b */ /* 0x000fe20003f5e000 */
[----:B------:R-:W1:-:S12]  /*1380*/  LDS R42, [R42] ;  /* 0x000000002a2a7984 */ /* 0x000e580000000800 */
[C---:B------:R-:W-:Y:S02]  /*1390*/  @P2 VIADD R21, R49.reuse, 0xffffffe0 ;  /* 0xffffffe031152836 */ /* 0x040fe40000000000 */
[----:B------:R-:W-:-:S04]  /*13a0*/  @!P2 VIADD R21, R49, 0x20 ;  /* 0x000000203115a836 */ /* 0x000fc80000000000 */
[----:B------:R-:W-:-:S06]  /*13b0*/  IMAD R51, R21, 0x4, R14 ;  /* 0x0000000415337824 */ /* 0x000fcc00078e020e */
[----:B------:R-:W2:Y:S01]  /*13c0*/  LDS R51, [R51] ;  /* 0x0000000033337984 */ /* 0x000ea20000000800 */
[----:B-1----:R-:W-:-:S13]  /*13d0*/  FSETP.GEU.FTZ.AND P0, PT, R42, R17, PT ;  /* 0x000000112a00720b */ /* 0x002fda0003f1e000 */
[C---:B------:R-:W-:Y:S02]  /*13e0*/  @P0 VIADD R43, R11.reuse, 0xfffffff0 ;  /* 0xfffffff00b2b0836 */ /* 0x040fe40000000000 */
[----:B------:R-:W-:Y:S02]  /*13f0*/  @!P0 VIADD R43, R11, 0x10 ;  /* 0x000000100b2b8836 */ /* 0x000fe40000000000 */
[----:B------:R-:W-:Y:S02]  /*1400*/  @!P0 IMAD.MOV.U32 R44, RZ, RZ, R11 ;  /* 0x000000ffff2c8224 */ /* 0x000fe400078e000b */
[----:B------:R-:W-:Y:S02]  /*1410*/  IMAD R40, R43, 0x4, R16 ;  /* 0x000000042b287824 */ /* 0x000fe400078e0210 */
[--C-:B------:R-:W-:Y:S02]  /*1420*/  @P0 IMAD.MOV.U32 R15, RZ, RZ, R42.reuse ;  /* 0x000000ffff0f0224 */ /* 0x100fe400078e002a */
[----:B------:R-:W-:-:S02]  /*1430*/  @!P0 IMAD.MOV.U32 R46, RZ, RZ, R42 ;  /* 0x000000ffff2e8224 */ /* 0x000fc400078e002a */
[----:B------:R-:W1:Y:S01]  /*1440*/  LDS R40, [R40] ;  /* 0x0000000028287984 */ /* 0x000e620000000800 */
[----:B------:R-:W-:Y:S01]  /*1450*/  @!P0 IMAD.MOV.U32 R11, RZ, RZ, R12 ;  /* 0x000000ffff0b8224 */ /* 0x000fe200078e000c */
[----:B--2---:R-:W-:Y:S01]  /*1460*/  FSETP.GEU.FTZ.AND P0, PT, R51, R50, PT ;  /* 0x000000323300720b */ /* 0x004fe20003f1e000 */
[----:B------:R-:W-:Y:S02]  /*1470*/  IMAD.MOV.U32 R42, RZ, RZ, R35 ;  /* 0x000000ffff2a7224 */ /* 0x000fe400078e0023 */
[----:B------:R-:W-:Y:S02]  /*1480*/  @P4 IMAD.MOV.U32 R42, RZ, RZ, RZ ;  /* 0x000000ffff2a4224 */ /* 0x000fe400078e00ff */
[----:B------:R-:W-:-:S08]  /*1490*/  @!P2 IMAD.MOV.U32 R42, RZ, RZ, R47 ;  /* 0x000000ffff2aa224 */ /* 0x000fd000078e002f */
[C---:B------:R-:W-:Y:S01]  /*14a0*/  @P0 VIADD R53, R21.reuse, 0xfffffff0 ;  /* 0xfffffff015350836 */ /* 0x040fe20000000000 */
[----:B------:R-:W-:Y:S01]  /*14b0*/  @!P0 MOV R42, R51 ;  /* 0x00000033002a8202 */ /* 0x000fe20000000f00 */
[----:B------:R-:W-:-:S04]  /*14c0*/  @!P0 VIADD R53, R21, 0x10 ;  /* 0x0000001015358836 */ /* 0x000fc80000000000 */
[----:B------:R-:W-:-:S06]  /*14d0*/  IMAD R12, R53, 0x4, R14 ;  /* 0x00000004350c7824 */ /* 0x000fcc00078e020e */
[----:B------:R-:W-:Y:S01]  /*14e0*/  LDS R12, [R12] ;  /* 0x000000000c0c7984 */ /* 0x000fe20000000800 */
[----:B-1----:R-:W-:-:S13]  /*14f0*/  FSETP.GEU.FTZ.AND P5, PT, R40, R17, PT ;  /* 0x000000112800720b */ /* 0x002fda0003fbe000 */
[C---:B------:R-:W-:Y:S01]  /*1500*/  @P5 VIADD R41, R43.reuse, 0xfffffff8 ;  /* 0xfffffff82b295836 */ /* 0x040fe20000000000 */
[----:B------:R-:W-:Y:S01]  /*1510*/  @P5 MOV R15, R40 ;  /* 0x00000028000f5202 */ /* 0x000fe20000000f00 */
[----:B------:R-:W-:Y:S02]  /*1520*/  @!P5 VIADD R41, R43, 0x8 ;  /* 0x000000082b29d836 */ /* 0x000fe40000000000 */
[----:B------:R-:W-:Y:S02]  /*1530*/  @!P5 IMAD.MOV.U32 R44, RZ, RZ, R43 ;  /* 0x000000ffff2cd224 */ /* 0x000fe400078e002b */
[----:B------:R-:W-:Y:S02]  /*1540*/  IMAD R20, R41, 0x4, R16 ;  /* 0x0000000429147824 */ /* 0x000fe400078e0210 */
[----:B------:R-:W-:Y:S02]  /*1550*/  @!P5 IMAD.MOV.U32 R46, RZ, RZ, R40 ;  /* 0x000000ffff2ed224 */ /* 0x000fe400078e0028 */
[----:B------:R-:W-:-:S02]  /*1560*/  @!P5 IMAD.MOV.U32 R43, RZ, RZ, R11 ;  /* 0x000000ffff2bd224 */ /* 0x000fc400078e000b */
[----:B------:R-:W1:Y:S02]  /*1570*/  LDS R20, [R20] ;  /* 0x0000000014147984 */ /* 0x000e640000000800 */
[----:B-1----:R-:W-:-:S13]  /*1580*/  FSETP.GEU.FTZ.AND P6, PT, R20, R17, PT ;  /* 0x000000111400720b */ /* 0x002fda0003fde000 */
[C---:B------:R-:W-:Y:S01]  /*1590*/  @P6 IADD3 R39, R41.reuse, -0x4, RZ ;  /* 0xfffffffc29276810 */ /* 0x040fe20007ffe0ff */
[----:B------:R-:W-:Y:S02]  /*15a0*/  @!P6 VIADD R39, R41, 0x4 ;  /* 0x000000042927e836 */ /* 0x000fe40000000000 */
[----:B------:R-:W-:Y:S02]  /*15b0*/  @!P6 IMAD.MOV.U32 R44, RZ, RZ, R41 ;  /* 0x000000ffff2ce224 */ /* 0x000fe400078e0029 */
[----:B------:R-:W-:Y:S02]  /*15c0*/  IMAD R48, R39, 0x4, R16 ;  /* 0x0000000427307824 */ /* 0x000fe400078e0210 */
[--C-:B------:R-:W-:Y:S02]  /*15d0*/  @P6 IMAD.MOV.U32 R15, RZ, RZ, R20.reuse ;  /* 0x000000ffff0f6224 */ /* 0x100fe400078e0014 */
[----:B------:R-:W-:Y:S02]  /*15e0*/  @!P6 IMAD.MOV.U32 R46, RZ, RZ, R20 ;  /* 0x000000ffff2ee224 */ /* 0x000fe400078e0014 */
[----:B------:R-:W1:Y:S01]  /*15f0*/  LDS R48, [R48] ;  /* 0x0000000030307984 */ /* 0x000e620000000800 */
[----:B------:R-:W-:Y:S01]  /*1600*/  @!P6 IMAD.MOV.U32 R41, RZ, RZ, R43 ;  /* 0x000000ffff29e224 */ /* 0x000fe200078e002b */
[----:B------:R-:W-:-:S13]  /*1610*/  FSETP.GEU.FTZ.AND P6, PT, R12, R50, PT ;  /* 0x000000320c00720b */ /* 0x000fda0003fde000 */
[C---:B------:R-:W-:Y:S01]  /*1620*/  @P6 IADD3 R43, R53.reuse, -0x8, RZ ;  /* 0xfffffff8352b6810 */ /* 0x040fe20007ffe0ff */
[----:B------:R-:W-:Y:S02]  /*1630*/  @!P6 VIADD R43, R53, 0x8 ;  /* 0x00000008352be836 */ /* 0x000fe40000000000 */
[----:B------:R-:W-:Y:S02]  /*1640*/  @!P6 IMAD.MOV.U32 R42, RZ, RZ, R12 ;  /* 0x000000ffff2ae224 */ /* 0x000fe400078e000c */
[----:B------:R-:W-:-:S06]  /*1650*/  IMAD R20, R43, 0x4, R14 ;  /* 0x000000042b147824 */ /* 0x000fcc00078e020e */
[----:B------:R-:W-:Y:S01]  /*1660*/  LDS R20, [R20] ;  /* 0x0000000014147984 */ /* 0x000fe20000000800 */
        /* <DEDUP_REMOVED lines=20> */
[----:B------:R-:W-:Y:S01]  /*17b0*/  @!P1 FADD.FTZ R15, R40, R15 ;  /* 0x0000000f280f9221 */ /* 0x000fe20000010000 */
[----:B------:R-:W-:Y:S01]  /*17c0*/  IMAD.MOV.U32 R40, RZ, RZ, 0xff ;  /* 0x000000ffff287424 */ /* 0x000fe200078e00ff */
[----:B------:R-:W1:Y:S01]  /*17d0*/  LDS R46, [R10+0x1270] ;  /* 0x001270000a2e7984 */ /* 0x000e620000000800 */
[----:B------:R-:W-:Y:S01]  /*17e0*/  @P1 FMUL.FTZ R22, R41, 0.5 ;  /* 0x3f00000029161820 */ /* 0x000fe20000410000 */
[----:B------:R-:W-:Y:S02]  /*17f0*/  IMAD.MOV.U32 R41, RZ, RZ, 0x3f800000 ;  /* 0x3f800000ff297424 */ /* 0x000fe400078e00ff */
[----:B------:R-:W-:Y:S02]  /*1800*/  @P4 IMAD.MOV.U32 R40, RZ, RZ, 0x7f ;  /* 0x0000007fff284424 */ /* 0x000fe400078e00ff */
[----:B------:R-:W-:Y:S01]  /*1810*/  @P1 FSETP.GT.FTZ.AND P5, PT, R22, R17, PT ;  /* 0x000000111600120b */ /* 0x000fe20003fb4000 */
[----:B------:R-:W-:Y:S01]  /*1820*/  @!P1 FMUL.FTZ R22, R15, 0.5 ;  /* 0x3f0000000f169820 */ /* 0x000fe20000410000 */
[----:B------:R-:W-:-:S02]  /*1830*/  @P4 IMAD.MOV.U32 R41, RZ, RZ, R35 ;  /* 0x000000ffff294224 */ /* 0x000fc400078e0023 */
[-C--:B------:R-:W-:Y:S01]  /*1840*/  @P1 SEL R44, R44, R11.reuse, P5 ;  /* 0x0000000b2c2c1207 */ /* 0x080fe20002800000 */
[----:B------:R-:W-:Y:S01]  /*1850*/  @P2 IMAD.MOV.U32 R41, RZ, RZ, R47 ;  /* 0x000000ffff292224 */ /* 0x000fe200078e002f */
[----:B------:R-:W-:Y:S01]  /*1860*/  @!P1 FSETP.GT.FTZ.AND P5, PT, R17, R22, PT ;  /* 0x000000161100920b */ /* 0x000fe20003fb4000 */
[----:B------:R-:W-:Y:S01]  /*1870*/  IMAD.MOV.U32 R22, RZ, RZ, 0x7f ;  /* 0x0000007fff167424 */ /* 0x000fe200078e00ff */
[----:B------:R-:W-:Y:S01]  /*1880*/  @P4 MOV R22, RZ ;  /* 0x000000ff00164202 */ /* 0x000fe20000000f00 */
[----:B------:R-:W-:Y:S01]  /*1890*/  @!P2 IMAD.MOV.U32 R22, RZ, RZ, R49 ;  /* 0x000000ffff16a224 */ /* 0x000fe200078e0031 */
[----:B------:R-:W-:Y:S01]  /*18a0*/  @!P1 SEL R44, R13, R11, P5 ;  /* 0x0000000b0d2c9207 */ /* 0x000fe20002800000 */
[----:B------:R-:W-:Y:S01]  /*18b0*/  @!P2 IMAD.MOV.U32 R49, RZ, RZ, R40 ;  /* 0x000000ffff31a224 */ /* 0x000fe200078e0028 */
[----:B------:R-:W-:Y:S01]  /*18c0*/  FSETP.GEU.FTZ.AND P5, PT, R20, R50, PT ;  /* 0x000000321400720b */ /* 0x000fe20003fbe000 */
[----:B------:R-:W-:Y:S02]  /*18d0*/  @!P0 IMAD.MOV.U32 R22, RZ, RZ, R21 ;  /* 0x000000ffff168224 */ /* 0x000fe400078e0015 */
[----:B------:R-:W-:-:S02]  /*18e0*/  IMAD.SHL.U32 R48, R44, 0x4, RZ ;  /* 0x000000042c307824 */ /* 0x000fc400078e00ff */
[----:B------:R-:W-:Y:S02]  /*18f0*/  @!P0 IMAD.MOV.U32 R21, RZ, RZ, R49 ;  /* 0x000000ffff158224 */ /* 0x000fe400078e0031 */
[----:B------:R-:W-:Y:S01]  /*1900*/  @!P6 IMAD.MOV.U32 R22, RZ, RZ, R53 ;  /* 0x000000ffff16e224 */ /* 0x000fe200078e0035 */
[----:B------:R-:W-:Y:S01]  /*1910*/  LOP3.LUT R48, R48, 0x3fc, RZ, 0xc0, !PT ;  /* 0x000003fc30307812 */ /* 0x000fe200078ec0ff */
[----:B------:R-:W-:Y:S02]  /*1920*/  @P0 IMAD.MOV.U32 R41, RZ, RZ, R51 ;  /* 0x000000ffff290224 */ /* 0x000fe400078e0033 */
[----:B------:R-:W-:Y:S02]  /*1930*/  @!P6 IMAD.MOV.U32 R53, RZ, RZ, R21 ;  /* 0x000000ffff35e224 */ /* 0x000fe400078e0015 */
[C---:B------:R-:W-:Y:S01]  /*1940*/  @P5 IADD3 R11, R43.reuse, -0x4, RZ ;  /* 0xfffffffc2b0b5810 */ /* 0x040fe20007ffe0ff */
[----:B------:R-:W-:Y:S02]  /*1950*/  @!P5 VIADD R11, R43, 0x4 ;  /* 0x000000042b0bd836 */ /* 0x000fe40000000000 */
[----:B------:R-:W-:-:S02]  /*1960*/  IMAD.IADD R48, R16, 0x1, R48 ;  /* 0x0000000110307824 */ /* 0x000fc400078e0230 */
[----:B------:R-:W-:Y:S02]  /*1970*/  IMAD R15, R11, 0x4, R14 ;  /* 0x000000040b0f7824 */ /* 0x000fe400078e020e */
[----:B------:R-:W-:Y:S01]  /*1980*/  @P6 IMAD.MOV.U32 R41, RZ, RZ, R12 ;  /* 0x000000ffff296224 */ /* 0x000fe200078e000c */
[----:B------:R-:W-:Y:S01]  /*1990*/  @P5 MOV R41, R20 ;  /* 0x0000001400295202 */ /* 0x000fe20000000f00 */
[----:B------:R-:W2:Y:S01]  /*19a0*/  LDS R48, [R48] ;  /* 0x0000000030307984 */ /* 0x000ea20000000800 */
[----:B-1----:R-:W-:Y:S01]  /*19b0*/  ISETP.GE.AND P2, PT, R38, R46, PT ;  /* 0x0000002e2600720c */ /* 0x002fe20003f46270 */
[----:B------:R-:W-:Y:S02]  /*19c0*/  @!P5 IMAD.MOV.U32 R22, RZ, RZ, R43 ;  /* 0x000000ffff16d224 */ /* 0x000fe400078e002b */
[----:B------:R-:W1:Y:S01]  /*19d0*/  LDS R15, [R15] ;  /* 0x000000000f0f7984 */ /* 0x000e620000000800 */
[----:B------:R-:W-:Y:S01]  /*19e0*/  @!P5 IMAD.MOV.U32 R42, RZ, RZ, R20 ;  /* 0x000000ffff2ad224 */ /* 0x000fe200078e0014 */
[----:B------:R-:W-:Y:S01]  /*19f0*/  SHF.R.U32.HI R20, RZ, 0x1f, R0 ;  /* 0x0000001fff147819 */ /* 0x000fe20000011600 */
[----:B------:R-:W-:-:S07]  /*1a00*/  @!P5 IMAD.MOV.U32 R43, RZ, RZ, R53 ;  /* 0x000000ffff2bd224 */ /* 0x000fce00078e0035 */
[----:B------:R0:W-:Y:S02]  /*1a10*/  @!P2 STG.E.U16 desc[UR6][R4.64], R45 ;  /* 0x0000002d0400a986 */ /* 0x0001e4000c101506 */
[----:B0-----:R-:W-:Y:S02]  /*1a20*/  PRMT R4, R20, 0x9910, RZ ;  /* 0x0000991014047816 */ /* 0x001fe400000000ff */
[----:B--2---:R-:W-:Y:S02]  /*1a30*/  SHF.R.U32.HI R48, RZ, 0x1f, R48 ;  /* 0x0000001fff307819 */ /* 0x004fe40000011630 */
[----:B-1----:R-:W-:Y:S02]  /*1a40*/  FSETP.GEU.FTZ.AND P1, PT, R15, R50, PT ;  /* 0x000000320f00720b */ /* 0x002fe40003f3e000 */
[----:B------:R-:W-:-:S11]  /*1a50*/  PRMT R5, R48, 0x9910, RZ ;  /* 0x0000991030057816 */ /* 0x000fd600000000ff */
        /* <DEDUP_REMOVED lines=9> */
[C---:B------:R-:W-:Y:S01]  /*1af0*/  @P4 VIADD R17, R13.reuse, 0xffffffff ;  /* 0xffffffff0d114836 */ /* 0x040fe20000000000 */
[----:B------:R-:W-:Y:S01]  /*1b00*/  @!P4 MOV R22, R13 ;  /* 0x0000000d0016c202 */ /* 0x000fe20000000f00 */
[----:B------:R-:W-:Y:S02]  /*1b10*/  @!P4 VIADD R17, R13, 0x1 ;  /* 0x000000010d11c836 */ /* 0x000fe40000000000 */
[--C-:B------:R-:W-:Y:S02]  /*1b20*/  @!P4 IMAD.MOV.U32 R42, RZ, RZ, R39.reuse ;  /* 0x000000ffff2ac224 */ /* 0x100fe400078e0027 */
[----:B------:R-:W-:Y:S02]  /*1b30*/  IMAD R52, R17, 0x4, R14 ;  /* 0x0000000411347824 */ /* 0x000fe400078e020e */
[----:B------:R-:W-:Y:S02]  /*1b40*/  @P4 IMAD.MOV.U32 R41, RZ, RZ, R39 ;  /* 0x000000ffff294224 */ /* 0x000fe400078e0027 */
[--C-:B------:R-:W-:Y:S01]  /*1b50*/  @!P4 IMAD.MOV.U32 R13, RZ, RZ, R11.reuse ;  /* 0x000000ffff0dc224 */ /* 0x100fe200078e000b */
[----:B------:R-:W-:Y:S01]  /*1b60*/  ISETP.NE.AND P4, PT, R5, R4, PT ;  /* 0x000000040500720c */ /* 0x000fe20003f85270 */
[----:B------:R-:W0:Y:S01]  /*1b70*/  LDS R52, [R52] ;  /* 0x0000000034347984 */ /* 0x000e220000000800 */
[----:B------:R-:W-:-:S02]  /*1b80*/  PRMT R11, R44, 0x7610, R11 ;  /* 0x000076102c0b7816 */ /* 0x000fc4000000000b */
        /* <DEDUP_REMOVED lines=8> */
[----:B------:R-:W-:Y:S01]  /*1c10*/  @!P0 SEL R15, R13, R17, P1 ;  /* 0x000000110d0f8207 */ /* 0x000fe20000800000 */
[----:B------:R-:W-:Y:S08]  /*1c20*/  @!P4 BRA `(.L_x_162) ;  /* 0x000000000014c947 */ /* 0x000ff00003800000 */
[----:B------:R-:W-:-:S13]  /*1c30*/  FSETP.GT.FTZ.AND P0, PT, R0, RZ, PT ;  /* 0x000000ff0000720b */ /* 0x000fda0003f14000 */
[----:B------:R-:W-:-:S05]  /*1c40*/  @!P0 VIADD R0, R11, 0xffffffff ;  /* 0xffffffff0b008836 */ /* 0x000fca0000000000 */
[----:B------:R-:W-:-:S05]  /*1c50*/  @!P0 PRMT R11, R0, 0x7610, R11 ;  /* 0x00007610000b8816 */ /* 0x000fca000000000b */
[----:B------:R-:W-:-:S05]  /*1c60*/  @P0 VIADD R0, R11, 0x1 ;  /* 0x000000010b000836 */ /* 0x000fca0000000000 */
[----:B------:R-:W-:-:S07]  /*1c70*/  @P0 PRMT R11, R0, 0x7610, R11 ;  /* 0x00007610000b0816 */ /* 0x000fce000000000b */
.L_x_162:
[----:B------:R-:W-:Y:S05]  /*1c80*/  BSYNC B0 ;  /* 0x0000000000007941 */ /* 0x000fea0003800000 */
.L_x_161:
        /* <DEDUP_REMOVED lines=13> */
[----:B------:R-:W-:Y:S01]  /*1d60*/  @!P0 STG.E.U8 desc[UR6][R4.64], R13 ;  /* 0x0000000d04008986 */ /* 0x000fe2000c101106 */
[----:B------:R-:W-:Y:S06]  /*1d70*/  BAR.SYNC.DEFER_BLOCKING 0x0 ;  /* 0x0000000000007b1d */ /* 0x000fec0000010000 */
[----:B------:R-:W-:Y:S01]  /*1d80*/  STS.U8 [R18], R15 ;  /* 0x0000000f12007388 */ /* 0x000fe20000000000 */
[----:B------:R-:W-:-:S03]  /*1d90*/  NOP ;  /* 0x0000000000007918 */ /* 0x000fc60000000000 */
[----:B------:R-:W-:Y:S04]  /*1da0*/  LDS.U8 R11, [R18] ;  /* 0x00000000120b7984 */ /* 0x000fe80000000000 */
[----:B------:R-:W-:Y:S01]  /*1db0*/  @!P3 STS [R10+0x1170], R23 ;  /* 0x001170170a00b388 */ /* 0x000fe20000000800 */
[----:B------:R-:W-:Y:S06]  /*1dc0*/  BAR.SYNC.DEFER_BLOCKING 0x0 ;  /* 0x0000000000007b1d */ /* 0x000fec0000010000 */
[----:B------:R-:W0:Y:S02]  /*1dd0*/  LDS R17, [R10+0x1170] ;  /* 0x001170000a117984 */ /* 0x000e240000000800 */
[----:B0-----:R-:W-:-:S02]  /*1de0*/  ISETP.GE.AND P0, PT, R0, R17, PT ;  /* 0x000000110000720c */ /* 0x001fc40003f06270 */
[----:B------:R-:W0:Y:S11]  /*1df0*/  LDC R0, c[0x0][0xc] ;  /* 0x00000300ff007b82 */ /* 0x000e360000000800 */
[----:B------:R-:W1:Y:S01]  /*1e00*/  @!P0 LDC.64 R20, c[0x0][0x228] ;  /* 0x00008a00ff148b82 */ /* 0x000e620000000a00 */
[----:B0-----:R-:W-:Y:S01]  /*1e10*/  IMAD R0, R0, 0x100, R25 ;  /* 0x0000010000007824 */ /* 0x001fe200078e0219 */
[----:B-1----:R-:W-:-:S05]  /*1e20*/  @!P0 IADD3 R4, P1, R7, R20, RZ ;  /* 0x0000001407048210 */ /* 0x002fca0007f3e0ff */
[----:B------:R-:W-:-:S05]  /*1e30*/  @!P0 IMAD.X R5, R6, 0x1, R21, P1 ;  /* 0x0000000106058824 */ /* 0x000fca00008e0615 */
[----:B------:R1:W-:Y:S01]  /*1e40*/  @!P0 STG.E.U8 desc[UR6][R4.64], R11 ;  /* 0x0000000b04008986 */ /* 0x0003e2000c101106 */
[----:B------:R-:W-:Y:S01]  /*1e50*/  ISETP.GE.U32.AND P0, PT, R0, R25, PT ;  /* 0x000000190000720c */ /* 0x000fe20003f06070 */
[----:B------:R-:W-:-:S12]  /*1e60*/  IMAD.MOV.U32 R25, RZ, RZ, R0 ;  /* 0x000000ffff197224 */ /* 0x000fd800078e0000 */
[----:B-1----:R-:W-:Y:S05]  /*1e70*/  @!P0 BRA `(.L_x_163) ;  /* 0xffffffe400608947 */ /* 0x002fea000383ffff */
[----:B------:R-:W-:Y:S05]  /*1e80*/  EXIT ;  /* 0x000000000000794d */ /* 0x000fea0003800000 */
.L_x_164:
        /* <DEDUP_REMOVED lines=15> */
.L_x_2052:


//--------------------- .text._Z35kOptimizerStatic8bit2StateBlockwiseI6__halfLi0ELi256ELi1EEvPT_S2_PhS3_fffffifPfS4_S4_S4_ffbi --------------------------
	.section	.text._Z35kOptimizerStatic8bit2StateBlockwiseI6__halfLi0ELi256ELi1EEvPT_S2_PhS3_fffffifPfS4_S4_S4_ffbi,"ax",@progbits
	.align	128
        .global         _Z35kOptimizerStatic8bit2StateBlockwiseI6__halfLi0ELi256ELi1EEvPT_S2_PhS3_fffffifPfS4_S4_S4_ffbi
        .type           _Z35kOptimizerStatic8bit2StateBlockwiseI6__halfLi0ELi256ELi1EEvPT_S2_PhS3_fffffifPfS4_S4_S4_ffbi,@function
        .size           _Z35kOptimizerStatic8bit2StateBlockwiseI6__halfLi0ELi256ELi1EEvPT_S2_PhS3_fffffifPfS4_S4_S4_ffbi,(.L_x_2053 - _Z35kOptimizerStatic8bit2StateBlockwiseI6__halfLi0ELi256ELi1EEvPT_S2_PhS3_fffffifPfS4_S4_S4_ffbi)
        .other          _Z35kOptimizerStatic8bit2StateBlockwiseI6__halfLi0ELi256ELi1EEvPT_S2_PhS3_fffffifPfS4_S4_S4_ffbi,@"STO_CUDA_ENTRY STV_DEFAULT"
_Z35kOptimizerStatic8bit2StateBlockwiseI6__halfLi0ELi256ELi1EEvPT_S2_PhS3_fffffifPfS4_S4_S4_ffbi:
.text._Z35kOptimizerStatic8bit2StateBlockwiseI6__halfLi0ELi256ELi1EEvPT_S2_PhS3_fffffifPfS4_S4_S4_ffbi:
        /* <DEDUP_REMOVED lines=64> */
.L_x_175:
        /* <DEDUP_REMOVED lines=41> */
[----:B0-----:R-:W-:Y:S01]  /*0690*/  HADD2.F32 R0, -RZ, R0.H0_H0 ;  /* 0x20000000ff007230 */ /* 0x001fe20000004100 */
        /* <DEDUP_REMOVED lines=78> */
.L_x_166:
[----:B------:R-:W-:Y:S05]  /*0b80*/  BSYNC B0 ;  /* 0x0000000000007941 */ /* 0x000fea0003800000 */
.L_x_165:
        /* <DEDUP_REMOVED lines=49> */
.L_x_168:
[----:B------:R-:W-:Y:S05]  /*0ea0*/  BSYNC B0 ;  /* 0x0000000000007941 */ /* 0x000fea0003800000 */
.L_x_167:
        /* <DEDUP_REMOVED lines=15> */
.L_x_170:
[----:B------:R-:W-:Y:S05]  /*0fa0*/  BSYNC B0 ;  /* 0x0000000000007941 */ /* 0x000fea0003800000 */
.L_x_169:
[----:B-----5:R1:W-:Y:S01]  /*0fb0*/  STS.U16 [R20], R41 ;  /* 0x0000002914007388 */ /* 0x0203e20000000400 */
[----:B------:R-:W-:-:S03]  /*0fc0*/  NOP ;  /* 0x0000000000007918 */ /* 0x000fc60000000000 */
[----:B------:R1:W2:Y:S01]  /*0fd0*/  LDS.U16 R14, [R20] ;  /* 0x00000000140e7984 */ /* 0x0002a20000000400 */
[----:B------:R-:W-:Y:S01]  /*0fe0*/  FSETP.GEU.FTZ.AND P2, PT, R36, R17, PT ;  /* 0x000000112400720b */ /* 0x000fe20003f5e000 */
[----:B------:R-:W-:Y:S01]  /*0ff0*/  IMAD.MOV.U32 R13, RZ, RZ, R32 ;  /* 0x000000ffff0d7224 */ /* 0x000fe200078e0020 */
[----:B------:R-:W-:Y:S01]  /*1000*/  LEA R10, R22, R21, 0x18 ;  /* 0x00000015160a7211 */ /* 0x000fe200078ec0ff */
[----:B------:R-:W-:Y:S01]  /*1010*/  IMAD.MOV.U32 R12, RZ, RZ, 0xbf ;  /* 0x000000bfff0c7424 */ /* 0x000fe200078e00ff */
[----:B------:R-:W-:Y:S03]  /*1020*/  BSSY B0, `(.L_x_171) ;  /* 0x0000013000007945 */ /* 0x000fe60003800000 */
[----:B------:R-:W-:-:S06]  /*1030*/  IMAD R16, R37, 0x404, R10 ;  /* 0x0000040425107824 */ /* 0x000fcc00078e020a */
[----:B------:R-:W-:Y:S01]  /*1040*/  @P2 IMAD.MOV.U32 R13, RZ, RZ, R34 ;  /* 0x000000ffff0d2224 */ /* 0x000fe200078e0022 */
[----:B------:R-:W-:-:S04]  /*1050*/  @P2 MOV R12, 0x3f ;  /* 0x0000003f000c2802 */ /* 0x000fc80000000f00 */
[----:B------:R-:W-:-:S13]  /*1060*/  FSETP.GEU.FTZ.AND P1, PT, R13, R17, PT ;  /* 0x000000110d00720b */ /* 0x000fda0003f3e000 */
[C---:B------:R-:W-:Y:S02]  /*1070*/  @P1 VIADD R11, R12.reuse, 0xffffffe0 ;  /* 0xffffffe00c0b1836 */ /* 0x040fe40000000000 */
[----:B------:R-:W-:Y:S01]  /*1080*/  @!P1 VIADD R11, R12, 0x20 ;  /* 0x000000200c0b9836 */ /* 0x000fe20000000000 */
[----:B-1----:R-:W-:Y:S06]  /*1090*/  @P0 BRA `(.L_x_172) ;  /* 0x00000000002c0947 */ /* 0x002fec0003800000 */
[----:B------:R-:W1:Y:S01]  /*10a0*/  MUFU.SQRT R40, R39 ;  /* 0x0000002700287308 */ /* 0x000e620000002000 */
[----:B--2---:R-:W-:Y:S01]  /*10b0*/  HADD2.F32 R14, -RZ, R14.H0_H0 ;  /* 0x2000000eff0e7230 */ /* 0x004fe20000004100 */
[----:B------:R-:W-:Y:S01]  /*10c0*/  FSETP.LT.FTZ.AND P0, PT, RZ, UR9, PT ;  /* 0x00000009ff007c0b */ /* 0x000fe2000bf11000 */
[----:B-1----:R-:W-:-:S05]  /*10d0*/  FFMA.FTZ R40, R29, UR8, R40 ;  /* 0x000000081d287c23 */ /* 0x002fca0008010028 */
[----:B------:R-:W1:Y:S02]  /*10e0*/  MUFU.RCP R41, R40 ;  /* 0x0000002800297308 */ /* 0x000e640000001000 */
[----:B-1----:R-:W-:-:S04]  /*10f0*/  FMUL.FTZ R41, R41, R0 ;  /* 0x0000000029297220 */ /* 0x002fc80000410000 */
[----:B------:R-:W-:-:S05]  /*1100*/  FFMA.FTZ R14, R27, R41, R14 ;  /* 0x000000291b0e7223 */ /* 0x000fca000001000e */
[----:B------:R-:W-:-:S05]  /*1110*/  F2FP.F16.F32.PACK_AB R14, RZ, R14 ;  /* 0x0000000eff0e723e */ /* 0x000fca00000000ff */
[----:B------:R-:W-:-:S05]  /*1120*/  @P0 HADD2.F32 R41, -RZ, R14.H0_H0 ;  /* 0x2000000eff290230 */ /* 0x000fca0000004100 */
[----:B------:R-:W-:-:S05]  /*1130*/  @P0 FMUL.FTZ R41, R26, R41 ;  /* 0x000000291a290220 */ /* 0x000fca0000410000 */
[----:B------:R-:W-:-:S07]  /*1140*/  @P0 F2FP.F16.F32.PACK_AB R14, RZ, R41 ;  /* 0x00000029ff0e023e */ /* 0x000fce00000000ff */
.L_x_172:
[----:B------:R-:W-:Y:S05]  /*1150*/  BSYNC B0 ;  /* 0x0000000000007941 */ /* 0x000fea0003800000 */
.L_x_171:
[----:B------:R-:W-:Y:S01]  /*1160*/  BAR.SYNC.DEFER_BLOCKING 0x0 ;  /* 0x0000000000007b1d */ /* 0x000fe20000010000 */
[----:B------:R-:W-:Y:S02]  /*1170*/  IMAD R42, R11, 0x4, R16 ;  /* 0x000000040b2a7824 */ /* 0x000fe400078e0210 */
[----:B------:R-:W-:Y:S02]  /*1180*/  IMAD.MOV.U32 R47, RZ, RZ, R31 ;  /* 0x000000ffff2f7224 */ /* 0x000fe400078e001f */
[----:B------:R-:W-:Y:S01]  /*1190*/  IMAD.MOV.U32 R52, RZ, RZ, 0xff ;  /* 0x000000ffff347424 */ /* 0x000fe200078e00ff */
[----:B------:R1:W3:Y:S01]  /*11a0*/  MUFU.RCP R50, R15 ;  /* 0x0000000f00327308 */ /* 0x0002e20000001000 */
[----:B------:R-:W-:Y:S01]  /*11b0*/  IMAD.MOV.U32 R44, RZ, RZ, 0x7f ;  /* 0x0000007fff2c7424 */ /* 0x000fe200078e00ff */
[----:B------:R-:W-:Y:S01]  /*11c0*/  @P2 MOV R44, RZ ;  /* 0x000000ff002c2202 */ /* 0x000fe20000000f00 */
[----:B------:R-:W-:Y:S01]  /*11d0*/  IMAD.MOV.U32 R46, RZ, RZ, R36 ;  /* 0x000000ffff2e7224 */ /* 0x000fe200078e0024 */
[----:B------:R-:W-:Y:S01]  /*11e0*/  BSSY B0, `(.L_x_173) ;  /* 0x00000a7000007945 */ /* 0x000fe20003800000 */
[----:B------:R-:W-:-:S02]  /*11f0*/  @P2 IMAD.MOV.U32 R52, RZ, RZ, 0x7f ;  /* 0x0000007fff342424 */ /* 0x000fc400078e00ff */
[----:B------:R-:W-:Y:S01]  /*1200*/  @P2 IMAD.MOV.U32 R46, RZ, RZ, -0x40800000 ;  /* 0xbf800000ff2e2424 */ /* 0x000fe200078e00ff */
[----:B------:R-:W-:Y:S01]  /*1210*/  @!P1 MOV R46, R13 ;  /* 0x0000000d002e9202 */ /* 0x000fe20000000f00 */
[----:B-1----:R-:W-:Y:S02]  /*1220*/  IMAD.MOV.U32 R15, RZ, RZ, 0x3f800000 ;  /* 0x3f800000ff0f7424 */ /* 0x002fe400078e00ff */
[----:B------:R-:W-:Y:S02]  /*1230*/  @P2 IMAD.MOV.U32 R15, RZ, RZ, R36 ;  /* 0x000000ffff0f2224 */ /* 0x000fe400078e0024 */
[----:B------:R-:W-:Y:S02]  /*1240*/  VIADD R21, R21, 0x808 ;  /* 0x0000080815157836 */ /* 0x000fe40000000000 */
[----:B------:R-:W-:Y:S02]  /*1250*/  IMAD.MOV.U32 R49, RZ, RZ, 0xbf ;  /* 0x000000bfff317424 */ /* 0x000fe400078e00ff */
[----:B---3--:R-:W-:Y:S01]  /*1260*/  FMUL.FTZ R50, R50, R39 ;  /* 0x0000002732327220 */ /* 0x008fe20000410000 */
[----:B--2---:R1:W-:Y:S01]  /*1270*/  STS.U16 [R20], R14 ;  /* 0x0000000e14007388 */ /* 0x0043e20000000400 */
[----:B------:R-:W-:-:S03]  /*1280*/  NOP ;  /* 0x0000000000007918 */ /* 0x000fc60000000000 */
[----:B------:R-:W-:Y:S01]  /*1290*/  LDS.U16 R45, [R20] ;  /* 0x00000000142d7984 */ /* 0x000fe20000000400 */
[----:B------:R-:W-:Y:S01]  /*12a0*/  FSETP.GEU.FTZ.AND P4, PT, R35, R50, PT ;  /* 0x000000322300720b */ /* 0x000fe20003f9e000 */
[----:B------:R-:W-:Y:S01]  /*12b0*/  @!P1 IMAD.MOV.U32 R44, RZ, RZ, R12 ;  /* 0x000000ffff2c9224 */ /* 0x000fe200078e000c */
[----:B-1----:R-:W-:Y:S01]  /*12c0*/  LEA R14, R22, R21, 0x18 ;  /* 0x00000015160e7211 */ /* 0x002fe200078ec0ff */
[----:B------:R-:W-:Y:S01]  /*12d0*/  @!P3 STS [R10+0x1270], R23 ;  /* 0x001270170a00b388 */ /* 0x000fe20000000800 */
[----:B------:R-:W-:Y:S02]  /*12e0*/  @P1 IMAD.MOV.U32 R15, RZ, RZ, R13 ;  /* 0x000000ffff0f1224 */ /* 0x000fe400078e000d */
[----:B------:R-:W-:Y:S01]  /*12f0*/  @!P1 IMAD.MOV.U32 R12, RZ, RZ, R52 ;  /* 0x000000ffff0c9224 */ /* 0x000fe200078e0034 */
[----:B------:R-:W-:Y:S01]  /*1300*/  BAR.SYNC.DEFER_BLOCKING 0x0 ;  /* 0x0000000000007b1d */ /* 0x000fe20000010000 */
[----:B------:R-:W-:-:S05]  /*1310*/  IMAD R14, R37, 0x404, R14 ;  /* 0x00000404250e7824 */ /* 0x000fca00078e020e */
[----:B------:R-:W-:Y:S02]  /*1320*/  @P4 IMAD.MOV.U32 R47, RZ, RZ, R33 ;  /* 0x000000ffff2f4224 */ /* 0x000fe400078e0021 */
        /* <DEDUP_REMOVED lines=35> */
[C---:B------:R-:W-:Y:S01]  /*1560*/  @P6 IADD3 R39, R41.reuse, -0x4, RZ ;  /* 0xfffffffc29276810 */ /* 0x040fe20007ffe0ff */
[----:B------:R-:W-:Y:S01]  /*1570*/  @!P6 VIADD R39, R41, 0x4 ;  /* 0x000000042927e836 */ /* 0x000fe20000000000 */
[----:B------:R-:W-:Y:S01]  /*1580*/  @P6 MOV R15, R20 ;  /* 0x00000014000f6202 */ /* 0x000fe20000000f00 */
[----:B------:R-:W-:Y:S02]  /*1590*/  @!P6 IMAD.MOV.U32 R44, RZ, RZ, R41 ;  /* 0x000000ffff2ce224 */ /* 0x000fe400078e0029 */
[----:B------:R-:W-:Y:S02]  /*15a0*/  IMAD R48, R39, 0x4, R16 ;  /* 0x0000000427307824 */ /* 0x000fe400078e0210 */
[----:B------:R-:W-:Y:S02]  /*15b0*/  @!P6 IMAD.MOV.U32 R46, RZ, RZ, R20 ;  /* 0x000000ffff2ee224 */ /* 0x000fe400078e0014 */
[----:B------:R-:W-:Y:S01]  /*15c0*/  @!P6 IMAD.MOV.U32 R41, RZ, RZ, R43 ;  /* 0x000000ffff29e224 */ /* 0x000fe200078e002b */
[----:B------:R-:W-:Y:S01]  /*15d0*/  FSETP.GEU.FTZ.AND P6, PT, R12, R50, PT ;  /* 0x000000320c00720b */ /* 0x000fe20003fde000 */
[----:B------:R-:W1:-:S12]  /*15e0*/  LDS R48, [R48] ;  /* 0x0000000030307984 */ /* 0x000e580000000800 */
[C---:B------:R-:W-:Y:S01]  /*15f0*/  @P6 VIADD R43, R53.reuse, 0xfffffff8 ;  /* 0xfffffff8352b6836 */ /* 0x040fe20000000000 */
[----:B------:R-:W-:Y:S01]  /*1600*/  @!P6 MOV R42, R12 ;  /* 0x0000000c002ae202 */ /* 0x000fe20000000f00 */
[----:B------:R-:W-:-:S04]  /*1610*/  @!P6 VIADD R43, R53, 0x8 ;  /* 0x00000008352be836 */ /* 0x000fc80000000000 */
[----:B------:R-:W-:-:S06]  /*1620*/  IMAD R20, R43, 0x4, R14 ;  /* 0x000000042b147824 */ /* 0x000fcc00078e020e */
[----:B------:R-:W-:Y:S01]  /*1630*/  LDS R20, [R20] ;  /* 0x0000000014147984 */ /* 0x000fe20000000800 */
[----:B-1----:R-:W-:-:S13]  /*1640*/  FSETP.GEU.FTZ.AND P1, PT, R48, R17, PT ;  /* 0x000000113000720b */ /* 0x002fda0003f3e000 */
[C---:B------:R-:W-:Y:S02]  /*1650*/  @P1 VIADD R13, R39.reuse, 0xfffffffe ;  /* 0xfffffffe270d1836 */ /* 0x040fe40000000000 */
[----:B------:R-:W-:Y:S02]  /*1660*/  @!P1 VIADD R13, R39, 0x2 ;  /* 0x00000002270d9836 */ /* 0x000fe40000000000 */
[----:B------:R-:W-:Y:S01]  /*1670*/  @!P1 IMAD.MOV.U32 R44, RZ, RZ, R39 ;  /* 0x000000ffff2c9224 */ /* 0x000fe200078e0027 */
[----:B------:R-:W-:Y:S01]  /*1680*/  @!P1 MOV R39, R41 ;  /* 0x0000002900279202 */ /* 0x000fe20000000f00 */
[----:B------:R-:W-:Y:S02]  /*1690*/  IMAD R22, R13, 0x4, R16 ;  /* 0x000000040d167824 */ /* 0x000fe400078e0210 */
[--C-:B------:R-:W-:Y:S02]  /*16a0*/  @P1 IMAD.MOV.U32 R15, RZ, RZ, R48.reuse ;  /* 0x000000ffff0f1224 */ /* 0x100fe400078e0030 */
[----:B------:R-:W-:-:S02]  /*16b0*/  @!P1 IMAD.MOV.U32 R46, RZ, RZ, R48 ;  /* 0x000000ffff2e9224 */ /* 0x000fc400078e0030 */
[----:B------:R-:W1:Y:S02]  /*16c0*/  LDS R22, [R22] ;  /* 0x0000000016167984 */ /* 0x000e640000000800 */
        /* <DEDUP_REMOVED lines=23> */
[----:B------:R-:W-:Y:S02]  /*1840*/  IMAD.MOV.U32 R22, RZ, RZ, 0x7f ;  /* 0x0000007fff167424 */ /* 0x000fe400078e00ff */
[----:B------:R-:W-:Y:S01]  /*1850*/  @P4 IMAD.MOV.U32 R22, RZ, RZ, RZ ;  /* 0x000000ffff164224 */ /* 0x000fe200078e00ff */
        /* <DEDUP_REMOVED lines=8> */
[----:B------:R-:W-:Y:S02]  /*18e0*/  @!P6 IMAD.MOV.U32 R22, RZ, RZ, R53 ;  /* 0x000000ffff16e224 */ /* 0x000fe400078e0035 */
[----:B------:R-:W-:Y:S01]  /*18f0*/  @P0 IMAD.MOV.U32 R41, RZ, RZ, R51 ;  /* 0x000000ffff290224 */ /* 0x000fe200078e0033 */
[----:B------:R-:W-:Y:S01]  /*1900*/  @!P6 MOV R53, R21 ;  /* 0x000000150035e202 */ /* 0x000fe20000000f00 */
[C---:B------:R-:W-:Y:S02]  /*1910*/  @P5 VIADD R11, R43.reuse, 0xfffffffc ;  /* 0xfffffffc2b0b5836 */ /* 0x040fe40000000000 */
[----:B------:R-:W-:-:S02]  /*1920*/  @!P5 VIADD R11, R43, 0x4 ;  /* 0x000000042b0bd836 */ /* 0x000fc40000000000 */
[----:B------:R-:W-:Y:S02]  /*1930*/  IMAD.IADD R48, R16, 0x1, R48 ;  /* 0x0000000110307824 */ /* 0x000fe400078e0230 */
[----:B------:R-:W-:Y:S02]  /*1940*/  IMAD R15, R11, 0x4, R14 ;  /* 0x000000040b0f7824 */ /* 0x000fe400078e020e */
[----:B------:R-:W-:Y:S01]  /*1950*/  @!P5 IMAD.MOV.U32 R22, RZ, RZ, R43 ;  /* 0x000000ffff16d224 */ /* 0x000fe200078e002b */
[----:B-1----:R-:W-:Y:S01]  /*1960*/  ISETP.GE.AND P2, PT, R38, R46, PT ;  /* 0x0000002e2600720c */ /* 0x002fe20003f46270 */
[----:B------:R-:W1:Y:S01]  /*1970*/  LDS R48, [R48] ;  /* 0x0000000030307984 */ /* 0x000e620000000800 */
[----:B------:R-:W-:Y:S02]  /*1980*/  @P6 IMAD.MOV.U32 R41, RZ, RZ, R12 ;  /* 0x000000ffff296224 */ /* 0x000fe400078e000c */
[----:B------:R-:W-:Y:S01]  /*1990*/  @!P5 IMAD.MOV.U32 R43, RZ, RZ, R53 ;  /* 0x000000ffff2bd224 */ /* 0x000fe200078e0035 */
[----:B------:R-:W2:Y:S01]  /*19a0*/  LDS R15, [R15] ;  /* 0x000000000f0f7984 */ /* 0x000ea20000000800 */
[----:B------:R-:W-:-:S02]  /*19b0*/  @!P5 IMAD.MOV.U32 R42, RZ, RZ, R20 ;  /* 0x000000ffff2ad224 */ /* 0x000fc400078e0014 */
[----:B------:R-:W-:Y:S01]  /*19c0*/  @P5 IMAD.MOV.U32 R41, RZ, RZ, R20 ;  /* 0x000000ffff295224 */ /* 0x000fe200078e0014 */
[----:B------:R-:W-:-:S04]  /*19d0*/  SHF.R.U32.HI R20, RZ, 0x1f, R0 ;  /* 0x0000001fff147819 */ /* 0x000fc80000011600 */
[----:B------:R0:W-:Y:S02]  /*19e0*/  @!P2 STG.E.U16 desc[UR6][R4.64], R45 ;  /* 0x0000002d0400a986 */ /* 0x0001e4000c101506 */
[----:B0-----:R-:W-:Y:S02]  /*19f0*/  PRMT R4, R20, 0x9910, RZ ;  /* 0x0000991014047816 */ /* 0x001fe400000000ff */
[----:B-1----:R-:W-:Y:S02]  /*1a00*/  SHF.R.U32.HI R48, RZ, 0x1f, R48 ;  /* 0x0000001fff307819 */ /* 0x002fe40000011630 */
[----:B--2---:R-:W-:Y:S02]  /*1a10*/  FSETP.GEU.FTZ.AND P1, PT, R15, R50, PT ;  /* 0x000000320f00720b */ /* 0x004fe40003f3e000 */
[----:B------:R-:W-:-:S11]  /*1a20*/  PRMT R5, R48, 0x9910, RZ ;  /* 0x0000991030057816 */ /* 0x000fd600000000ff */
[C---:B------:R-:W-:Y:S02]  /*1a30*/  @P1 VIADD R13, R11.reuse, 0xfffffffe ;  /* 0xfffffffe0b0d1836 */ /* 0x040fe40000000000 */
[----:B------:R-:W-:Y:S02]  /*1a40*/  @!P1 VIADD R13, R11, 0x2 ;  /* 0x000000020b0d9836 */ /* 0x000fe40000000000 */
[----:B------:R-:W-:Y:S02]  /*1a50*/  @!P1 IMAD.MOV.U32 R22, RZ, RZ, R11 ;  /* 0x000000ffff169224 */ /* 0x000fe400078e000b */
[----:B------:R-:W-:Y:S01]  /*1a60*/  @!P1 IMAD.MOV.U32 R11, RZ, RZ, R43 ;  /* 0x000000ffff0b9224 */ /* 0x000fe200078e002b */
[----:B------:R-:W-:Y:S01]  /*1a70*/  LEA R39, R13, R14, 0x2 ;  /* 0x0000000e0d277211 */ /* 0x000fe200078e10ff */
[--C-:B------:R-:W-:Y:S02]  /*1a80*/  @!P1 IMAD.MOV.U32 R42, RZ, RZ, R15.reuse ;  /* 0x000000ffff2a9224 */ /* 0x100fe400078e000f */
[----:B------:R-:W-:-:S03]  /*1a90*/  @P1 IMAD.MOV.U32 R41, RZ, RZ, R15 ;  /* 0x000000ffff291224 */ /* 0x000fc600078e000f */
[----:B------:R-:W0:Y:S02]  /*1aa0*/  LDS R39, [R39] ;  /* 0x0000000027277984 */ /* 0x000e240000000800 */
[----:B0-----:R-:W-:-:S13]  /*1ab0*/  FSETP.GEU.FTZ.AND P4, PT, R39, R50, PT ;  /* 0x000000322700720b */ /* 0x001fda0003f9e000 */
[C---:B------:R-:W-:Y:S01]  /*1ac0*/  @P4 VIADD R17, R13.reuse, 0xffffffff ;  /* 0xffffffff0d114836 */ /* 0x040fe20000000000 */
[----:B------:R-:W-:Y:S01]  /*1ad0*/  @!P4 IADD3 R17, R13, 0x1, RZ ;  /* 0x000000010d11c810 */ /* 0x000fe20007ffe0ff */
[--C-:B------:R-:W-:Y:S02]  /*1ae0*/  @!P4 IMAD.MOV.U32 R42, RZ, RZ, R39.reuse ;  /* 0x000000ffff2ac224 */ /* 0x100fe400078e0027 */
[----:B------:R-:W-:Y:S02]  /*1af0*/  @P4 IMAD.MOV.U32 R41, RZ, RZ, R39 ;  /* 0x000000ffff294224 */ /* 0x000fe400078e0027 */
[----:B------:R-:W-:Y:S02]  /*1b00*/  IMAD R52, R17, 0x4, R14 ;  /* 0x0000000411347824 */ /* 0x000fe400078e020e */
[----:B------:R-:W-:Y:S01]  /*1b10*/  @!P4 IMAD.MOV.U32 R22, RZ, RZ, R13 ;  /* 0x000000ffff16c224 */ /* 0x000fe200078e000d */
[----:B------:R-:W-:Y:S02]  /*1b20*/  @!P4 MOV R13, R11 ;  /* 0x0000000b000dc202 */ /* 0x000fe40000000f00 */
        /* <DEDUP_REMOVED lines=18> */
.L_x_174:
[----:B------:R-:W-:Y:S05]  /*1c50*/  BSYNC B0 ;  /* 0x0000000000007941 */ /* 0x000fea0003800000 */
.L_x_173:
        /* <DEDUP_REMOVED lines=32> */
.L_x_176:
        /* <DEDUP_REMOVED lines=10> */
.L_x_2053:


//--------------------- .text._Z35kOptimizerStatic8bit2StateBlockwiseIfLi0ELi256ELi1EEvPT_S1_PhS2_fffffifPfS3_S3_S3_ffbi --------------------------
	.section	.text._Z35kOptimizerStatic8bit2StateBlockwiseIfLi0ELi256ELi1EEvPT_S1_PhS2_fffffifPfS3_S3_S3_ffbi,"ax",@progbits
	.align	128
        .global         _Z35kOptimizerStatic8bit2StateBlockwiseIfLi0ELi256ELi1EEvPT_S1_PhS2_fffffifPfS3_S3_S3_ffbi
        .type           _Z35kOptimizerStatic8bit2StateBlockwiseIfLi0ELi256ELi1EEvPT_S1_PhS2_fffffifPfS3_S3_S3_ffbi,@function
        .size           _Z35kOptimizerStatic8bit2StateBlockwiseIfLi0ELi256ELi1EEvPT_S1_PhS2_fffffifPfS3_S3_S3_ffbi,(.L_x_2054 - _Z35kOptimizerStatic8bit2StateBlockwiseIfLi0ELi256ELi1EEvPT_S1_PhS2_fffffifPfS3_S3_S3_ffbi)
        .other          _Z35kOptimizerStatic8bit2StateBlockwiseIfLi0ELi256ELi1EEvPT_S1_PhS2_fffffifPfS3_S3_S3_ffbi,@"STO_CUDA_ENTRY STV_DEFAULT"
_Z35kOptimizerStatic8bit2StateBlockwiseIfLi0ELi256ELi1EEvPT_S1_PhS2_fffffifPfS3_S3_S3_ffbi:
.text._Z35kOptimizerStatic8bit2StateBlockwiseIfLi0ELi256ELi1EEvPT_S1_PhS2_fffffifPfS3_S3_S3_ffbi:
        /* <DEDUP_REMOVED lines=32> */
[----:B------:R-:W-:Y:S01]  /*0200*/  SHF.R.S32.HI R4, RZ, 0x1f, R19 ;  /* 0x0000001fff047819 */ /* 0x000fe20000011413 */
[C---:B------:R-:W-:Y:S01]  /*0210*/  IMAD R40, R0.reuse, 0x404, R40 ;  /* 0x0000040400287824 */ /* 0x040fe200078e0228 */
[----:B------:R-:W-:Y:S01]  /*0220*/  ULDC UR9, c[0x0][0x270] ;  /* 0x00009c0000097ab9 */ /* 0x000fe20000000800 */
[----:B------:R-:W-:Y:S01]  /*0230*/  IMAD R14, R0, 0x404, R6 ;  /* 0x00000404000e7824 */ /* 0x000fe200078e0206 */
[----:B------:R-:W-:Y:S01]  /*0240*/  LEA.HI R4, R4, R19, RZ, 0x5 ;  /* 0x0000001304047211 */ /* 0x000fe200078f28ff */
[----:B------:R-:W3:Y:S01]  /*0250*/  MUFU.LG2 R5, UR4 ;  /* 0x0000000400057d08 */ /* 0x000ee20008000c00 */
[----:B------:R-:W-:Y:S01]  /*0260*/  ULDC UR4, c[0x0][0x244] ;  /* 0x0000910000047ab9 */ /* 0x000fe20000000800 */
[----:B------:R4:W1:Y:S01]  /*0270*/  LDS R18, [R40+0x1fc] ;  /* 0x0001fc0028127984 */ /* 0x0008620000000800 */
[----:B------:R-:W-:Y:S01]  /*0280*/  I2FP.F32.S32 R2, UR4 ;  /* 0x0000000400027c45 */ /* 0x000fe20008201400 */
[----:B------:R-:W1:Y:S01]  /*0290*/  LDC R6, c[0x0][0x248] ;  /* 0x00009200ff067b82 */ /* 0x000e620000000800 */
[----:B------:R-:W-:Y:S01]  /*02a0*/  SHF.R.S32.HI R31, RZ, 0x5, R4 ;  /* 0x00000005ff1f7819 */ /* 0x000fe20000011404 */
[----:B------:R4:W1:Y:S01]  /*02b0*/  LDS R20, [R14+0x1fc] ;  /* 0x0001fc000e147984 */ /* 0x0008620000000800 */
[----:B------:R-:W-:Y:S01]  /*02c0*/  ULDC UR8, c[0x0][0x240] ;  /* 0x0000900000087ab9 */ /* 0x000fe20000000800 */
[----:B------:R-:W-:Y:S01]  /*02d0*/  ULDC.64 UR4, c[0x0][0x210] ;  /* 0x0000840000047ab9 */ /* 0x000fe20000000a00 */
[C---:B0-----:R-:W-:Y:S01]  /*02e0*/  FMUL.FTZ R3, R2.reuse, R3 ;  /* 0x0000000302037220 */ /* 0x041fe20000410000 */
[----:B------:R4:W0:Y:S02]  /*02f0*/  LDS R21, [R40+0xfc] ;  /* 0x0000fc0028157984 */ /* 0x0008240000000800 */
[----:B------:R-:W0:Y:S02]  /*0300*/  LDC R27, c[0x0][0x27c] ;  /* 0x00009f00ff1b7b82 */ /* 0x000e240000000800 */
[----:B------:R4:W0:Y:S01]  /*0310*/  LDS R22, [R14+0xfc] ;  /* 0x0000fc000e167984 */ /* 0x0008220000000800 */
[----:B------:R-:W5:Y:S01]  /*0320*/  MUFU.EX2 R3, R3 ;  /* 0x0000000300037308 */ /* 0x000f620000000800 */
[----:B---3--:R-:W-:-:S02]  /*0330*/  FMUL.FTZ R5, R2, R5 ;  /* 0x0000000502057220 */ /* 0x008fc40000410000 */
[----:B------:R4:W3:Y:S02]  /*0340*/  LDS R23, [R40+0x2fc] ;  /* 0x0002fc0028177984 */ /* 0x0008e40000000800 */
[----:B------:R-:W0:Y:S02]  /*0350*/  LDC.64 R8, c[0x0][0x268] ;  /* 0x00009a00ff087b82 */ /* 0x000e240000000a00 */
[----:B------:R4:W0:Y:S01]  /*0360*/  LDS R24, [R14+0x2fc] ;  /* 0x0002fc000e187984 */ /* 0x0008220000000800 */
[----:B------:R-:W2:Y:S01]  /*0370*/  MUFU.EX2 R5, R5 ;  /* 0x0000000500057308 */ /* 0x000ea20000000800 */
[----:B-1----:R-:W-:Y:S01]  /*0380*/  FFMA.FTZ R29, -R6, R29, 1 ;  /* 0x3f800000061d7423 */ /* 0x002fe2000001011d */
[----:B-----5:R-:W-:-:S03]  /*0390*/  FADD.FTZ R25, -R3, 1 ;  /* 0x3f80000003197421 */ /* 0x020fc60000010100 */
[----:B------:R-:W1:Y:S03]  /*03a0*/  LDC.64 R2, c[0x0][0x260] ;  /* 0x00009800ff027b82 */ /* 0x000e660000000a00 */
[----:B------:R-:W5:Y:S01]  /*03b0*/  MUFU.SQRT R25, R25 ;  /* 0x0000001900197308 */ /* 0x000f620000002000 */
[----:B--2---:R-:W-:-:S07]  /*03c0*/  FADD.FTZ R5, -R5, 1 ;  /* 0x3f80000005057421 */ /* 0x004fce0000010100 */
[----:B------:R-:W2:Y:S01]  /*03d0*/  MUFU.RCP R5, R5 ;  /* 0x0000000500057308 */ /* 0x000ea20000001000 */
[----:B-----5:R-:W-:-:S04]  /*03e0*/  FMUL.FTZ R28, R25, R6 ;  /* 0x00000006191c7220 */ /* 0x020fc80000410000 */
[----:B0-234-:R-:W-:-:S07]  /*03f0*/  FMUL.FTZ R28, R28, -R5 ;  /* 0x800000051c1c7220 */ /* 0x01dfce0000410000 */
.L_x_187:
[----:B------:R-:W-:Y:S01]  /*0400*/  IMAD.MOV R32, RZ, RZ, -R30 ;  /* 0x000000ffff207224 */ /* 0x000fe200078e0a1e */
[----:B------:R-:W0:Y:S04]  /*0410*/  S2R R33, SR_CgaCtaId ;  /* 0x0000000000217919 */ /* 0x000e280000008800 */
[----:B------:R-:W-:Y:S01]  /*0420*/  VIADDMNMX.U32 R32, R32, R27, 0x100, PT ;  /* 0x0000010020207446 */ /* 0x000fe2000380001b */
[----:B------:R-:W-:Y:S03]  /*0430*/  BAR.SYNC.DEFER_BLOCKING 0x0 ;  /* 0x0000000000007b1d */ /* 0x000fe60000010000 */
[----:B------:R-:W-:-:S13]  /*0440*/  ISETP.GE.AND P1, PT, R19, R32, PT ;  /* 0x000000201300720c */ /* 0x000fda0003f26270 */
[----:B------:R-:W2:Y:S01]  /*0450*/  @!P1 LDC.64 R10, c[0x0][0x218] ;  /* 0x00008600ff0a9b82 */ /* 0x000ea20000000a00 */
[----:B------:R-:W-:-:S04]  /*0460*/  @!P1 IADD3 R5, P0, R19, R30, RZ ;  /* 0x0000001e13059210 */ /* 0x000fc80007f1e0ff */
[----:B------:R-:W-:Y:S02]  /*0470*/  @!P1 LEA.HI.X.SX32 R6, R19, RZ, 0x1, P0 ;  /* 0x000000ff13069211 */ /* 0x000fe400000f0eff */
[----:B--2---:R-:W-:Y:S01]  /*0480*/  @!P1 LEA R4, P0, R5, R10, 0x2 ;  /* 0x0000000a05049211 */ /* 0x004fe200078010ff */
[----:B------:R-:W-:-:S03]  /*0490*/  IMAD.MOV.U32 R10, RZ, RZ, RZ ;  /* 0x000000ffff0a7224 */ /* 0x000fc600078e00ff */
[----:B------:R-:W-:Y:S02]  /*04a0*/  @!P1 LEA.HI.X R5, R5, R11, R6, 0x2, P0 ;  /* 0x0000000b05059211 */ /* 0x000fe400000f1406 */
[----:B------:R-:W-:Y:S01]  /*04b0*/  MOV R34, 0x400 ;  /* 0x0000040000227802 */ /* 0x000fe20000000f00 */
[----:B------:R-:W2:Y:S02]  /*04c0*/  @!P1 LDC.64 R6, c[0x0][0x220] ;  /* 0x00008800ff069b82 */ /* 0x000ea40000000a00 */
[----:B------:R3:W4:Y:S01]  /*04d0*/  @!P1 LDG.E.CONSTANT R10, desc[UR6][R4.64] ;  /* 0x00000006040a9981 */ /* 0x000722000c1e9900 */
[----:B------:R-:W-:Y:S01]  /*04e0*/  LOP3.LUT R11, R19, 0x3fffffe0, RZ, 0xc0, !PT ;  /* 0x3fffffe0130b7812 */ /* 0x000fe200078ec0ff */
[----:B------:R-:W-:Y:S01]  /*04f0*/  VIADD R12, R34, 0x1070 ;  /* 0x00001070220c7836 */ /* 0x000fe20000000000 */
[----:B------:R-:W-:Y:S01]  /*0500*/  @!P1 SHF.R.S32.HI R16, RZ, 0x1f, R19 ;  /* 0x0000001fff109819 */ /* 0x000fe20000011413 */
[----:B------:R-:W-:Y:S01]  /*0510*/  IMAD.MOV.U32 R13, RZ, RZ, 0x80 ;  /* 0x00000080ff0d7424 */ /* 0x000fe200078e00ff */
[----:B------:R-:W-:-:S02]  /*0520*/  IADD3 R11, R11, R26, RZ ;  /* 0x0000001a0b0b7210 */ /* 0x000fc40007ffe0ff */
[----:B0-----:R-:W-:Y:S02]  /*0530*/  LEA R12, R33, R12, 0x18 ;  /* 0x0000000c210c7211 */ /* 0x001fe400078ec0ff */
[----:B------:R-:W-:Y:S01]  /*0540*/  LOP3.LUT R37, R19, 0xffffffe0, RZ, 0xc0, !PT ;  /* 0xffffffe013257812 */ /* 0x000fe200078ec0ff */
[----:B---3--:R-:W0:Y:S02]  /*0550*/  @!P1 LDC.64 R4, c[0x0][0x228] ;  /* 0x00008a00ff049b82 */ /* 0x008e240000000a00 */
[----:B------:R-:W-:Y:S01]  /*0560*/  IMAD R35, R11, 0x4, R12 ;  /* 0x000000040b237824 */ /* 0x000fe200078e020c */
[----:B--2---:R-:W-:-:S04]  /*0570*/  @!P1 IADD3 R6, P0, P2, R30, R6, R19 ;  /* 0x000000061e069210 */ /* 0x004fc80007a1e013 */
[----:B------:R-:W-:Y:S01]  /*0580*/  @!P1 IADD3.X R7, RZ, R7, R16, P0, P2 ;  /* 0x00000007ff079210 */ /* 0x000fe200007e4410 */
[----:B----4-:R-:W-:Y:S01]  /*0590*/  STS [R35], R10 ;  /* 0x0000000a23007388 */ /* 0x010fe20000000800 */
[----:B------:R-:W-:-:S03]  /*05a0*/  NOP ;  /* 0x0000000000007918 */ /* 0x000fc60000000000 */
[----:B------:R-:W2:Y:S01]  /*05b0*/  LDS R15, [R35] ;  /* 0x00000000230f7984 */ /* 0x000ea20000000800 */
[----:B------:R-:W-:Y:S06]  /*05c0*/  BAR.SYNC.DEFER_BLOCKING 0x0 ;  /* 0x0000000000007b1d */ /* 0x000fec0000010000 */
[----:B------:R-:W3:Y:S01]  /*05d0*/  @!P1 LDG.E.U8 R13, desc[UR6][R6.64] ;  /* 0x00000006060d9981 */ /* 0x000ee2000c1e1100 */
[----:B------:R-:W-:Y:S02]  /*05e0*/  IADD3 R36, R12, R26, R37 ;  /* 0x0000001a0c247210 */ /* 0x000fe40007ffe025 */
[----:B0-----:R-:W-:-:S02]  /*05f0*/  @!P1 IADD3 R4, P0, P2, R30, R4, R19 ;  /* 0x000000041e049210 */ /* 0x001fc40007a1e013 */
[----:B------:R-:W-:Y:S02]  /*0600*/  PRMT R39, RZ, 0x7610, R39 ;  /* 0x00007610ff277816 */ /* 0x000fe40000000027 */
[----:B------:R-:W-:Y:S01]  /*0610*/  @!P1 IADD3.X R5, RZ, R5, R16, P0, P2 ;  /* 0x00000005ff059210 */ /* 0x000fe200007e4410 */
[----:B---3--:R0:W-:Y:S01]  /*0620*/  STS.U8 [R36], R13 ;  /* 0x0000000d24007388 */ /* 0x0081e20000000000 */
[----:B------:R-:W-:-:S03]  /*0630*/  NOP ;  /* 0x0000000000007918 */ /* 0x000fc60000000000 */
[----:B------:R-:W3:Y:S01]  /*0640*/  LDS.U8 R17, [R36] ;  /* 0x0000000024117984 */ /* 0x000ee20000000000 */
[----:B------:R-:W-:Y:S06]  /*0650*/  BAR.SYNC.DEFER_BLOCKING 0x0 ;  /* 0x0000000000007b1d */ /* 0x000fec0000010000 */
[----:B------:R4:W5:Y:S01]  /*0660*/  @!P1 LDG.E.U8 R39, desc[UR6][R4.64] ;  /* 0x0000000604279981 */ /* 0x000962000c1e1100 */
[----:B--2---:R-:W-:Y:S02]  /*0670*/  FSETP.GEU.FTZ.AND P2, PT, |R15|, +INF , PT ;  /* 0x7f8000000f00780b */ /* 0x004fe40003f5e200 */
[----:B------:R-:W-:-:S05]  /*0680*/  SHF.R.U32.HI R7, RZ, 0x8, R30 ;  /* 0x00000008ff077819 */ /* 0x000fca000001161e */
[----:B-1----:R-:W-:-:S04]  /*0690*/  IMAD.WIDE.U32 R10, R7, 0x4, R2 ;  /* 0x00000004070a7825 */ /* 0x002fc800078e0002 */
[----:B0-----:R-:W-:Y:S02]  /*06a0*/  IMAD.WIDE.U32 R12, R7, 0x4, R8 ;  /* 0x00000004070c7825 */ /* 0x001fe400078e0008 */
[----:B----4-:R-:W0:Y:S02]  /*06b0*/  @!P2 LDC.64 R4, c[0x0][0x230] ;  /* 0x00008c00ff04ab82 */ /* 0x010e240000000a00 */
[----:B---3--:R-:W-:-:S06]  /*06c0*/  @!P2 IMAD R17, R17, 0x4, R40 ;  /* 0x000000041111a824 */ /* 0x008fcc00078e0228 */
[----:B------:R-:W1:Y:S01]  /*06d0*/  @!P2 LDC R38, c[0x0][0x274] ;  /* 0x00009d00ff26ab82 */ /* 0x000e620000000800 */
[----:B-----5:R-:W-:Y:S01]  /*06e0*/  STS.U8 [R36], R39 ;  /* 0x0000002724007388 */ /* 0x020fe20000000000 */
[----:B------:R-:W-:-:S03]  /*06f0*/  NOP ;  /* 0x0000000000007918 */ /* 0x000fc60000000000 */
[----:B------:R-:W2:Y:S04]  /*0700*/  @!P2 LDG.E R16, desc[UR6][R10.64] ;  /* 0x000000060a10a981 */ /* 0x000ea8000c1e1900 */
[----:B------:R-:W3:Y:S01]  /*0710*/  @!P2 LDG.E R6, desc[UR6][R12.64] ;  /* 0x000000060c06a981 */ /* 0x000ee2000c1e1900 */
[----:B-1----:R-:W-:Y:S01]  /*0720*/  @!P2 FMUL.FTZ R7, R15, R38 ;  /* 0x000000260f07a220 */ /* 0x002fe20000410000 */
[----:B------:R-:W-:Y:S01]  /*0730*/  IMAD.MOV.U32 R38, RZ, RZ, RZ ;  /* 0x000000ffff267224 */ /* 0x000fe200078e00ff */
[----:B------:R-:W-:Y:S01]  /*0740*/  ISETP.NE.AND P4, PT, R26, RZ, PT ;  /* 0x000000ff1a00720c */ /* 0x000fe20003f85270 */
[----:B------:R-:W2:Y:S01]  /*0750*/  @!P2 LDS R17, [R17] ;  /* 0x000000001111a984 */ /* 0x000ea20000000800 */
[----:B------:R-:W-:Y:S01]  /*0760*/  ISETP.NE.AND P3, PT, R19, RZ, PT ;  /* 0x000000ff1300720c */ /* 0x000fe20003f65270 */
[----:B------:R-:W-:Y:S01]  /*0770*/  BSSY B0, `(.L_x_177) ;  /* 0x000003c000007945 */ /* 0x000fe20003800000 */
[----:B--2---:R-:W-:-:S04]  /*0780*/  @!P2 FMUL.FTZ R41, R16, R17 ;  /* 0x000000111029a220 */ /* 0x004fc80000410000 */
[----:B0-----:R-:W-:Y:S01]  /*0790*/  @!P2 FMUL.FTZ R16, R41, R4 ;  /* 0x000000042910a220 */ /* 0x001fe20000410000 */
[----:B------:R-:W-:-:S04]  /*07a0*/  @!P2 FADD.FTZ R4, -R4, 1 ;  /* 0x3f8000000404a421 */ /* 0x000fc80000010100 */
[----:B------:R-:W-:-:S05]  /*07b0*/  @!P2 FFMA.FTZ R38, R7, R4, R16 ;  /* 0x000000040726a223 */ /* 0x000fca0000010010 */
[----:B------:R-:W-:-:S05]  /*07c0*/  FMNMX.FTZ R4, |R38|, -3.40282346638528859812e+38, !PT ;  /* 0xff7fffff26047809 */ /* 0x000fca0007810200 */
[----:B------:R-:W0:Y:S02]  /*07d0*/  SHFL.DOWN PT, R15, R4, 0x1, 0x1f ;  /* 0x08201f00040f7f89 */ /* 0x000e2400000e0000 */
[----:B0-----:R-:W-:-:S04]  /*07e0*/  FSETP.GEU.FTZ.AND P0, PT, R4, R15, PT ;  /* 0x0000000f0400720b */ /* 0x001fc80003f1e000 */
[----:B------:R-:W-:-:S04]  /*07f0*/  ISETP.LT.AND P0, PT, R26, 0x1f, !P0 ;  /* 0x0000001f1a00780c */ /* 0x000fc80004701270 */
[----:B------:R-:W-:Y:S01]  /*0800*/  FSEL R16, R15, R4, P0 ;  /* 0x000000040f107208 */ /* 0x000fe20000000000 */
[----:B------:R-:W-:-:S04]  /*0810*/  @!P2 FADD.FTZ R4, -R5, 1 ;  /* 0x3f8000000504a421 */ /* 0x000fc80000010100 */
[----:B------:R-:W0:Y:S01]  /*0820*/  SHFL.DOWN PT, R15, R16, 0x2, 0x1f ;  /* 0x08401f00100f7f89 */ /* 0x000e2200000e0000 */
[----:B------:R-:W-:Y:S01]  /*0830*/  @!P2 FMUL.FTZ R4, R4, R7 ;  /* 0x000000070404a220 */ /* 0x000fe20000410000 */
[----:B0-----:R-:W-:-:S04]  /*0840*/  FSETP.GEU.FTZ.AND P0, PT, R16, R15, PT ;  /* 0x0000000f1000720b */ /* 0x001fc80003f1e000 */
[----:B------:R-:W-:-:S04]  /*0850*/  ISETP.LT.AND P0, PT, R26, 0x1e, !P0 ;  /* 0x0000001e1a00780c */ /* 0x000fc80004701270 */
[----:B------:R-:W-:Y:S01]  /*0860*/  FSEL R17, R15, R16, P0 ;  /* 0x000000100f117208 */ /* 0x000fe20000000000 */
[----:B------:R-:W-:Y:S01]  /*0870*/  @!P4 VIADD R16, R34, 0x1010 ;  /* 0x000010102210c836 */ /* 0x000fe20000000000 */
[----:B------:R-:W-:Y:S04]  /*0880*/  @!P2 LDS.U8 R15, [R36] ;  /* 0x00000000240fa984 */ /* 0x000fe80000000000 */
[----:B------:R-:W0:Y:S01]  /*0890*/  SHFL.DOWN PT, R40, R17, 0x4, 0x1f ;  /* 0x08801f0011287f89 */ /* 0x000e2200000e0000 */
[----:B------:R-:W-:Y:S02]  /*08a0*/  @!P4 LEA R16, R33, R16, 0x18 ;  /* 0x000000102110c211 */ /* 0x000fe400078ec0ff */
[----:B0-----:R-:W-:-:S04]  /*08b0*/  FSETP.GEU.FTZ.AND P0, PT, R17, R40, PT ;  /* 0x000000281100720b */ /* 0x001fc80003f1e000 */
[----:B------:R-:W-:-:S04]  /*08c0*/  ISETP.LT.AND P0, PT, R26, 0x1c, !P0 ;  /* 0x0000001c1a00780c */ /* 0x000fc80004701270 */
[----:B------:R-:W-:Y:S01]  /*08d0*/  FSEL R40, R40, R17, P0 ;  /* 0x0000001128287208 */ /* 0x000fe20000000000 */
[----:B------:R-:W-:-:S04]  /*08e0*/  @!P2 IMAD R15, R15, 0x4, R14 ;  /* 0x000000040f0fa824 */ /* 0x000fc800078e020e */
[----:B------:R-:W0:Y:S04]  /*08f0*/  SHFL.DOWN PT, R39, R40, 0x8, 0x1f ;  /* 0x09001f0028277f89 */ /* 0x000e2800000e0000 */
[----:B------:R-:W3:Y:S01]  /*0900*/  @!P2 LDS R15, [R15] ;  /* 0x000000000f0fa984 */ /* 0x000ee20000000800 */
[----:B0-----:R-:W-:-:S04]  /*0910*/  FSETP.GEU.FTZ.AND P0, PT, R40, R39, PT ;  /* 0x000000272800720b */ /* 0x001fc80003f1e000 */
[----:B------:R-:W-:-:S04]  /*0920*/  ISETP.LT.AND P0, PT, R26, 0x18, !P0 ;  /* 0x000000181a00780c */ /* 0x000fc80004701270 */
[----:B------:R-:W-:Y:S01]  /*0930*/  FSEL R14, R39, R40, P0 ;  /* 0x00000028270e7208 */ /* 0x000fe20000000000 */
[----:B------:R-:W-:-:S04]  /*0940*/  IMAD.MOV.U32 R39, RZ, RZ, RZ ;  /* 0x000000ffff277224 */ /* 0x000fc800078e00ff */
[----:B------:R-:W0:Y:S01]  /*0950*/  SHFL.DOWN PT, R17, R14, 0x10, 0x1f ;  /* 0x0a001f000e117f89 */ /* 0x000e2200000e0000 */
[----:B---3--:R-:W-:-:S04]  /*0960*/  @!P2 FMUL.FTZ R6, R6, R15 ;  /* 0x0000000f0606a220 */ /* 0x008fc80000410000 */
[----:B------:R-:W-:Y:S01]  /*0970*/  @!P2 FMUL.FTZ R6, R6, R5 ;  /* 0x000000050606a220 */ /* 0x000fe20000410000 */
[----:B------:R-:W-:-:S03]  /*0980*/  @!P4 LEA R5, R31, R16, 0x2 ;  /* 0x000000101f05c211 */ /* 0x000fc600078e10ff */
        /* <DEDUP_REMOVED lines=26> */
.L_x_178:
[----:B------:R-:W-:Y:S05]  /*0b30*/  BSYNC B0 ;  /* 0x0000000000007941 */ /* 0x000fea0003800000 */
.L_x_177:
[----:B0-----:R-:W0:Y:S01]  /*0b40*/  SHFL.DOWN PT, R5, R40, 0x1, 0x1f ;  /* 0x08201f0028057f89 */ /* 0x001e2200000e0000 */
[----:B------:R-:W-:Y:S01]  /*0b50*/  @!P4 VIADD R16, R34, 0x103c ;  /* 0x0000103c2210c836 */ /* 0x000fe20000000000 */
[----:B------:R-:W-:Y:S01]  /*0b60*/  ISETP.NE.AND P5, PT, R19, RZ, PT ;  /* 0x000000ff1300720c */ /* 0x000fe20003fa5270 */
[----:B------:R-:W-:Y:S03]  /*0b70*/  BSSY B0, `(.L_x_179) ;  /* 0x000002e000007945 */ /* 0x000fe60003800000 */
        /* <DEDUP_REMOVED lines=42> */
[----:B0-----:R-:W-:-:S04]  /*0e20*/  FSETP.GEU.FTZ.AND P0, PT, R6, R15, PT ;  /* 0x0000000f0600720b */ /* 0x001fc80003f1e000 */
[----:B------:R-:W-:-:S05]  /*0e30*/  FSEL R15, R15, R6, !P0 ;  /* 0x000000060f0f7208 */ /* 0x000fca0004000000 */
[----:B------:R1:W-:Y:S04]  /*0e40*/  STS.64 [R4+0x1480], R14 ;  /* 0x0014800e04007388 */ /* 0x0003e80000000a00 */
.L_x_180:
[----:B------:R-:W-:Y:S05]  /*0e50*/  BSYNC B0 ;  /* 0x0000000000007941 */ /* 0x000fea0003800000 */
.L_x_179:
[----:B------:R-:W-:Y:S01]  /*0e60*/  BAR.SYNC.DEFER_BLOCKING 0x0 ;  /* 0x0000000000007b1d */ /* 0x000fe20000010000 */
[----:B0-----:R-:W-:Y:S01]  /*0e70*/  IMAD.MOV.U32 R16, RZ, RZ, R23 ;  /* 0x000000ffff107224 */ /* 0x001fe200078e0017 */
[----:B------:R-:W-:Y:S01]  /*0e80*/  IADD3 R7, P6, R19, R30, RZ ;  /* 0x0000001e13077210 */ /* 0x000fe20007fde0ff */
[----:B------:R-:W-:Y:S01]  /*0e90*/  IMAD.MOV.U32 R42, RZ, RZ, RZ ;  /* 0x000000ffff2a7224 */ /* 0x000fe200078e00ff */
[----:B------:R-:W-:Y:S02]  /*0ea0*/  LEA R43, R33, R34, 0x18 ;  /* 0x00000022212b7211 */ /* 0x000fe400078ec0ff */
[----:B------:R-:W-:Y:S01]  /*0eb0*/  LEA.HI.X.SX32 R6, R19, RZ, 0x1, P6 ;  /* 0x000000ff13067211 */ /* 0x000fe200030f0eff */
[----:B------:R-:W-:Y:S01]  /*0ec0*/  BSSY B0, `(.L_x_181) ;  /* 0x0000012000007945 */ /* 0x000fe20003800000 */
[----:B-1----:R-:W-:Y:S01]  /*0ed0*/  LEA R4, P6, R7, UR4, 0x2 ;  /* 0x0000000407047c11 */ /* 0x002fe2000f8c10ff */
[----:B------:R-:W-:-:S03]  /*0ee0*/  IMAD R40, R0, 0x404, R43 ;  /* 0x0000040400287824 */ /* 0x000fc600078e022b */
[----:B------:R-:W-:Y:S01]  /*0ef0*/  LEA.HI.X R5, R7, UR5, R6, 0x2, P6 ;  /* 0x0000000507057c11 */ /* 0x000fe2000b0f1406 */
[----:B------:R0:W1:Y:S02]  /*0f00*/  @P5 LDS.64 R14, [R41+0x1480] ;  /* 0x00148000290e5984 */ /* 0x0000640000000a00 */
[----:B0-----:R-:W-:Y:S01]  /*0f10*/  IMAD.MOV.U32 R41, RZ, RZ, 0xbf ;  /* 0x000000bfff297424 */ /* 0x001fe200078e00ff */
[----:B-1----:R-:W0:Y:S01]  /*0f20*/  MUFU.RCP R17, R14 ;  /* 0x0000000e00117308 */ /* 0x002e220000001000 */
[----:B------:R1:W-:Y:S04]  /*0f30*/  @!P5 STG.E desc[UR6][R10.64], R14 ;  /* 0x0000000e0a00d986 */ /* 0x0003e8000c101906 */
[----:B------:R1:W-:Y:S01]  /*0f40*/  @!P5 STG.E desc[UR6][R12.64], R15 ;  /* 0x0000000f0c00d986 */ /* 0x0003e2000c101906 */
[----:B0-----:R-:W-:Y:S01]  /*0f50*/  FMUL.FTZ R17, R17, R38 ;  /* 0x0000002611117220 */ /* 0x001fe20000410000 */
[----:B------:R-:W-:Y:S04]  /*0f60*/  BAR.SYNC.DEFER_BLOCKING 0x0 ;  /* 0x0000000000007b1d */ /* 0x000fe80000010000 */
[----:B------:R-:W-:-:S13]  /*0f70*/  FSETP.GEU.FTZ.AND P4, PT, R18, R17, PT ;  /* 0x000000111200720b */ /* 0x000fda0003f9e000 */
[----:B------:R-:W-:Y:S02]  /*0f80*/  @P4 IMAD.MOV.U32 R16, RZ, RZ, R21 ;  /* 0x000000ffff104224 */ /* 0x000fe400078e0015 */
[----:B------:R-:W-:-:S03]  /*0f90*/  @P4 IMAD.MOV.U32 R41, RZ, RZ, 0x3f ;  /* 0x0000003fff294424 */ /* 0x000fc600078e00ff */
[----:B------:R-:W-:-:S13]  /*0fa0*/  FSETP.GEU.FTZ.AND P0, PT, R16, R17, PT ;  /* 0x000000111000720b */ /* 0x000fda0003f1e000 */
[----:B------:R-:W-:Y:S01]  /*0fb0*/  @P0 IADD3 R45, R41, -0x20, RZ ;  /* 0xffffffe0292d0810 */ /* 0x000fe20007ffe0ff */
[----:B-1----:R-:W-:Y:S06]  /*0fc0*/  @P1 BRA `(.L_x_182) ;  /* 0x0000000000041947 */ /* 0x002fec0003800000 */
[----:B------:R0:W5:Y:S02]  /*0fd0*/  LDG.E R42, desc[UR6][R4.64] ;  /* 0x00000006042a7981 */ /* 0x000164000c1e1900 */
.L_x_182:
[----:B------:R-:W-:Y:S05]  /*0fe0*/  BSYNC B0 ;  /* 0x0000000000007941 */ /* 0x000fea0003800000 */
.L_x_181:
[----:B-----5:R1:W-:Y:S01]  /*0ff0*/  STS [R35], R42 ;  /* 0x0000002a23007388 */ /* 0x0203e20000000800 */
[----:B------:R-:W-:-:S03]  /*1000*/  NOP ;  /* 0x0000000000007918 */ /* 0x000fc60000000000 */
[----:B------:R1:W2:Y:S01]  /*1010*/  LDS R11, [R35] ;  /* 0x00000000230b7984 */ /* 0x0002a20000000800 */
[----:B------:R-:W-:Y:S01]  /*1020*/  @!P0 VIADD R45, R41, 0x20 ;  /* 0x00000020292d8836 */ /* 0x000fe20000000000 */
[----:B------:R-:W-:Y:S03]  /*1030*/  BSSY B0, `(.L_x_183) ;  /* 0x000000a000007945 */ /* 0x000fe60003800000 */
[----:B------:R-:W-:Y:S01]  /*1040*/  IMAD R14, R45, 0x4, R40 ;  /* 0x000000042d0e7824 */ /* 0x000fe200078e0228 */
[----:B------:R-:W-:Y:S06]  /*1050*/  @P2 BRA `(.L_x_184) ;  /* 0x00000000001c2947 */ /* 0x000fec0003800000 */
[----:B------:R-:W3:Y:S01]  /*1060*/  MUFU.SQRT R10, R39 ;  /* 0x00000027000a7308 */ /* 0x000ee20000002000 */
[----:B------:R-:W-:Y:S01]  /*1070*/  FSETP.LT.FTZ.AND P1, PT, RZ, UR9, PT ;  /* 0x00000009ff007c0b */ /* 0x000fe2000bf31000 */
[----:B---3--:R-:W-:-:S06]  /*1080*/  FFMA.FTZ R10, R25, UR8, R10 ;  /* 0x00000008190a7c23 */ /* 0x008fcc000801000a */
[----:B------:R-:W3:Y:S02]  /*1090*/  MUFU.RCP R13, R10 ;  /* 0x0000000a000d7308 */ /* 0x000ee40000001000 */
[----:B---3--:R-:W-:-:S04]  /*10a0*/  FMUL.FTZ R12, R13, R38 ;  /* 0x000000260d0c7220 */ /* 0x008fc80000410000 */
[----:B--2---:R-:W-:-:S04]  /*10b0*/  FFMA.FTZ R11, R28, R12, R11 ;  /* 0x0000000c1c0b7223 */ /* 0x004fc8000001000b */
[----:B------:R-:W-:-:S07]  /*10c0*/  @P1 FMUL.FTZ R11, R29, R11 ;  /* 0x0000000b1d0b1220 */ /* 0x000fce0000410000 */
.L_x_184:
[----:B------:R-:W-:Y:S05]  /*10d0*/  BSYNC B0 ;  /* 0x0000000000007941 */ /* 0x000fea0003800000 */
.L_x_183:
[----:B------:R-:W-:Y:S01]  /*10e0*/  BAR.SYNC.DEFER_BLOCKING 0x0 ;  /* 0x0000000000007b1d */ /* 0x000fe20000010000 */
[----:B------:R-:W-:Y:S02]  /*10f0*/  IMAD.MOV.U32 R48, RZ, RZ, R24 ;  /* 0x000000ffff307224 */ /* 0x000fe400078e0018 */
[----:B------:R-:W-:Y:S02]  /*1100*/  IMAD.MOV.U32 R51, RZ, RZ, 0xff ;  /* 0x000000ffff337424 */ /* 0x000fe400078e00ff */
[----:B------:R-:W-:Y:S01]  /*1110*/  IMAD.MOV.U32 R44, RZ, RZ, R18 ;  /* 0x000000ffff2c7224 */ /* 0x000fe200078e0012 */
[----:B------:R-:W-:Y:S01]  /*1120*/  BSSY B0, `(.L_x_185) ;  /* 0x00000aa000007945 */ /* 0x000fe20003800000 */
[----:B------:R-:W-:Y:S02]  /*1130*/  @P4 IMAD.MOV.U32 R51, RZ, RZ, 0x7f ;  /* 0x0000007fff334424 */ /* 0x000fe400078e00ff */
[----:B------:R-:W-:Y:S02]  /*1140*/  @P4 IMAD.MOV.U32 R44, RZ, RZ, -0x40800000 ;  /* 0xbf800000ff2c4424 */ /* 0x000fe400078e00ff */
[----:B------:R-:W-:-:S02]  /*1150*/  VIADD R34, R34, 0x808 ;  /* 0x0000080822227836 */ /* 0x000fc40000000000 */
[----:B------:R-:W-:Y:S02]  /*1160*/  IMAD.MOV.U32 R50, RZ, RZ, 0xbf ;  /* 0x000000bfff327424 */ /* 0x000fe400078e00ff */
[----:B------:R-:W-:Y:S01]  /*1170*/  @!P0 IMAD.MOV.U32 R44, RZ, RZ, R16 ;  /* 0x000000ffff2c8224 */ /* 0x000fe200078e0010 */
[----:B------:R-:W-:Y:S01]  /*1180*/  LEA R53, R33, R34, 0x18 ;  /* 0x0000002221357211 */ /* 0x000fe200078ec0ff */
[----:B--2---:R-:W-:Y:S01]  /*1190*/  STS [R35], R11 ;  /* 0x0000000b23007388 */ /* 0x004fe20000000800 */
[----:B------:R-:W-:-:S03]  /*11a0*/  NOP ;  /* 0x0000000000007918 */ /* 0x000fc60000000000 */
[----:B------:R-:W-:Y:S04]  /*11b0*/  LDS R47, [R35] ;  /* 0x00000000232f7984 */ /* 0x000fe80000000800 */
[----:B------:R-:W-:Y:S01]  /*11c0*/  @!P3 STS [R43+0x1470], R32 ;  /* 0x001470202b00b388 */ /* 0x000fe20000000800 */
[----:B------:R-:W-:Y:S06]  /*11d0*/  BAR.SYNC.DEFER_BLOCKING 0x0 ;  /* 0x0000000000007b1d */ /* 0x000fec0000010000 */
[----:B-1----:R1:W2:Y:S02]  /*11e0*/  LDS R42, [R14] ;  /* 0x000000000e2a7984 */ /* 0x0022a40000000800 */
[----:B-1----:R1:W3:Y:S02]  /*11f0*/  MUFU.RCP R14, R15 ;  /* 0x0000000f000e7308 */ /* 0x0022e40000001000 */
[----:B-1----:R-:W-:-:S06]  /*1200*/  HFMA2.MMA R15, -RZ, RZ, 1.875, 0 ;  /* 0x3f800000ff0f7435 */ /* 0x002fcc00000001ff */
[----:B------:R-:W-:Y:S02]  /*1210*/  @P4 IMAD.MOV.U32 R15, RZ, RZ, R18 ;  /* 0x000000ffff0f4224 */ /* 0x000fe400078e0012 */
[----:B---3--:R-:W-:Y:S01]  /*1220*/  FMUL.FTZ R49, R14, R39 ;  /* 0x000000270e317220 */ /* 0x008fe20000410000 */
[----:B------:R-:W-:Y:S02]  /*1230*/  IMAD.MOV.U32 R39, RZ, RZ, 0x7f ;  /* 0x0000007fff277424 */ /* 0x000fe400078e00ff */
[----:B------:R-:W-:Y:S02]  /*1240*/  @P4 IMAD.MOV.U32 R39, RZ, RZ, RZ ;  /* 0x000000ffff274224 */ /* 0x000fe400078e00ff */
[----:B------:R-:W-:Y:S01]  /*1250*/  FSETP.GEU.FTZ.AND P2, PT, R20, R49, PT ;  /* 0x000000311400720b */ /* 0x000fe20003f5e000 */
[----:B------:R-:W-:Y:S02]  /*1260*/  IMAD R14, R0, 0x404, R53 ;  /* 0x00000404000e7824 */ /* 0x000fe400078e0235 */
[----:B------:R-:W-:-:S02]  /*1270*/  @!P0 IMAD.MOV.U32 R39, RZ, RZ, R41 ;  /* 0x000000ffff278224 */ /* 0x000fc400078e0029 */
[----:B------:R-:W-:Y:S02]  /*1280*/  @P0 IMAD.MOV.U32 R15, RZ, RZ, R16 ;  /* 0x000000ffff0f0224 */ /* 0x000fe400078e0010 */
[----:B------:R-:W-:Y:S01]  /*1290*/  @!P0 IMAD.MOV.U32 R41, RZ, RZ, R51 ;  /* 0x000000ffff298224 */ /* 0x000fe200078e0033 */
[----:B--2---:R-:W-:-:S05]  /*12a0*/  FSETP.GEU.FTZ.AND P1, PT, R42, R17, PT ;  /* 0x000000112a00720b */ /* 0x004fca0003f3e000 */
[----:B------:R-:W-:Y:S01]  /*12b0*/  @P2 IMAD.MOV.U32 R48, RZ, RZ, R22 ;  /* 0x000000ffff302224 */ /* 0x000fe200078e0016 */
[----:B------:R-:W-:-:S04]  /*12c0*/  @P2 MOV R50, 0x3f ;  /* 0x0000003f00322802 */ /* 0x000fc80000000f00 */
[----:B------:R-:W-:-:S03]  /*12d0*/  FSETP.GEU.FTZ.AND P4, PT, R48, R49, PT ;  /* 0x000000313000720b */ /* 0x000fc60003f9e000 */
[C---:B------:R-:W-:Y:S02]  /*12e0*/  @P1 VIADD R13, R45.reuse, 0xfffffff0 ;  /* 0xfffffff02d0d1836 */ /* 0x040fe40000000000 */
[----:B------:R-:W-:Y:S02]  /*12f0*/  @!P1 VIADD R13, R45, 0x10 ;  /* 0x000000102d0d9836 */ /* 0x000fe40000000000 */
[----:B------:R-:W-:Y:S02]  /*1300*/  @!P1 IMAD.MOV.U32 R39, RZ, RZ, R45 ;  /* 0x000000ffff279224 */ /* 0x000fe400078e002d */
[----:B------:R-:W-:-:S04]  /*1310*/  IMAD R10, R13, 0x4, R40 ;  /* 0x000000040d0a7824 */ /* 0x000fc800078e0228 */
[C---:B------:R-:W-:Y:S02]  /*1320*/  @P4 VIADD R33, R50.reuse, 0xffffffe0 ;  /* 0xffffffe032214836 */ /* 0x040fe40000000000 */
[----:B------:R-:W-:Y:S01]  /*1330*/  @!P4 VIADD R33, R50, 0x20 ;  /* 0x000000203221c836 */ /* 0x000fe20000000000 */
[----:B------:R-:W1:Y:S01]  /*1340*/  LDS R10, [R10] ;  /* 0x000000000a0a7984 */ /* 0x000e620000000800 */
[----:B------:R-:W-:Y:S02]  /*1350*/  @P1 IMAD.MOV.U32 R15, RZ, RZ, R42 ;  /* 0x000000ffff0f1224 */ /* 0x000fe400078e002a */
[----:B------:R-:W-:Y:S02]  /*1360*/  IMAD R34, R33, 0x4, R14 ;  /* 0x0000000421227824 */ /* 0x000fe400078e020e */
[----:B------:R-:W-:Y:S02]  /*1370*/  @!P1 IMAD.MOV.U32 R44, RZ, RZ, R42 ;  /* 0x000000ffff2c9224 */ /* 0x000fe400078e002a */
[----:B------:R-:W-:-:S02]  /*1380*/  @!P1 IMAD.MOV.U32 R45, RZ, RZ, R41 ;  /* 0x000000ffff2d9224 */ /* 0x000fc400078e0029 */
[----:B------:R-:W2:Y:S01]  /*1390*/  LDS R34, [R34] ;  /* 0x0000000022227984 */ /* 0x000ea20000000800 */
[----:B-1----:R-:W-:Y:S02]  /*13a0*/  FSETP.GEU.FTZ.AND P5, PT, R10, R17, PT ;  /* 0x000000110a00720b */ /* 0x002fe40003fbe000 */
[----:B--2---:R-:W-:-:S11]  /*13b0*/  FSETP.GEU.FTZ.AND P1, PT, R34, R49, PT ;  /* 0x000000312200720b */ /* 0x004fd60003f3e000 */
[C---:B------:R-:W-:Y:S02]  /*13c0*/  @P5 VIADD R11, R13.reuse, 0xfffffff8 ;  /* 0xfffffff80d0b5836 */ /* 0x040fe40000000000 */
[----:B------:R-:W-:Y:S02]  /*13d0*/  @!P5 VIADD R11, R13, 0x8 ;  /* 0x000000080d0bd836 */ /* 0x000fe40000000000 */
[----:B------:R-:W-:Y:S02]  /*13e0*/  @!P5 IMAD.MOV.U32 R39, RZ, RZ, R13 ;  /* 0x000000ffff27d224 */ /* 0x000fe400078e000d */
[--C-:B------:R-:W-:Y:S01]  /*13f0*/  @P5 IMAD.MOV.U32 R15, RZ, RZ, R10.reuse ;  /* 0x000000ffff0f5224 */ /* 0x100fe200078e000a */
[----:B------:R-:W-:Y:S01]  /*1400*/  LEA R12, R11, R40, 0x2 ;  /* 0x000000280b0c7211 */ /* 0x000fe200078e10ff */
[----:B------:R-:W-:Y:S01]  /*1410*/  @!P5 IMAD.MOV.U32 R44, RZ, RZ, R10 ;  /* 0x000000ffff2cd224 */ /* 0x000fe200078e000a */
[C---:B------:R-:W-:Y:S01]  /*1420*/  @P1 IADD3 R41, R33.reuse, -0x10, RZ ;  /* 0xfffffff021291810 */ /* 0x040fe20007ffe0ff */
[----:B------:R-:W-:-:S02]  /*1430*/  @!P1 VIADD R41, R33, 0x10 ;  /* 0x0000001021299836 */ /* 0x000fc40000000000 */
[----:B------:R-:W-:Y:S01]  /*1440*/  @!P5 IMAD.MOV.U32 R13, RZ, RZ, R45 ;  /* 0x000000ffff0dd224 */ /* 0x000fe200078e002d */
[----:B------:R-:W1:Y:S01]  /*1450*/  LDS R12, [R12] ;  /* 0x000000000c0c7984 */ /* 0x000e620000000800 */
[----:B------:R-:W-:Y:S02]  /*1460*/  IMAD R42, R41, 0x4, R14 ;  /* 0x00000004292a7824 */ /* 0x000fe400078e020e */
[----:B------:R-:W-:Y:S02]  /*1470*/  IMAD.MOV.U32 R45, RZ, RZ, 0x3f800000 ;  /* 0x3f800000ff2d7424 */ /* 0x000fe400078e00ff */
[----:B------:R-:W-:Y:S02]  /*1480*/  @P2 IMAD.MOV.U32 R45, RZ, RZ, R20 ;  /* 0x000000ffff2d2224 */ /* 0x000fe400078e0014 */
[----:B------:R-:W2:Y:S01]  /*1490*/  LDS R42, [R42] ;  /* 0x000000002a2a7984 */ /* 0x000ea20000000800 */
[----:B------:R-:W-:Y:S02]  /*14a0*/  @P4 IMAD.MOV.U32 R45, RZ, RZ, R48 ;  /* 0x000000ffff2d4224 */ /* 0x000fe400078e0030 */
[----:B------:R-:W-:Y:S01]  /*14b0*/  @P1 IMAD.MOV.U32 R45, RZ, RZ, R34 ;  /* 0x000000ffff2d1224 */ /* 0x000fe200078e0022 */
        /* <DEDUP_REMOVED lines=9> */
[----:B--2---:R-:W-:-:S13]  /*1550*/  FSETP.GEU.FTZ.AND P6, PT, R42, R49, PT ;  /* 0x000000312a00720b */ /* 0x004fda0003fde000 */
[C---:B------:R-:W-:Y:S01]  /*1560*/  @P6 IADD3 R13, R41.reuse, -0x8, RZ ;  /* 0xfffffff8290d6810 */ /* 0x040fe20007ffe0ff */
[----:B------:R-:W-:Y:S02]  /*1570*/  @!P6 VIADD R13, R41, 0x8 ;  /* 0x00000008290de836 */ /* 0x000fe40000000000 */
[----:B------:R-:W-:Y:S02]  /*1580*/  @P6 IMAD.MOV.U32 R45, RZ, RZ, R42 ;  /* 0x000000ffff2d6224 */ /* 0x000fe400078e002a */
[----:B------:R-:W-:-:S06]  /*1590*/  IMAD R12, R13, 0x4, R14 ;  /* 0x000000040d0c7824 */ /* 0x000fcc00078e020e */
[----:B------:R-:W-:Y:S01]  /*15a0*/  LDS R12, [R12] ;  /* 0x000000000c0c7984 */ /* 0x000fe20000000800 */
        /* <DEDUP_REMOVED lines=8> */
[----:B------:R-:W-:-:S02]  /*1630*/  @!P0 IMAD.MOV.U32 R35, RZ, RZ, R11 ;  /* 0x000000ffff238224 */ /* 0x000fc400078e000b */
[----:B------:R-:W-:Y:S02]  /*1640*/  IMAD.MOV.U32 R46, RZ, RZ, R20 ;  /* 0x000000ffff2e7224 */ /* 0x000fe400078e0014 */
[----:B------:R-:W-:Y:S02]  /*1650*/  @P2 IMAD.MOV.U32 R46, RZ, RZ, RZ ;  /* 0x000000ffff2e2224 */ /* 0x000fe400078e00ff */
[----:B------:R-:W-:Y:S02]  /*1660*/  @!P4 IMAD.MOV.U32 R46, RZ, RZ, R48 ;  /* 0x000000ffff2ec224 */ /* 0x000fe400078e0030 */
[----:B------:R-:W-:Y:S01]  /*1670*/  @!P1 IMAD.MOV.U32 R46, RZ, RZ, R34 ;  /* 0x000000ffff2e9224 */ /* 0x000fe200078e0022 */
[----:B------:R-:W-:Y:S02]  /*1680*/  @!P6 MOV R46, R42 ;  /* 0x0000002a002ee202 */ /* 0x000fe40000000f00 */
[----:B-1----:R-:W-:-:S13]  /*1690*/  FSETP.GEU.FTZ.AND P5, PT, R16, R17, PT ;  /* 0x000000111000720b */ /* 0x002fda0003fbe000 */
[C---:B------:R-:W-:Y:S01]  /*16a0*/  @P5 IADD3 R10, R51.reuse, -0x1, RZ ;  /* 0xffffffff330a5810 */ /* 0x040fe20007ffe0ff */
[----:B------:R-:W-:Y:S01]  /*16b0*/  @!P5 VIADD R10, R51, 0x1 ;  /* 0x00000001330ad836 */ /* 0x000fe20000000000 */
[----:B------:R-:W-:Y:S01]  /*16c0*/  @!P5 MOV R44, R16 ;  /* 0x00000010002cd202 */ /* 0x000fe20000000f00 */
[----:B------:R-:W-:Y:S02]  /*16d0*/  @P5 IMAD.MOV.U32 R15, RZ, RZ, R16 ;  /* 0x000000ffff0f5224 */ /* 0x000fe400078e0010 */
[----:B------:R-:W-:Y:S02]  /*16e0*/  IMAD R52, R10, 0x4, R40 ;  /* 0x000000040a347824 */ /* 0x000fe400078e0228 */
[----:B------:R-:W-:Y:S02]  /*16f0*/  @!P5 IMAD.MOV.U32 R39, RZ, RZ, R51 ;  /* 0x000000ffff27d224 */ /* 0x000fe400078e0033 */
[----:B------:R-:W-:Y:S02]  /*1700*/  @!P5 IMAD.MOV.U32 R51, RZ, RZ, R35 ;  /* 0x000000ffff33d224 */ /* 0x000fe400078e0023 */
[----:B------:R-:W1:Y:S01]  /*1710*/  LDS R52, [R52] ;  /* 0x0000000034347984 */ /* 0x000e620000000800 */
[----:B------:R-:W-:Y:S01]  /*1720*/  IMAD.MOV.U32 R35, RZ, RZ, 0xff ;  /* 0x000000ffff237424 */ /* 0x000fe200078e00ff */
[----:B------:R-:W-:-:S02]  /*1730*/  @P2 MOV R35, 0x7f ;  /* 0x0000007f00232802 */ /* 0x000fc40000000f00 */
[----:B-1----:R-:W-:-:S13]  /*1740*/  FSETP.GEU.FTZ.AND P0, PT, R52, R17, PT ;  /* 0x000000113400720b */ /* 0x002fda0003f1e000 */
[C---:B------:R-:W-:Y:S01]  /*1750*/  @P0 FADD.FTZ R11, R52.reuse, R44 ;  /* 0x0000002c340b0221 */ /* 0x040fe20000010000 */
[----:B------:R-:W-:Y:S02]  /*1760*/  @!P0 FADD.FTZ R15, R52, R15 ;  /* 0x0000000f340f8221 */ /* 0x000fe40000010000 */
[----:B------:R-:W1:Y:S01]  /*1770*/  LDS R52, [R43+0x1470] ;  /* 0x001470002b347984 */ /* 0x000e620000000800 */
[----:B------:R-:W-:-:S05]  /*1780*/  @P0 FMUL.FTZ R16, R11, 0.5 ;  /* 0x3f0000000b100820 */ /* 0x000fca0000410000 */
[----:B------:R-:W-:Y:S01]  /*1790*/  @P0 FSETP.GT.FTZ.AND P5, PT, R16, R17, PT ;  /* 0x000000111000020b */ /* 0x000fe20003fb4000 */
[----:B------:R-:W-:-:S03]  /*17a0*/  @!P0 FMUL.FTZ R16, R15, 0.5 ;  /* 0x3f0000000f108820 */ /* 0x000fc60000410000 */
[----:B------:R-:W-:Y:S02]  /*17b0*/  @P0 SEL R39, R39, R10, P5 ;  /* 0x0000000a27270207 */ /* 0x000fe40002800000 */
[----:B------:R-:W-:Y:S01]  /*17c0*/  @!P0 FSETP.GT.FTZ.AND P5, PT, R17, R16, PT ;  /* 0x000000101100820b */ /* 0x000fe20003fb4000 */
[----:B------:R-:W-:Y:S02]  /*17d0*/  IMAD.MOV.U32 R17, RZ, RZ, 0x7f ;  /* 0x0000007fff117424 */ /* 0x000fe400078e00ff */
[----:B------:R-:W-:Y:S01]  /*17e0*/  @P2 IMAD.MOV.U32 R17, RZ, RZ, RZ ;  /* 0x000000ffff112224 */ /* 0x000fe200078e00ff */
[----:B------:R-:W-:Y:S01]  /*17f0*/  @!P0 SEL R39, R51, R10, P5 ;  /* 0x0000000a33278207 */ /* 0x000fe20002800000 */
[----:B------:R-:W-:Y:S01]  /*1800*/  @!P4 IMAD.MOV.U32 R17, RZ, RZ, R50 ;  /* 0x000000ffff11c224 */ /* 0x000fe200078e0032 */
[----:B------:R-:W-:Y:S01]  /*1810*/  FSETP.GEU.FTZ.AND P5, PT, R12, R49, PT ;  /* 0x000000310c00720b */ /* 0x000fe20003fbe000 */
[----:B------:R-:W-:Y:S01]  /*1820*/  @!P4 IMAD.MOV.U32 R50, RZ, RZ, R35 ;  /* 0x000000ffff32c224 */ /* 0x000fe200078e0023 */
[----:B------:R-:W-:Y:S01]  /*1830*/  SHF.L.U32 R51, R39, 0x2, RZ ;  /* 0x0000000227337819 */ /* 0x000fe200000006ff */
[----:B------:R-:W-:-:S02]  /*1840*/  @!P1 IMAD.MOV.U32 R17, RZ, RZ, R33 ;  /* 0x000000ffff119224 */ /* 0x000fc400078e0021 */
[----:B------:R-:W-:Y:S01]  /*1850*/  @!P1 IMAD.MOV.U32 R33, RZ, RZ, R50 ;  /* 0x000000ffff219224 */ /* 0x000fe200078e0032 */
[----:B------:R-:W-:Y:S01]  /*1860*/  LOP3.LUT R51, R51, 0x3fc, RZ, 0xc0, !PT ;  /* 0x000003fc33337812 */ /* 0x000fe200078ec0ff */
[----:B------:R-:W-:Y:S02]  /*1870*/  @!P6 IMAD.MOV.U32 R17, RZ, RZ, R41 ;  /* 0x000000ffff11e224 */ /* 0x000fe400078e0029 */
[----:B------:R-:W-:Y:S02]  /*1880*/  @!P6 IMAD.MOV.U32 R41, RZ, RZ, R33 ;  /* 0x000000ffff29e224 */ /* 0x000fe400078e0021 */
[----:B------:R-:W-:Y:S02]  /*1890*/  IMAD.IADD R51, R40, 0x1, R51 ;  /* 0x0000000128337824 */ /* 0x000fe400078e0233 */
[C---:B------:R-:W-:Y:S01]  /*18a0*/  @P5 VIADD R11, R13.reuse, 0xfffffffc ;  /* 0xfffffffc0d0b5836 */ /* 0x040fe20000000000 */
[----:B------:R-:W-:Y:S01]  /*18b0*/  @P5 MOV R45, R12 ;  /* 0x0000000c002d5202 */ /* 0x000fe20000000f00 */
[----:B------:R-:W-:-:S02]  /*18c0*/  @!P5 VIADD R11, R13, 0x4 ;  /* 0x000000040d0bd836 */ /* 0x000fc40000000000 */
[----:B------:R-:W2:Y:S01]  /*18d0*/  LDS R51, [R51] ;  /* 0x0000000033337984 */ /* 0x000ea20000000800 */
[----:B------:R-:W-:Y:S01]  /*18e0*/  @!P5 IMAD.MOV.U32 R46, RZ, RZ, R12 ;  /* 0x000000ffff2ed224 */ /* 0x000fe200078e000c */
[----:B------:R-:W-:Y:S01]  /*18f0*/  SHF.R.U32.HI R12, RZ, 0x1f, R38 ;  /* 0x0000001fff0c7819 */ /* 0x000fe20000011626 */
[----:B------:R-:W-:Y:S01]  /*1900*/  IMAD R10, R11, 0x4, R14 ;  /* 0x000000040b0a7824 */ /* 0x000fe200078e020e */
[----:B-1----:R-:W-:Y:S01]  /*1910*/  ISETP.GE.AND P4, PT, R19, R52, PT ;  /* 0x000000341300720c */ /* 0x002fe20003f86270 */
[----:B------:R-:W-:Y:S02]  /*1920*/  @!P5 IMAD.MOV.U32 R17, RZ, RZ, R13 ;  /* 0x000000ffff11d224 */ /* 0x000fe400078e000d */
[----:B------:R-:W-:Y:S02]  /*1930*/  @!P5 IMAD.MOV.U32 R13, RZ, RZ, R41 ;  /* 0x000000ffff0dd224 */ /* 0x000fe400078e0029 */
[----:B------:R-:W1:Y:S08]  /*1940*/  LDS R10, [R10] ;  /* 0x000000000a0a7984 */ /* 0x000e700000000800 */
[----:B------:R0:W-:Y:S02]  /*1950*/  @!P4 STG.E desc[UR6][R4.64], R47 ;  /* 0x0000002f0400c986 */ /* 0x0001e4000c101906 */
[----:B0-----:R-:W-:-:S02]  /*1960*/  PRMT R5, R12, 0x9910, RZ ;  /* 0x000099100c057816 */ /* 0x001fc400000000ff */
[----:B--2---:R-:W-:-:S04]  /*1970*/  SHF.R.U32.HI R51, RZ, 0x1f, R51 ;  /* 0x0000001fff337819 */ /* 0x004fc80000011633 */
[----:B------:R-:W-:Y:S02]  /*1980*/  PRMT R51, R51, 0x9910, RZ ;  /* 0x0000991033337816 */ /* 0x000fe400000000ff */
[----:B-1----:R-:W-:-:S13]  /*1990*/  FSETP.GEU.FTZ.AND P0, PT, R10, R49, PT ;  /* 0x000000310a00720b */ /* 0x002fda0003f1e000 */
[C---:B------:R-:W-:Y:S01]  /*19a0*/  @P0 IADD3 R15, R11.reuse, -0x2, RZ ;  /* 0xfffffffe0b0f0810 */ /* 0x040fe20007ffe0ff */
[----:B------:R-:W-:Y:S02]  /*19b0*/  @!P0 VIADD R15, R11, 0x2 ;  /* 0x000000020b0f8836 */ /* 0x000fe40000000000 */
[----:B------:R-:W-:Y:S02]  /*19c0*/  @!P0 IMAD.MOV.U32 R46, RZ, RZ, R10 ;  /* 0x000000ffff2e8224 */ /* 0x000fe400078e000a */
[----:B------:R-:W-:Y:S02]  /*19d0*/  IMAD R44, R15, 0x4, R14 ;  /* 0x000000040f2c7824 */ /* 0x000fe400078e020e */
[----:B------:R-:W-:Y:S02]  /*19e0*/  @P0 IMAD.MOV.U32 R45, RZ, RZ, R10 ;  /* 0x000000ffff2d0224 */ /* 0x000fe400078e000a */
[----:B------:R-:W-:Y:S02]  /*19f0*/  @!P0 IMAD.MOV.U32 R17, RZ, RZ, R11 ;  /* 0x000000ffff118224 */ /* 0x000fe400078e000b */
[----:B------:R-:W0:Y:S01]  /*1a00*/  LDS R44, [R44] ;  /* 0x000000002c2c7984 */ /* 0x000e220000000800 */
[----:B------:R-:W-:Y:S01]  /*1a10*/  @!P0 IMAD.MOV.U32 R11, RZ, RZ, R13 ;  /* 0x000000ffff0b8224 */ /* 0x000fe200078e000d */
[----:B0-----:R-:W-:-:S13]  /*1a20*/  FSETP.GEU.FTZ.AND P2, PT, R44, R49, PT ;  /* 0x000000312c00720b */ /* 0x001fda0003f5e000 */
[C---:B------:R-:W-:Y:S01]  /*1a30*/  @P2 VIADD R16, R15.reuse, 0xffffffff ;  /* 0xffffffff0f102836 */ /* 0x040fe20000000000 */
[----:B------:R-:W-:Y:S01]  /*1a40*/  @P2 MOV R45, R44 ;  /* 0x0000002c002d2202 */ /* 0x000fe20000000f00 */
[----:B------:R-:W-:Y:S02]  /*1a50*/  @!P2 VIADD R16, R15, 0x1 ;  /* 0x000000010f10a836 */ /* 0x000fe40000000000 */
[----:B------:R-:W-:Y:S02]  /*1a60*/  @!P2 IMAD.MOV.U32 R46, RZ, RZ, R44 ;  /* 0x000000ffff2ea224 */ /* 0x000fe400078e002c */
[----:B------:R-:W-:Y:S02]  /*1a70*/  IMAD R53, R16, 0x4, R14 ;  /* 0x0000000410357824 */ /* 0x000fe400078e020e */
[----:B------:R-:W-:Y:S02]  /*1a80*/  @!P2 IMAD.MOV.U32 R17, RZ, RZ, R15 ;  /* 0x000000ffff11a224 */ /* 0x000fe400078e000f */
[----:B------:R-:W-:-:S02]  /*1a90*/  @!P2 IMAD.MOV.U32 R15, RZ, RZ, R11 ;  /* 0x000000ffff0fa224 */ /* 0x000fc400078e000b */
[----:B------:R-:W0:Y:S02]  /*1aa0*/  LDS R53, [R53] ;  /* 0x0000000035357984 */ /* 0x000e240000000800 */
        /* <DEDUP_REMOVED lines=8> */
[-C--:B------:R-:W-:Y:S02]  /*1b30*/  @P1 SEL R17, R17, R16.reuse, P4 ;  /* 0x0000001011111207 */ /* 0x080fe40002000000 */
        /* <DEDUP_REMOVED lines=8> */
.L_x_186:
[----:B------:R-:W-:Y:S05]  /*1bc0*/  BSYNC B0 ;  /* 0x0000000000007941 */ /* 0x000fea0003800000 */
.L_x_185:
[----:B------:R-:W-:Y:S01]  /*1bd0*/  BAR.SYNC.DEFER_BLOCKING 0x0 ;  /* 0x0000000000007b1d */ /* 0x000fe20000010000 */
[----:B------:R-:W-:-:S05]  /*1be0*/  LOP3.LUT R4, R19, 0x1f, RZ, 0xc0, !PT ;  /* 0x0000001f13047812 */ /* 0x000fca00078ec0ff */
[----:B------:R-:W-:Y:S02]  /*1bf0*/  IMAD.IADD R37, R37, 0x1, R4 ;  /* 0x0000000125257824 */ /* 0x000fe400078e0204 */
[----:B------:R-:W0:Y:S01]  /*1c00*/  LDC R15, c[0x0][0xc] ;  /* 0x00000300ff0f7b82 */ /* 0x000e220000000800 */
[----:B------:R-:W-:Y:S01]  /*1c10*/  STS.U8 [R36], R39 ;  /* 0x0000002724007388 */ /* 0x000fe20000000000 */
[----:B------:R-:W-:-:S03]  /*1c20*/  NOP ;  /* 0x0000000000007918 */ /* 0x000fc60000000000 */
[----:B------:R-:W-:Y:S04]  /*1c30*/  LDS.U8 R11, [R36] ;  /* 0x00000000240b7984 */ /* 0x000fe80000000000 */
[----:B------:R-:W-:Y:S01]  /*1c40*/  @!P3 STS [R43+0x1170], R32 ;  /* 0x001170202b00b388 */ /* 0x000fe20000000800 */
[----:B------:R-:W-:Y:S06]  /*1c50*/  BAR.SYNC.DEFER_BLOCKING 0x0 ;  /* 0x0000000000007b1d */ /* 0x000fec0000010000 */
[----:B------:R-:W1:Y:S02]  /*1c60*/  LDS R10, [R43+0x1170] ;  /* 0x001170002b0a7984 */ /* 0x000e640000000800 */
[----:B-1----:R-:W-:-:S13]  /*1c70*/  ISETP.GE.AND P0, PT, R37, R10, PT ;  /* 0x0000000a2500720c */ /* 0x002fda0003f06270 */
[----:B------:R-:W1:Y:S02]  /*1c80*/  @!P0 LDC.64 R4, c[0x0][0x220] ;  /* 0x00008800ff048b82 */ /* 0x000e640000000a00 */
[----:B-1----:R-:W-:-:S05]  /*1c90*/  @!P0 IADD3 R4, P1, R7, R4, RZ ;  /* 0x0000000407048210 */ /* 0x002fca0007f3e0ff */
        /* <DEDUP_REMOVED lines=11> */
[----:B-1----:R-:W-:Y:S01]  /*1d50*/  @!P0 IADD3 R4, P1, R7, R34, RZ ;  /* 0x0000002207048210 */ /* 0x002fe20007f3e0ff */
[----:B0-----:R-:W-:-:S04]  /*1d60*/  IMAD R7, R15, 0x100, R30 ;  /* 0x000001000f077824 */ /* 0x001fc800078e021e */
[----:B------:R-:W-:-:S05]  /*1d70*/  @!P0 IMAD.X R5, R6, 0x1, R35, P1 ;  /* 0x0000000106058824 */ /* 0x000fca00008e0623 */
[----:B------:R0:W-:Y:S01]  /*1d80*/  @!P0 STG.E.U8 desc[UR6][R4.64], R13 ;  /* 0x0000000d04008986 */ /* 0x0001e2000c101106 */
[----:B------:R-:W-:Y:S01]  /*1d90*/  ISETP.GE.U32.AND P0, PT, R7, R30, PT ;  /* 0x0000001e0700720c */ /* 0x000fe20003f06070 */
[----:B------:R-:W-:-:S12]  /*1da0*/  IMAD.MOV.U32 R30, RZ, RZ, R7 ;  /* 0x000000ffff1e7224 */ /* 0x000fd800078e0007 */
[----:B0-----:R-:W-:Y:S05]  /*1db0*/  @!P0 BRA `(.L_x_187) ;  /* 0xffffffe400908947 */ /* 0x001fea000383ffff */
[----:B------:R-:W-:Y:S05]  /*1dc0*/  EXIT ;  /* 0x000000000000794d */ /* 0x000fea0003800000 */
.L_x_188:
        /* <DEDUP_REMOVED lines=11> */
.L_x_2054:


//--------------------- .text._Z20kDequantizeBlockwiseI13__nv_bfloat16Li512ELi64ELi8ELi2EEvPfPhS1_PT_ii --------------------------
	.section	.text._Z20kDequantizeBlockwiseI13__nv_bfloat16Li512ELi64ELi8ELi2EEvPfPhS1_PT_ii,"ax",@progbits
	.align	128
        .global         _Z20kDequantizeBlockwiseI13__nv_bfloat16Li512ELi64ELi8ELi2EEvPfPhS1_PT_ii
        .type           _Z20kDequantizeBlockwiseI13__nv_bfloat16Li512ELi64ELi8ELi2EEvPfPhS1_PT_ii,@function
        .size           _Z20kDequantizeBlockwiseI13__nv_bfloat16Li512ELi64ELi8ELi2EEvPfPhS1_PT_ii,(.L_x_2055 - _Z20kDequantizeBlockwiseI13__nv_bfloat16Li512ELi64ELi8ELi2EEvPfPhS1_PT_ii)
        .other          _Z20kDequantizeBlockwiseI13__nv_bfloat16Li512ELi64ELi8ELi2EEvPfPhS1_PT_ii,@"STO_CUDA_ENTRY STV_DEFAULT"
_Z20kDequantizeBlockwiseI13__nv_bfloat16Li512ELi64ELi8ELi2EEvPfPhS1_PT_ii:
.text._Z20kDequantizeBlockwiseI13__nv_bfloat16Li512ELi64ELi8ELi2EEvPfPhS1_PT_ii:
[----:B------:R-:W-:Y:S01]  /*0000*/  LDC R1, c[0x0][0x28] ;  /* 0x00000a00ff017b82 */ /* 0x000fe20000000800 */
[----:B------:R-:W0:Y:S01]  /*0010*/  S2R R5, SR_CTAID.X ;  /* 0x0000000000057919 */ /* 0x000e220000002500 */
[----:B------:R-:W-:Y:S02]  /*0020*/  ULDC UR4, c[0x0][0xc] ;  /* 0x0000030000047ab9 */ /* 0x000fe40000000800 */
[----:B------:R-:W-:Y:S01]  /*0030*/  USHF.L.U32 UR4, UR4, 0x9, URZ ;  /* 0x0000000904047899 */ /* 0x000fe2000800063f */
[----:B0-----:R-:W-:-:S05]  /*0040*/  IMAD.SHL.U32 R5, R5, 0x200, RZ ;  /* 0x0000020005057824 */ /* 0x001fca00078e00ff */
[----:B------:R-:W-:-:S13]  /*0050*/  ISETP.GE.AND P0, PT, R5, UR4, PT ;  /* 0x0000000405007c0c */ /* 0x000fda000bf06270 */
[----:B------:R-:W-:Y:S05]  /*0060*/  @P0 EXIT ;  /* 0x000000000000094d */ /* 0x000fea0003800000 */
[----:B------:R-:W0:Y:S01]  /*0070*/  S2R R20, SR_TID.X ;  /* 0x0000000000147919 */ /* 0x000e220000002100 */
[----:B------:R-:W1:Y:S01]  /*0080*/  LDC.64 R12, c[0x0][0x230] ;  /* 0x00008c00ff0c7b82 */ /* 0x000e620000000a00 */
[----:B------:R-:W-:Y:S01]  /*0090*/  ULDC.64 UR8, c[0x0][0x208] ;  /* 0x0000820000087ab9 */ /* 0x000fe20000000a00 */
[----:B------:R-:W-:Y:S01]  /*00a0*/  ULDC.64 UR10, c[0x0][0x218] ;  /* 0x00008600000a7ab9 */ /* 0x000fe20000000a00 */
[----:B------:R-:W2:Y:S01]  /*00b0*/  S2R R0, SR_LANEID ;  /* 0x0000000000007919 */ /* 0x000ea20000000000 */
[----:B------:R-:W-:Y:S01]  /*00c0*/  ULDC.64 UR12, c[0x4][0x8] ;  /* 0x01000200000c7ab9 */ /* 0x000fe20000000a00 */
[----:B------:R-:W-:Y:S01]  /*00d0*/  ULDC.64 UR14, c[0x0][0x228] ;  /* 0x00008a00000e7ab9 */ /* 0x000fe20000000a00 */
[----:B-1----:R-:W-:-:S04]  /*00e0*/  IADD3 R3, P0, R13, 0x1, RZ ;  /* 0x000000010d037810 */ /* 0x002fc80007f1e0ff */
[----:B------:R-:W-:Y:S01]  /*00f0*/  LEA.HI.X.SX32 R6, R13, RZ, 0x1, P0 ;  /* 0x000000ff0d067211 */ /* 0x000fe200000f0eff */
[----:B0-----:R-:W-:-:S03]  /*0100*/  IMAD.SHL.U32 R2, R20, 0x8, RZ ;  /* 0x0000000814027824 */ /* 0x001fc600078e00ff */
[----:B------:R-:W-:Y:S02]  /*0110*/  LEA.HI R3, P0, R6, R3, RZ, 0x1 ;  /* 0x0000000306037211 */ /* 0x000fe400078108ff */
[----:B------:R-:W-:Y:S02]  /*0120*/  LOP3.LUT R4, R20, 0x1f, RZ, 0xc0, !PT ;  /* 0x0000001f14047812 */ /* 0x000fe400078ec0ff */
[----:B------:R-:W-:Y:S01]  /*0130*/  LOP3.LUT R7, R2, 0xffffff00, RZ, 0xc0, !PT ;  /* 0xffffff0002077812 */ /* 0x000fe200078ec0ff */
[----:B------:R-:W-:Y:S01]  /*0140*/  IMAD.X R6, RZ, RZ, R6, P0 ;  /* 0x000000ffff067224 */ /* 0x000fe200000e0606 */
[----:B------:R-:W-:Y:S02]  /*0150*/  SHF.R.U32.HI R9, RZ, 0x5, R20 ;  /* 0x00000005ff097819 */ /* 0x000fe40000011614 */
[----:B------:R-:W-:Y:S02]  /*0160*/  LOP3.LUT R4, R7, R4, RZ, 0xfc, !PT ;  /* 0x0000000407047212 */ /* 0x000fe400078efcff */
[----:B------:R-:W-:-:S02]  /*0170*/  SHF.R.U64 R2, R3, 0x1, R6 ;  /* 0x0000000103027819 */ /* 0x000fc40000001206 */
[----:B------:R0:W1:Y:S01]  /*0180*/  FLO.U32 R3, R12 ;  /* 0x0000000c00037300 */ /* 0x00006200000e0000 */
[----:B------:R-:W-:Y:S02]  /*0190*/  IMAD.IADD R6, R7, 0x1, R4 ;  /* 0x0000000107067824 */ /* 0x000fe400078e0204 */
[C---:B------:R-:W-:Y:S02]  /*01a0*/  IMAD.SHL.U32 R7, R9.reuse, 0x200, RZ ;  /* 0x0000020009077824 */ /* 0x040fe400078e00ff */
[----:B--2---:R-:W-:Y:S02]  /*01b0*/  IMAD R9, R9, 0x100, R0 ;  /* 0x0000010009097824 */ /* 0x004fe400078e0200 */
[C---:B------:R-:W-:Y:S02]  /*01c0*/  VIADD R8, R6.reuse, 0x80 ;  /* 0x0000008006087836 */ /* 0x040fe40000000000 */
[C---:B------:R-:W-:Y:S02]  /*01d0*/  VIADD R10, R6.reuse, 0xa0 ;  /* 0x000000a0060a7836 */ /* 0x040fe40000000000 */
[----:B------:R-:W-:-:S02]  /*01e0*/  VIADD R11, R6, 0xc0 ;  /* 0x000000c0060b7836 */ /* 0x000fc40000000000 */
[C---:B0-----:R-:W-:Y:S02]  /*01f0*/  VIADD R12, R6.reuse, 0xe0 ;  /* 0x000000e0060c7836 */ /* 0x041fe40000000000 */
[C---:B------:R-:W-:Y:S02]  /*0200*/  VIADD R13, R6.reuse, 0x100 ;  /* 0x00000100060d7836 */ /* 0x040fe40000000000 */
[C---:B------:R-:W-:Y:S02]  /*0210*/  VIADD R14, R6.reuse, 0x120 ;  /* 0x00000120060e7836 */ /* 0x040fe40000000000 */
[C---:B------:R-:W-:Y:S02]  /*0220*/  VIADD R15, R6.reuse, 0x140 ;  /* 0x00000140060f7836 */ /* 0x040fe40000000000 */
[C---:B------:R-:W-:Y:S02]  /*0230*/  VIADD R16, R6.reuse, 0x160 ;  /* 0x0000016006107836 */ /* 0x040fe40000000000 */
[----:B------:R-:W-:-:S02]  /*0240*/  VIADD R17, R6, 0x180 ;  /* 0x0000018006117836 */ /* 0x000fc40000000000 */
[C---:B------:R-:W-:Y:S02]  /*0250*/  VIADD R18, R6.reuse, 0x1a0 ;  /* 0x000001a006127836 */ /* 0x040fe40000000000 */
[C---:B------:R-:W-:Y:S02]  /*0260*/  VIADD R19, R6.reuse, 0x1c0 ;  /* 0x000001c006137836 */ /* 0x040fe40000000000 */
[----:B-1----:R-:W-:-:S07]  /*0270*/  VIADD R30, R6, 0x1e0 ;  /* 0x000001e0061e7836 */ /* 0x002fce0000000000 */
.L_x_189:
[----:B------:R-:W-:Y:S01]  /*0280*/  BAR.SYNC.DEFER_BLOCKING 0x0 ;  /* 0x0000000000007b1d */ /* 0x000fe20000010000 */
[----:B------:R-:W-:Y:S01]  /*0290*/  SHF.R.S32.HI R24, RZ, 0x1f, R4 ;  /* 0x0000001fff187819 */ /* 0x000fe20000011404 */
[----:B-1----:R-:W-:Y:S01]  /*02a0*/  IMAD.MOV.U32 R27, RZ, RZ, 0x80 ;  /* 0x00000080ff1b7424 */ /* 0x002fe200078e00ff */
[--C-:B------:R-:W-:Y:S01]  /*02b0*/  SHF.R.S32.HI R21, RZ, 0x1f, R5.reuse ;  /* 0x0000001fff157819 */ /* 0x100fe20000011405 */
[----:B------:R-:W-:Y:S01]  /*02c0*/  IMAD.MOV.U32 R31, RZ, RZ, 0x80 ;  /* 0x00000080ff1f7424 */ /* 0x000fe200078e00ff */
[----:B------:R-:W-:Y:S01]  /*02d0*/  IADD3 R22, P0, P1, R4, UR10, R5 ;  /* 0x0000000a04167c10 */ /* 0x000fe2000f91e005 */
[----:B------:R-:W-:Y:S01]  /*02e0*/  IMAD.MOV.U32 R29, RZ, RZ, 0x80 ;  /* 0x00000080ff1d7424 */ /* 0x000fe200078e00ff */
[----:B------:R-:W-:Y:S02]  /*02f0*/  VIADDMNMX R25, R2, -R5, 0x200, PT ;  /* 0x0000020002197446 */ /* 0x000fe40003800905 */
[----:B------:R-:W-:Y:S02]  /*0300*/  IADD3.X R23, R24, UR11, R21, P0, P1 ;  /* 0x0000000b18177c10 */ /* 0x000fe400087e2415 */
[----:B------:R-:W-:-:S02]  /*0310*/  LOP3.LUT R24, R4, 0x60, RZ, 0xfc, !PT ;  /* 0x0000006004187812 */ /* 0x000fc400078efcff */
[CC--:B------:R-:W-:Y:S02]  /*0320*/  ISETP.GE.AND P6, PT, R4.reuse, R25.reuse, PT ;  /* 0x000000190400720c */ /* 0x0c0fe40003fc6270 */
[C---:B------:R-:W-:Y:S02]  /*0330*/  LOP3.LUT R26, R4.reuse, 0x20, RZ, 0xfc, !PT ;  /* 0x00000020041a7812 */ /* 0x040fe400078efcff */
[----:B------:R-:W-:Y:S02]  /*0340*/  LOP3.LUT R28, R4, 0x40, RZ, 0xfc, !PT ;  /* 0x00000040041c7812 */ /* 0x000fe400078efcff */
[-C--:B------:R-:W-:Y:S02]  /*0350*/  ISETP.GE.AND P3, PT, R24, R25.reuse, PT ;  /* 0x000000191800720c */ /* 0x080fe40003f66270 */
[----:B------:R-:W-:Y:S02]  /*0360*/  LOP3.LUT R24, R4, 0xc0, RZ, 0xfc, !PT ;  /* 0x000000c004187812 */ /* 0x000fe400078efcff */
[----:B------:R-:W-:-:S02]  /*0370*/  ISETP.GE.AND P5, PT, R26, R25, PT ;  /* 0x000000191a00720c */ /* 0x000fc40003fa6270 */
[-C--:B------:R-:W-:Y:S01]  /*0380*/  ISETP.GE.AND P4, PT, R28, R25.reuse, PT ;  /* 0x000000191c00720c */ /* 0x080fe20003f86270 */
[----:B------:R-:W2:Y:S01]  /*0390*/  @!P6 LDG.E.U8 R27, desc[UR8][R22.64] ;  /* 0x00000008161be981 */ /* 0x000ea2000c1e1100 */
[C---:B------:R-:W-:Y:S02]  /*03a0*/  LOP3.LUT R26, R4.reuse, 0x80, RZ, 0xfc, !PT ;  /* 0x00000080041a7812 */ /* 0x040fe400078efcff */
[----:B------:R-:W-:Y:S02]  /*03b0*/  LOP3.LUT R28, R4, 0xa0, RZ, 0xfc, !PT ;  /* 0x000000a0041c7812 */ /* 0x000fe400078efcff */
[-C--:B------:R-:W-:Y:S01]  /*03c0*/  ISETP.GE.AND P0, PT, R24, R25.reuse, PT ;  /* 0x000000191800720c */ /* 0x080fe20003f06270 */
[----:B------:R-:W-:Y:S01]  /*03d0*/  IMAD.MOV.U32 R21, RZ, RZ, 0x80 ;  /* 0x00000080ff157424 */ /* 0x000fe200078e00ff */
[----:B------:R-:W-:Y:S01]  /*03e0*/  LOP3.LUT R24, R4, 0xe0, RZ, 0xfc, !PT ;  /* 0x000000e004187812 */ /* 0x000fe200078efcff */
[----:B------:R-:W3:Y:S01]  /*03f0*/  @!P3 LDG.E.U8 R29, desc[UR8][R22.64+0x60] ;  /* 0x00006008161db981 */ /* 0x000ee2000c1e1100 */
[----:B------:R-:W-:-:S02]  /*0400*/  ISETP.GE.AND P2, PT, R26, R25, PT ;  /* 0x000000191a00720c */ /* 0x000fc40003f46270 */
[-C--:B------:R-:W-:Y:S01]  /*0410*/  ISETP.GE.AND P1, PT, R28, R25.reuse, PT ;  /* 0x000000191c00720c */ /* 0x080fe20003f26270 */
[----:B------:R-:W-:Y:S01]  /*0420*/  IMAD.MOV.U32 R28, RZ, RZ, 0x80 ;  /* 0x00000080ff1c7424 */ /* 0x000fe200078e00ff */
[----:B------:R-:W-:Y:S01]  /*0430*/  ISETP.GE.AND P6, PT, R24, R25, PT ;  /* 0x000000191800720c */ /* 0x000fe20003fc6270 */
[----:B------:R-:W-:Y:S01]  /*0440*/  IMAD.MOV.U32 R25, RZ, RZ, 0x80 ;  /* 0x00000080ff197424 */ /* 0x000fe200078e00ff */
[----:B------:R-:W4:Y:S01]  /*0450*/  @!P4 LDG.E.U8 R31, desc[UR8][R22.64+0x40] ;  /* 0x00004008161fc981 */ /* 0x000f22000c1e1100 */
[----:B------:R-:W-:Y:S02]  /*0460*/  IMAD.MOV.U32 R26, RZ, RZ, 0x80 ;  /* 0x00000080ff1a7424 */ /* 0x000fe400078e00ff */
[----:B------:R-:W-:Y:S01]  /*0470*/  IMAD.MOV.U32 R24, RZ, RZ, 0x80 ;  /* 0x00000080ff187424 */ /* 0x000fe200078e00ff */
[----:B------:R-:W5:Y:S04]  /*0480*/  @!P5 LDG.E.U8 R28, desc[UR8][R22.64+0x20] ;  /* 0x00002008161cd981 */ /* 0x000f68000c1e1100 */
[----:B------:R-:W3:Y:S04]  /*0490*/  @!P2 LDG.E.U8 R25, desc[UR8][R22.64+0x80] ;  /* 0x000080081619a981 */ /* 0x000ee8000c1e1100 */
[----:B------:R-:W3:Y:S04]  /*04a0*/  @!P1 LDG.E.U8 R26, desc[UR8][R22.64+0xa0] ;  /* 0x0000a008161a9981 */ /* 0x000ee8000c1e1100 */
[----:B------:R-:W3:Y:S04]  /*04b0*/  @!P0 LDG.E.U8 R24, desc[UR8][R22.64+0xc0] ;  /* 0x0000c00816188981 */ /* 0x000ee8000c1e1100 */
[----:B------:R0:W3:Y:S01]  /*04c0*/  @!P6 LDG.E.U8 R21, desc[UR8][R22.64+0xe0] ;  /* 0x0000e0081615e981 */ /* 0x0000e2000c1e1100 */
[----:B------:R-:W1:Y:S01]  /*04d0*/  S2UR UR5, SR_CgaCtaId ;  /* 0x00000000000579c3 */ /* 0x000e620000008800 */
[----:B------:R-:W-:Y:S01]  /*04e0*/  UMOV UR4, 0x400 ;  /* 0x0000040000047882 */ /* 0x000fe20000000000 */
[C---:B------:R-:W-:Y:S01]  /*04f0*/  VIADD R33, R9.reuse, 0x20 ;  /* 0x0000002009217836 */ /* 0x040fe20000000000 */
[C---:B------:R-:W-:Y:S01]  /*0500*/  LEA.HI.SX32 R32, R9.reuse, R9, 0x1b ;  /* 0x0000000909207211 */ /* 0x040fe200078fdaff */
[----:B------:R-:W-:-:S02]  /*0510*/  VIADD R34, R9, 0x40 ;  /* 0x0000004009227836 */ /* 0x000fc40000000000 */
[----:B------:R-:W-:Y:S01]  /*0520*/  VIADD R35, R9, 0x60 ;  /* 0x0000006009237836 */ /* 0x000fe20000000000 */
[----:B------:R-:W-:Y:S01]  /*0530*/  LEA.HI.SX32 R33, R33, R33, 0x1b ;  /* 0x0000002121217211 */ /* 0x000fe200078fdaff */
[C---:B0-----:R-:W-:Y:S02]  /*0540*/  VIADD R22, R9.reuse, 0x80 ;  /* 0x0000008009167836 */ /* 0x041fe40000000000 */
[C---:B------:R-:W-:Y:S01]  /*0550*/  VIADD R23, R9.reuse, 0xa0 ;  /* 0x000000a009177836 */ /* 0x040fe20000000000 */
[----:B------:R-:W-:Y:S01]  /*0560*/  LEA.HI.SX32 R34, R34, R34, 0x1b ;  /* 0x0000002222227211 */ /* 0x000fe200078fdaff */
[----:B------:R-:W-:Y:S01]  /*0570*/  VIADD R37, R9, 0xc0 ;  /* 0x000000c009257836 */ /* 0x000fe20000000000 */
[----:B------:R-:W-:Y:S01]  /*0580*/  LEA.HI.SX32 R36, R35, R35, 0x1b ;  /* 0x0000002323247211 */ /* 0x000fe200078fdaff */
[----:B------:R-:W-:Y:S01]  /*0590*/  VIADD R39, R9, 0xe0 ;  /* 0x000000e009277836 */ /* 0x000fe20000000000 */
[----:B-1----:R-:W-:Y:S01]  /*05a0*/  ULEA UR6, UR5, UR4, 0x18 ;  /* 0x0000000405067291 */ /* 0x002fe2000f8ec03f */
[----:B------:R-:W-:-:S02]  /*05b0*/  LEA.HI.SX32 R38, R22, R22, 0x1b ;  /* 0x0000001616267211 */ /* 0x000fc400078fdaff */
[----:B------:R-:W-:Y:S02]  /*05c0*/  LEA.HI.SX32 R35, R23, R23, 0x1b ;  /* 0x0000001717237211 */ /* 0x000fe400078fdaff */
[----:B------:R-:W-:Y:S01]  /*05d0*/  LEA.HI.SX32 R37, R37, R37, 0x1b ;  /* 0x0000002525257211 */ /* 0x000fe200078fdaff */
[----:B------:R-:W0:Y:S03]  /*05e0*/  LDC.64 R22, c[0x0][0x220] ;  /* 0x00008800ff167b82 */ /* 0x000e260000000a00 */
[----:B--2---:R1:W-:Y:S02]  /*05f0*/  STS.U8 [R32+UR6], R27 ;  /* 0x0000001b20007988 */ /* 0x0043e40008000006 */
[----:B-1----:R-:W-:Y:S02]  /*0600*/  IMAD R27, R0, 0x7, R9 ;  /* 0x00000007001b7824 */ /* 0x002fe400078e0209 */
[----:B-----5:R1:W-:Y:S04]  /*0610*/  STS.U8 [R33+UR6], R28 ;  /* 0x0000001c21007988 */ /* 0x0203e80008000006 */
[----:B----4-:R-:W-:Y:S04]  /*0620*/  STS.U8 [R34+UR6], R31 ;  /* 0x0000001f22007988 */ /* 0x010fe80008000006 */
[----:B---3--:R-:W-:Y:S01]  /*0630*/  STS.U8 [R36+UR6], R29 ;  /* 0x0000001d24007988 */ /* 0x008fe20008000006 */
[----:B-1----:R-:W-:-:S02]  /*0640*/  LEA.HI.SX32 R28, R39, R39, 0x1b ;  /* 0x00000027271c7211 */ /* 0x002fc400078fdaff */
[----:B------:R-:W-:Y:S01]  /*0650*/  LEA.HI.SX32 R33, R27, R27, 0x1b ;  /* 0x0000001b1b217211 */ /* 0x000fe200078fdaff */
[----:B------:R-:W-:Y:S04]  /*0660*/  STS.U8 [R38+UR6], R25 ;  /* 0x0000001926007988 */ /* 0x000fe80008000006 */
[----:B------:R1:W-:Y:S04]  /*0670*/  STS.U8 [R35+UR6], R26 ;  /* 0x0000001a23007988 */ /* 0x0003e80008000006 */
[----:B------:R2:W-:Y:S04]  /*0680*/  STS.U8 [R37+UR6], R24 ;  /* 0x0000001825007988 */ /* 0x0005e80008000006 */
[----:B------:R3:W-:Y:S01]  /*0690*/  STS.U8 [R28+UR6], R21 ;  /* 0x000000151c007988 */ /* 0x0007e20008000006 */
[----:B------:R-:W-:-:S03]  /*06a0*/  NOP ;  /* 0x0000000000007918 */ /* 0x000fc60000000000 */
[----:B------:R-:W4:Y:S01]  /*06b0*/  LDS.U8 R33, [R33+UR6] ;  /* 0x0000000621217984 */ /* 0x000f220008000000 */
[----:B------:R-:W-:-:S05]  /*06c0*/  VIADD R32, R27, 0x2 ;  /* 0x000000021b207836 */ /* 0x000fca0000000000 */
[----:B------:R-:W-:Y:S01]  /*06d0*/  LEA.HI.SX32 R32, R32, R32, 0x1b ;  /* 0x0000002020207211 */ /* 0x000fe200078fdaff */
[C---:B-1----:R-:W-:Y:S02]  /*06e0*/  VIADD R26, R27.reuse, 0x4 ;  /* 0x000000041b1a7836 */ /* 0x042fe40000000000 */
[C---:B------:R-:W-:Y:S02]  /*06f0*/  VIADD R29, R27.reuse, 0x1 ;  /* 0x000000011b1d7836 */ /* 0x040fe40000000000 */
[----:B------:R-:W1:Y:S01]  /*0700*/  LDS.U8 R37, [R32+UR6] ;  /* 0x0000000620257984 */ /* 0x000e620008000000 */
[----:B------:R-:W-:Y:S02]  /*0710*/  VIADD R34, R27, 0x3 ;  /* 0x000000031b227836 */ /* 0x000fe40000000000 */
[----:B--2---:R-:W-:Y:S01]  /*0720*/  IMAD R24, R20, 0x8, R5 ;  /* 0x0000000814187824 */ /* 0x004fe200078e0205 */
[----:B------:R-:W-:Y:S01]  /*0730*/  LEA.HI.SX32 R36, R26, R26, 0x1b ;  /* 0x0000001a1a247211 */ /* 0x000fe200078fdaff */
[----:B---3--:R-:W2:Y:S01]  /*0740*/  LDC.64 R20, c[0x4][0x8] ;  /* 0x01000200ff147b82 */ /* 0x008ea20000000a00 */
[----:B------:R-:W-:-:S02]  /*0750*/  LEA.HI.SX32 R31, R29, R29, 0x1b ;  /* 0x0000001d1d1f7211 */ /* 0x000fc400078fdaff */
[----:B------:R-:W-:Y:S02]  /*0760*/  LEA.HI.SX32 R29, R34, R34, 0x1b ;  /* 0x00000022221d7211 */ /* 0x000fe400078fdaff */
[----:B------:R-:W-:Y:S01]  /*0770*/  SHF.R.U32.HI R25, RZ, R3, R24 ;  /* 0x00000003ff197219 */ /* 0x000fe20000011618 */
[----:B------:R-:W-:Y:S01]  /*0780*/  VIADD R24, R27, 0x5 ;  /* 0x000000051b187836 */ /* 0x000fe20000000000 */
[----:B------:R-:W-:Y:S04]  /*0790*/  LDS.U8 R31, [R31+UR6] ;  /* 0x000000061f1f7984 */ /* 0x000fe80008000000 */
[----:B------:R-:W3:Y:S01]  /*07a0*/  LDS.U8 R29, [R29+UR6] ;  /* 0x000000061d1d7984 */ /* 0x000ee20008000000 */
[----:B------:R-:W-:Y:S01]  /*07b0*/  LEA.HI.SX32 R28, R24, R24, 0x1b ;  /* 0x00000018181c7211 */ /* 0x000fe200078fdaff */
[----:B----4-:R-:W-:-:S05]  /*07c0*/  IMAD.SHL.U32 R26, R33, 0x4, RZ ;  /* 0x00000004211a7824 */ /* 0x010fca00078e00ff */
[----:B------:R-:W4:Y:S01]  /*07d0*/  LDS.U8 R28, [R28+UR6] ;  /* 0x000000061c1c7984 */ /* 0x000f220008000000 */
[----:B------:R-:W-:-:S03]  /*07e0*/  LOP3.LUT R26, R26, 0x3c, RZ, 0xc0, !PT ;  /* 0x0000003c1a1a7812 */ /* 0x000fc600078ec0ff */
[----:B------:R-:W-:Y:S01]  /*07f0*/  LDS.U8 R36, [R36+UR6] ;  /* 0x0000000624247984 */ /* 0x000fe20008000000 */
[----:B------:R-:W-:Y:S01]  /*0800*/  IADD3 R24, P0, R26, UR12, RZ ;  /* 0x0000000c1a187c10 */ /* 0x000fe2000ff1e0ff */
[C---:B------:R-:W-:Y:S02]  /*0810*/  VIADD R26, R27.reuse, 0x6 ;  /* 0x000000061b1a7836 */ /* 0x040fe40000000000 */
[----:B------:R-:W-:-:S03]  /*0820*/  VIADD R34, R27, 0x7 ;  /* 0x000000071b227836 */ /* 0x000fc60000000000 */
[----:B------:R-:W-:-:S06]  /*0830*/  LEA.HI.SX32 R27, R26, R26, 0x1b ;  /* 0x0000001a1a1b7211 */ /* 0x000fcc00078fdaff */
[----:B------:R-:W5:Y:S01]  /*0840*/  LDS.U8 R27, [R27+UR6] ;  /* 0x000000061b1b7984 */ /* 0x000f620008000000 */
[----:B-1----:R-:W-:Y:S02]  /*0850*/  IMAD.SHL.U32 R38, R37, 0x4, RZ ;  /* 0x0000000425267824 */ /* 0x002fe400078e00ff */
[----:B0-----:R-:W-:-:S04]  /*0860*/  IMAD.WIDE.U32 R22, R25, 0x4, R22 ;  /* 0x0000000419167825 */ /* 0x001fc800078e0016 */
[----:B------:R-:W-:Y:S01]  /*0870*/  IMAD.X R25, RZ, RZ, UR13, P0 ;  /* 0x0000000dff197e24 */ /* 0x000fe200080e06ff */
[----:B------:R-:W-:Y:S02]  /*0880*/  LOP3.LUT R38, R38, 0x3c, RZ, 0xc0, !PT ;  /* 0x0000003c26267812 */ /* 0x000fe400078ec0ff */
[----:B------:R-:W-:Y:S01]  /*0890*/  SHF.R.U32.HI R35, RZ, 0x4, R33 ;  /* 0x00000004ff237819 */ /* 0x000fe20000011621 */
[----:B---3--:R-:W-:Y:S01]  /*08a0*/  IMAD.SHL.U32 R40, R29, 0x4, RZ ;  /* 0x000000041d287824 */ /* 0x008fe200078e00ff */
[----:B------:R-:W-:Y:S01]  /*08b0*/  LEA.HI.SX32 R26, R34, R34, 0x1b ;  /* 0x00000022221a7211 */ /* 0x000fe200078fdaff */
[----:B------:R0:W3:Y:S01]  /*08c0*/  LDG.E R33, desc[UR8][R24.64] ;  /* 0x0000000818217981 */ /* 0x0000e2000c1e1900 */
[----:B------:R-:W-:Y:S01]  /*08d0*/  SHF.R.U32.HI R39, RZ, 0x4, R37 ;  /* 0x00000004ff277819 */ /* 0x000fe20000011625 */
[----:B--2---:R-:W-:Y:S01]  /*08e0*/  IMAD.WIDE.U32 R34, R35, 0x4, R20 ;  /* 0x0000000423227825 */ /* 0x004fe200078e0014 */
[----:B------:R-:W-:Y:S01]  /*08f0*/  SHF.R.U32.HI R29, RZ, 0x4, R29 ;  /* 0x00000004ff1d7819 */ /* 0x000fe2000001161d */
[----:B------:R1:W3:Y:S04]  /*0900*/  LDG.E.CONSTANT R32, desc[UR8][R22.64] ;  /* 0x0000000816207981 */ /* 0x0002e8000c1e9900 */
[----:B------:R-:W2:Y:S01]  /*0910*/  LDS.U8 R26, [R26+UR6] ;  /* 0x000000061a1a7984 */ /* 0x000ea20008000000 */
[----:B0-----:R-:W-:-:S05]  /*0920*/  IADD3 R24, P1, R38, UR12, RZ ;  /* 0x0000000c26187c10 */ /* 0x001fca000ff3e0ff */
[----:B------:R-:W-:Y:S01]  /*0930*/  IMAD.X R25, RZ, RZ, UR13, P1 ;  /* 0x0000000dff197e24 */ /* 0x000fe200088e06ff */
[----:B-1----:R-:W-:Y:S01]  /*0940*/  SHF.R.U32.HI R23, RZ, 0x4, R31 ;  /* 0x00000004ff177819 */ /* 0x002fe2000001161f */
[----:B------:R-:W-:Y:S02]  /*0950*/  IMAD.SHL.U32 R22, R31, 0x4, RZ ;  /* 0x000000041f167824 */ /* 0x000fe400078e00ff */
[----:B------:R-:W3:Y:S01]  /*0960*/  LDG.E R31, desc[UR8][R34.64] ;  /* 0x00000008221f7981 */ /* 0x000ee2000c1e1900 */
[----:B------:R-:W-:-:S05]  /*0970*/  IMAD.WIDE.U32 R38, R39, 0x4, R20 ;  /* 0x0000000427267825 */ /* 0x000fca00078e0014 */
[----:B------:R-:W3:Y:S04]  /*0980*/  LDG.E R45, desc[UR8][R38.64] ;  /* 0x00000008262d7981 */ /* 0x000ee8000c1e1900 */
[----:B------:R0:W3:Y:S01]  /*0990*/  LDG.E R34, desc[UR8][R24.64] ;  /* 0x0000000818227981 */ /* 0x0000e2000c1e1900 */
[----:B------:R-:W-:Y:S01]  /*09a0*/  LOP3.LUT R42, R22, 0x3c, RZ, 0xc0, !PT ;  /* 0x0000003c162a7812 */ /* 0x000fe200078ec0ff */
[----:B0-----:R-:W-:Y:S01]  /*09b0*/  IMAD.WIDE.U32 R24, R29, 0x4, R20 ;  /* 0x000000041d187825 */ /* 0x001fe200078e0014 */
[----:B----4-:R-:W-:-:S04]  /*09c0*/  SHF.R.U32.HI R29, RZ, 0x4, R28 ;  /* 0x00000004ff1d7819 */ /* 0x010fc8000001161c */
[----:B------:R0:W4:Y:S01]  /*09d0*/  LDG.E R39, desc[UR8][R24.64] ;  /* 0x0000000818277981 */ /* 0x000122000c1e1900 */
[----:B------:R-:W-:Y:S01]  /*09e0*/  IADD3 R42, P0, R42, UR12, RZ ;  /* 0x0000000c2a2a7c10 */ /* 0x000fe2000ff1e0ff */
[----:B0-----:R-:W-:Y:S01]  /*09f0*/  IMAD.WIDE.U32 R24, R29, 0x4, R20 ;  /* 0x000000041d187825 */ /* 0x001fe200078e0014 */
[----:B-----5:R-:W-:-:S03]  /*0a00*/  SHF.R.U32.HI R29, RZ, 0x4, R27 ;  /* 0x00000004ff1d7819 */ /* 0x020fc6000001161b */
[----:B------:R-:W-:Y:S01]  /*0a10*/  IMAD.SHL.U32 R27, R27, 0x4, RZ ;  /* 0x000000041b1b7824 */ /* 0x000fe200078e00ff */
[----:B------:R-:W-:Y:S01]  /*0a20*/  LOP3.LUT R40, R40, 0x3c, RZ, 0xc0, !PT ;  /* 0x0000003c28287812 */ /* 0x000fe200078ec0ff */
[----:B------:R0:W5:Y:S03]  /*0a30*/  LDG.E R38, desc[UR8][R24.64] ;  /* 0x0000000818267981 */ /* 0x000166000c1e1900 */
[----:B------:R-:W-:Y:S01]  /*0a40*/  LOP3.LUT R27, R27, 0x3c, RZ, 0xc0, !PT ;  /* 0x0000003c1b1b7812 */ /* 0x000fe200078ec0ff */
[----:B------:R-:W-:Y:S01]  /*0a50*/  IMAD.X R43, RZ, RZ, UR13, P0 ;  /* 0x0000000dff2b7e24 */ /* 0x000fe200080e06ff */
[----:B------:R-:W-:Y:S01]  /*0a60*/  IADD3 R40, P0, R40, UR12, RZ ;  /* 0x0000000c28287c10 */ /* 0x000fe2000ff1e0ff */
[----:B------:R-:W-:Y:S02]  /*0a70*/  IMAD.SHL.U32 R44, R36, 0x4, RZ ;  /* 0x00000004242c7824 */ /* 0x000fe400078e00ff */
[----:B------:R-:W-:Y:S01]  /*0a80*/  IMAD.WIDE.U32 R22, R23, 0x4, R20 ;  /* 0x0000000417167825 */ /* 0x000fe200078e0014 */
[----:B------:R-:W4:Y:S01]  /*0a90*/  LDG.E R35, desc[UR8][R42.64] ;  /* 0x000000082a237981 */ /* 0x000f22000c1e1900 */
[----:B0-----:R-:W-:-:S02]  /*0aa0*/  IADD3 R24, P1, R27, UR12, RZ ;  /* 0x0000000c1b187c10 */ /* 0x001fc4000ff3e0ff */
[----:B------:R-:W-:Y:S01]  /*0ab0*/  IMAD.X R41, RZ, RZ, UR13, P0 ;  /* 0x0000000dff297e24 */ /* 0x000fe200080e06ff */
[----:B------:R-:W-:Y:S01]  /*0ac0*/  LOP3.LUT R44, R44, 0x3c, RZ, 0xc0, !PT ;  /* 0x0000003c2c2c7812 */ /* 0x000fe200078ec0ff */
[----:B------:R0:W5:Y:S01]  /*0ad0*/  LDG.E R37, desc[UR8][R22.64] ;  /* 0x0000000816257981 */ /* 0x000162000c1e1900 */
[----:B------:R-:W-:-:S03]  /*0ae0*/  IMAD.X R25, RZ, RZ, UR13, P1 ;  /* 0x0000000dff197e24 */ /* 0x000fc600088e06ff */
[----:B------:R1:W5:Y:S04]  /*0af0*/  LDG.E R41, desc[UR8][R40.64] ;  /* 0x0000000828297981 */ /* 0x000368000c1e1900 */
[----:B------:R-:W5:Y:S01]  /*0b00*/  LDG.E R25, desc[UR8][R24.64] ;  /* 0x0000000818197981 */ /* 0x000f62000c1e1900 */
[----:B0-----:R-:W-:Y:S02]  /*0b10*/  SHF.R.U32.HI R23, RZ, 0x4, R36 ;  /* 0x00000004ff177819 */ /* 0x001fe40000011624 */
[----:B------:R-:W-:Y:S02]  /*0b20*/  IADD3 R22, P0, R44, UR12, RZ ;  /* 0x0000000c2c167c10 */ /* 0x000fe4000ff1e0ff */
[----:B--2---:R-:W-:Y:S01]  /*0b30*/  SHF.R.U32.HI R44, RZ, 0x4, R26 ;  /* 0x00000004ff2c7819 */ /* 0x004fe2000001161a */
[----:B-1----:R-:W-:-:S02]  /*0b40*/  IMAD.SHL.U32 R40, R28, 0x4, RZ ;  /* 0x000000041c287824 */ /* 0x002fc400078e00ff */
[----:B------:R-:W-:Y:S02]  /*0b50*/  IMAD.SHL.U32 R26, R26, 0x4, RZ ;  /* 0x000000041a1a7824 */ /* 0x000fe400078e00ff */
[----:B------:R-:W-:Y:S01]  /*0b60*/  IMAD.WIDE.U32 R42, R23, 0x4, R20 ;  /* 0x00000004172a7825 */ /* 0x000fe200078e0014 */
[----:B------:R-:W-:-:S03]  /*0b70*/  LOP3.LUT R40, R40, 0x3c, RZ, 0xc0, !PT ;  /* 0x0000003c28287812 */ /* 0x000fc600078ec0ff */
[----:B------:R-:W-:Y:S01]  /*0b80*/  IMAD.X R23, RZ, RZ, UR13, P0 ;  /* 0x0000000dff177e24 */ /* 0x000fe200080e06ff */
[----:B------:R-:W-:Y:S01]  /*0b90*/  LOP3.LUT R26, R26, 0x3c, RZ, 0xc0, !PT ;  /* 0x0000003c1a1a7812 */ /* 0x000fe200078ec0ff */
[--C-:B------:R-:W-:Y:S01]  /*0ba0*/  IMAD.WIDE.U32 R28, R29, 0x4, R20.reuse ;  /* 0x000000041d1c7825 */ /* 0x100fe200078e0014 */
[----:B------:R-:W2:Y:S02]  /*0bb0*/  LDG.E R43, desc[UR8][R42.64] ;  /* 0x000000082a2b7981 */ /* 0x000ea4000c1e1900 */
[----:B------:R-:W-:Y:S02]  /*0bc0*/  IADD3 R26, P2, R26, UR12, RZ ;  /* 0x0000000c1a1a7c10 */ /* 0x000fe4000ff5e0ff */
[----:B------:R0:W2:Y:S01]  /*0bd0*/  LDG.E R36, desc[UR8][R22.64] ;  /* 0x0000000816247981 */ /* 0x0000a2000c1e1900 */
[----:B------:R-:W-:-:S03]  /*0be0*/  IMAD.WIDE.U32 R20, R44, 0x4, R20 ;  /* 0x000000042c147825 */ /* 0x000fc600078e0014 */
[----:B------:R-:W2:Y:S01]  /*0bf0*/  LDG.E R29, desc[UR8][R28.64] ;  /* 0x000000081c1d7981 */ /* 0x000ea2000c1e1900 */
[----:B------:R-:W-:-:S03]  /*0c00*/  IMAD.X R27, RZ, RZ, UR13, P2 ;  /* 0x0000000dff1b7e24 */ /* 0x000fc600090e06ff */
[----:B------:R1:W2:Y:S01]  /*0c10*/  LDG.E R21, desc[UR8][R20.64] ;  /* 0x0000000814157981 */ /* 0x0002a2000c1e1900 */
[----:B0-----:R-:W-:-:S03]  /*0c20*/  IADD3 R22, P0, R40, UR12, RZ ;  /* 0x0000000c28167c10 */ /* 0x001fc6000ff1e0ff */
[----:B------:R-:W2:Y:S02]  /*0c30*/  LDG.E R27, desc[UR8][R26.64] ;  /* 0x000000081a1b7981 */ /* 0x000ea4000c1e1900 */
[----:B------:R-:W-:-:S06]  /*0c40*/  IMAD.X R23, RZ, RZ, UR13, P0 ;  /* 0x0000000dff177e24 */ /* 0x000fcc00080e06ff */
[----:B------:R0:W2:Y:S01]  /*0c50*/  LDG.E R23, desc[UR8][R22.64] ;  /* 0x0000000816177981 */ /* 0x0000a2000c1e1900 */
[----:B------:R-:W-:Y:S01]  /*0c60*/  IMAD R40, R0, 0x10, R7 ;  /* 0x0000001000287824 */ /* 0x000fe200078e0207 */
[----:B------:R-:W-:-:S03]  /*0c70*/  UIADD3 UR4, UR4, 0x210, URZ ;  /* 0x0000021004047890 */ /* 0x000fc6000fffe03f */
[C---:B------:R-:W-:Y:S01]  /*0c80*/  VIADD R42, R40.reuse, 0x1 ;  /* 0x00000001282a7836 */ /* 0x040fe20000000000 */
[----:B------:R-:W-:Y:S01]  /*0c90*/  ULEA UR4, UR5, UR4, 0x18 ;  /* 0x0000000405047291 */ /* 0x000fe2000f8ec03f */
[----:B-1----:R-:W-:-:S03]  /*0ca0*/  LEA.HI.SX32 R20, R40, R40, 0x1b ;  /* 0x0000002828147211 */ /* 0x002fc600078fdaff */
[----:B------:R-:W-:Y:S02]  /*0cb0*/  LEA.HI.SX32 R42, R42, R40, 0x1b ;  /* 0x000000282a2a7211 */ /* 0x000fe400078fdaff */
[----:B------:R-:W-:Y:S02]  /*0cc0*/  LEA R20, R20, UR4, 0x1 ;  /* 0x0000000414147c11 */ /* 0x000fe4000f8e08ff */
[----:B0-----:R-:W-:Y:S01]  /*0cd0*/  LEA R22, R42, UR4, 0x1 ;  /* 0x000000042a167c11 */ /* 0x001fe2000f8e08ff */
[C---:B---3--:R-:W-:Y:S01]  /*0ce0*/  FMUL.FTZ R33, R32.reuse, R33 ;  /* 0x0000002120217220 */ /* 0x048fe20000410000 */
[----:B------:R-:W-:Y:S01]  /*0cf0*/  FMUL.FTZ R28, R32, R31 ;  /* 0x0000001f201c7220 */ /* 0x000fe20000410000 */
[----:B------:R-:W-:-:S04]  /*0d00*/  VIADD R31, R40, 0x4 ;  /* 0x00000004281f7836 */ /* 0x000fc80000000000 */
[----:B------:R-:W-:Y:S01]  /*0d10*/  F2FP.BF16.F32.PACK_AB R28, R33, R28 ;  /* 0x0000001c211c723e */ /* 0x000fe200000010ff */
[----:B------:R-:W-:Y:S01]  /*0d20*/  BAR.SYNC.DEFER_BLOCKING 0x0 ;  /* 0x0000000000007b1d */ /* 0x000fe20000010000 */
[----:B------:R-:W-:Y:S01]  /*0d30*/  LEA.HI.SX32 R31, R31, R40, 0x1b ;  /* 0x000000281f1f7211 */ /* 0x000fe200078fdaff */
[----:B------:R-:W-:Y:S01]  /*0d40*/  FMUL.FTZ R45, R32, R45 ;  /* 0x0000002d202d7220 */ /* 0x000fe20000410000 */
[----:B------:R-:W-:Y:S02]  /*0d50*/  VIADD R33, R40, 0x5 ;  /* 0x0000000528217836 */ /* 0x000fe40000000000 */
[C---:B------:R-:W-:Y:S01]  /*0d60*/  FMUL.FTZ R34, R32.reuse, R34 ;  /* 0x0000002220227220 */ /* 0x040fe20000410000 */
[----:B------:R0:W-:Y:S01]  /*0d70*/  STS.U16 [R20], R28 ;  /* 0x0000001c14007388 */ /* 0x0001e20000000400 */
[C---:B----4-:R-:W-:Y:S01]  /*0d80*/  FMUL.FTZ R42, R32.reuse, R35 ;  /* 0x00000023202a7220 */ /* 0x050fe20000410000 */
[C---:B-----5:R-:W-:Y:S01]  /*0d90*/  FMUL.FTZ R37, R32.reuse, R37 ;  /* 0x0000002520257220 */ /* 0x060fe20000410000 */
[----:B------:R-:W-:Y:S01]  /*0da0*/  FMUL.FTZ R26, R32, R41 ;  /* 0x00000029201a7220 */ /* 0x000fe20000410000 */
[----:B------:R-:W-:Y:S01]  /*0db0*/  PRMT R41, R28, 0x7632, R41 ;  /* 0x000076321c297816 */ /* 0x000fe20000000029 */
[----:B------:R-:W-:Y:S01]  /*0dc0*/  FMUL.FTZ R24, R32, R25 ;  /* 0x0000001920187220 */ /* 0x000fe20000410000 */
[----:B------:R-:W-:Y:S01]  /*0dd0*/  VIADD R25, R40, 0x2 ;  /* 0x0000000228197836 */ /* 0x000fe20000000000 */
[----:B------:R-:W-:-:S02]  /*0de0*/  F2FP.BF16.F32.PACK_AB R37, R42, R37 ;  /* 0x000000252a25723e */ /* 0x000fc400000010ff */
[----:B------:R1:W-:Y:S02]  /*0df0*/  STS.U16 [R22+0x2], R41 ;  /* 0x0000022916007388 */ /* 0x0003e40000000400 */
[----:B------:R-:W-:-:S04]  /*0e00*/  LEA.HI.SX32 R25, R25, R40, 0x1b ;  /* 0x0000002819197211 */ /* 0x000fc800078fdaff */
[----:B0-----:R-:W-:Y:S02]  /*0e10*/  LEA R20, R25, UR4, 0x1 ;  /* 0x0000000419147c11 */ /* 0x001fe4000f8e08ff */
[----:B-1----:R-:W-:Y:S02]  /*0e20*/  LEA R22, R31, UR4, 0x1 ;  /* 0x000000041f167c11 */ /* 0x002fe4000f8e08ff */
[----:B------:R-:W-:-:S05]  /*0e30*/  PRMT R31, R37, 0x7610, R31 ;  /* 0x00007610251f7816 */ /* 0x000fca000000001f */
[----:B------:R0:W-:Y:S01]  /*0e40*/  STS.U16 [R20+0x4], R31 ;  /* 0x0000041f14007388 */ /* 0x0001e20000000400 */
[C---:B------:R-:W-:Y:S01]  /*0e50*/  FMUL.FTZ R39, R32.reuse, R39 ;  /* 0x0000002720277220 */ /* 0x040fe20000410000 */
[----:B0-----:R-:W0:Y:S01]  /*0e60*/  S2R R20, SR_TID.X ;  /* 0x0000000000147919 */ /* 0x001e220000002100 */
[C---:B--2---:R-:W-:Y:S01]  /*0e70*/  FMUL.FTZ R43, R32.reuse, R43 ;  /* 0x0000002b202b7220 */ /* 0x044fe20000410000 */
[C---:B------:R-:W-:Y:S01]  /*0e80*/  FMUL.FTZ R38, R32.reuse, R38 ;  /* 0x0000002620267220 */ /* 0x040fe20000410000 */
[C---:B------:R-:W-:Y:S01]  /*0e90*/  FMUL.FTZ R29, R32.reuse, R29 ;  /* 0x0000001d201d7220 */ /* 0x040fe20000410000 */
[C---:B------:R-:W-:Y:S01]  /*0ea0*/  FMUL.FTZ R21, R32.reuse, R21 ;  /* 0x0000001520157220 */ /* 0x040fe20000410000 */
[C---:B------:R-:W-:Y:S01]  /*0eb0*/  FMUL.FTZ R36, R32.reuse, R36 ;  /* 0x0000002420247220 */ /* 0x040fe20000410000 */
[----:B------:R-:W-:Y:S01]  /*0ec0*/  LEA.HI.SX32 R33, R33, R40, 0x1b ;  /* 0x0000002821217211 */ /* 0x000fe200078fdaff */
[C---:B------:R-:W-:Y:S01]  /*0ed0*/  FMUL.FTZ R23, R32.reuse, R23 ;  /* 0x0000001720177220 */ /* 0x040fe20000410000 */
[----:B------:R-:W-:Y:S01]  /*0ee0*/  FMUL.FTZ R32, R32, R27 ;  /* 0x0000001b20207220 */ /* 0x000fe20000410000 */
[----:B------:R-:W-:Y:S01]  /*0ef0*/  VIADD R27, R40, 0x3 ;  /* 0x00000003281b7836 */ /* 0x000fe20000000000 */
[----:B------:R-:W-:Y:S01]  /*0f00*/  F2FP.BF16.F32.PACK_AB R45, R34, R45 ;  /* 0x0000002d222d723e */ /* 0x000fe200000010ff */
[----:B------:R-:W-:-:S03]  /*0f10*/  VIADD R35, R40, 0x6 ;  /* 0x0000000628237836 */ /* 0x000fc60000000000 */
[-C--:B------:R-:W-:Y:S02]  /*0f20*/  LEA.HI.SX32 R27, R27, R40.reuse, 0x1b ;  /* 0x000000281b1b7211 */ /* 0x080fe400078fdaff */
[----:B------:R-:W-:Y:S02]  /*0f30*/  LEA R25, R33, UR4, 0x1 ;  /* 0x0000000421197c11 */ /* 0x000fe4000f8e08ff */
[----:B------:R-:W-:Y:S02]  /*0f40*/  LEA R27, R27, UR4, 0x1 ;  /* 0x000000041b1b7c11 */ /* 0x000fe4000f8e08ff */
[----:B------:R-:W-:Y:S02]  /*0f50*/  PRMT R33, R37, 0x7632, R33 ;  /* 0x0000763225217816 */ /* 0x000fe40000000021 */
[C---:B------:R-:W-:Y:S02]  /*0f60*/  PRMT R44, R45.reuse, 0x7610, R44 ;  /* 0x000076102d2c7816 */ /* 0x040fe4000000002c */
[----:B------:R-:W-:Y:S01]  /*0f70*/  PRMT R28, R45, 0x7632, R28 ;  /* 0x000076322d1c7816 */ /* 0x000fe2000000001c */
[----:B------:R1:W-:Y:S01]  /*0f80*/  STS.U16 [R27+0x6], R33 ;  /* 0x000006211b007388 */ /* 0x0003e20000000400 */
[-C--:B------:R-:W-:Y:S01]  /*0f90*/  LEA.HI.SX32 R35, R35, R40.reuse, 0x1b ;  /* 0x0000002823237211 */ /* 0x080fe200078fdaff */
[----:B------:R-:W-:Y:S01]  /*0fa0*/  VIADD R37, R40, 0x7 ;  /* 0x0000000728257836 */ /* 0x000fe20000000000 */
[----:B------:R-:W-:Y:S01]  /*0fb0*/  F2FP.BF16.F32.PACK_AB R39, R26, R39 ;  /* 0x000000271a27723e */ /* 0x000fe200000010ff */
[----:B------:R-:W-:Y:S01]  /*0fc0*/  STS.U16 [R22+0x8], R44 ;  /* 0x0000082c16007388 */ /* 0x000fe20000000400 */
[C---:B------:R-:W-:Y:S01]  /*0fd0*/  VIADD R41, R40.reuse, 0x8 ;  /* 0x0000000828297836 */ /* 0x040fe20000000000 */
[----:B------:R-:W-:Y:S01]  /*0fe0*/  LEA R26, R35, UR4, 0x1 ;  /* 0x00000004231a7c11 */ /* 0x000fe2000f8e08ff */
[C---:B------:R-:W-:Y:S01]  /*0ff0*/  VIADD R45, R40.reuse, 0x9 ;  /* 0x00000009282d7836 */ /* 0x040fe20000000000 */
[----:B------:R2:W-:Y:S01]  /*1000*/  STS.U16 [R25+0xa], R28 ;  /* 0x00000a1c19007388 */ /* 0x0005e20000000400 */
[C---:B------:R-:W-:Y:S01]  /*1010*/  VIADD R34, R40.reuse, 0xb ;  /* 0x0000000b28227836 */ /* 0x040fe20000000000 */
[-C--:B------:R-:W-:Y:S01]  /*1020*/  LEA.HI.SX32 R37, R37, R40.reuse, 0x1b ;  /* 0x0000002825257211 */ /* 0x080fe200078fdaff */
[C---:B------:R-:W-:Y:S01]  /*1030*/  VIADD R42, R40.reuse, 0xc ;  /* 0x0000000c282a7836 */ /* 0x040fe20000000000 */
[-C--:B-1----:R-:W-:Y:S01]  /*1040*/  LEA.HI.SX32 R27, R41, R40.reuse, 0x1b ;  /* 0x00000028291b7211 */ /* 0x082fe200078fdaff */
[----:B------:R-:W-:Y:S01]  /*1050*/  VIADD R35, R40, 0xe ;  /* 0x0000000e28237836 */ /* 0x000fe20000000000 */
[----:B------:R-:W-:Y:S01]  /*1060*/  F2FP.BF16.F32.PACK_AB R36, R36, R43 ;  /* 0x0000002b2424723e */ /* 0x000fe200000010ff */
[----:B--2---:R-:W-:Y:S01]  /*1070*/  VIADD R28, R40, 0xa ;  /* 0x0000000a281c7836 */ /* 0x004fe20000000000 */
[----:B------:R-:W-:Y:S01]  /*1080*/  LEA.HI.SX32 R25, R45, R40, 0x1b ;  /* 0x000000282d197211 */ /* 0x000fe200078fdaff */
[----:B------:R1:W-:Y:S01]  /*1090*/  STS.U16 [R26+0xc], R39 ;  /* 0x00000c271a007388 */ /* 0x0003e20000000400 */
[----:B0-----:R-:W-:-:S02]  /*10a0*/  ISETP.NE.AND P0, PT, R20, RZ, PT ;  /* 0x000000ff1400720c */ /* 0x001fc40003f05270 */
[----:B------:R-:W-:Y:S02]  /*10b0*/  LEA.HI.SX32 R28, R28, R40, 0x1b ;  /* 0x000000281c1c7211 */ /* 0x000fe400078fdaff */
[----:B------:R-:W-:Y:S02]  /*10c0*/  LEA R37, R37, UR4, 0x1 ;  /* 0x0000000425257c11 */ /* 0x000fe4000f8e08ff */
[----:B------:R-:W-:Y:S02]  /*10d0*/  F2FP.BF16.F32.PACK_AB R23, R23, R38 ;  /* 0x000000261717723e */ /* 0x000fe400000010ff */
[-C--:B------:R-:W-:Y:S02]  /*10e0*/  LEA.HI.SX32 R22, R42, R40.reuse, 0x1b ;  /* 0x000000282a167211 */ /* 0x080fe400078fdaff */
[----:B-1----:R-:W-:Y:S02]  /*10f0*/  LEA.HI.SX32 R26, R34, R40, 0x1b ;  /* 0x00000028221a7211 */ /* 0x002fe400078fdaff */
[----:B------:R-:W-:-:S02]  /*1100*/  PRMT R39, R39, 0x7632, R39 ;  /* 0x0000763227277816 */ /* 0x000fc40000000027 */
[----:B------:R-:W-:Y:S02]  /*1110*/  LEA.HI.SX32 R34, R35, R40, 0x1b ;  /* 0x0000002823227211 */ /* 0x000fe400078fdaff */
[----:B------:R-:W-:Y:S02]  /*1120*/  LEA R27, R27, UR4, 0x1 ;  /* 0x000000041b1b7c11 */ /* 0x000fe4000f8e08ff */
[----:B------:R-:W-:Y:S02]  /*1130*/  LEA R25, R25, UR4, 0x1 ;  /* 0x0000000419197c11 */ /* 0x000fe4000f8e08ff */
[----:B------:R-:W-:Y:S02]  /*1140*/  PRMT R35, R36, 0x7632, R35 ;  /* 0x0000763224237816 */ /* 0x000fe40000000023 */
[----:B------:R-:W-:Y:S01]  /*1150*/  LEA R28, R28, UR4, 0x1 ;  /* 0x000000041c1c7c11 */ /* 0x000fe2000f8e08ff */
[----:B------:R-:W-:Y:S01]  /*1160*/  STS.U16 [R37+0xe], R39 ;  /* 0x00000e2725007388 */ /* 0x000fe20000000400 */
[----:B------:R-:W-:-:S02]  /*1170*/  LEA R26, R26, UR4, 0x1 ;  /* 0x000000041a1a7c11 */ /* 0x000fc4000f8e08ff */
[----:B------:R-:W-:Y:S01]  /*1180*/  PRMT R38, R23, 0x7632, R38 ;  /* 0x0000763217267816 */ /* 0x000fe20000000026 */
[----:B------:R-:W-:Y:S01]  /*1190*/  VIADD R31, R40, 0xd ;  /* 0x0000000d281f7836 */ /* 0x000fe20000000000 */
[----:B------:R-:W-:Y:S01]  /*11a0*/  F2FP.BF16.F32.PACK_AB R24, R24, R29 ;  /* 0x0000001d1818723e */ /* 0x000fe200000010ff */
[----:B------:R-:W-:Y:S01]  /*11b0*/  STS.U16 [R27+0x10], R36 ;  /* 0x000010241b007388 */ /* 0x000fe20000000400 */
[----:B------:R-:W-:Y:S01]  /*11c0*/  LEA R22, R22, UR4, 0x1 ;  /* 0x0000000416167c11 */ /* 0x000fe2000f8e08ff */
[----:B------:R-:W-:Y:S02]  /*11d0*/  VIADD R33, R40, 0xf ;  /* 0x0000000f28217836 */ /* 0x000fe40000000000 */
[----:B------:R0:W-:Y:S01]  /*11e0*/  STS.U16 [R25+0x12], R35 ;  /* 0x0000122319007388 */ /* 0x0001e20000000400 */
[----:B------:R-:W-:-:S03]  /*11f0*/  PRMT R29, R24, 0x7632, R29 ;  /* 0x00007632181d7816 */ /* 0x000fc6000000001d */
[----:B------:R-:W-:Y:S01]  /*1200*/  STS.U16 [R28+0x14], R23 ;  /* 0x000014171c007388 */ /* 0x000fe20000000400 */
[----:B------:R-:W-:-:S03]  /*1210*/  LEA.HI.SX32 R31, R31, R40, 0x1b ;  /* 0x000000281f1f7211 */ /* 0x000fc600078fdaff */
[----:B------:R-:W-:Y:S01]  /*1220*/  STS.U16 [R26+0x16], R38 ;  /* 0x000016261a007388 */ /* 0x000fe20000000400 */
[----:B------:R-:W-:-:S03]  /*1230*/  F2FP.BF16.F32.PACK_AB R21, R32, R21 ;  /* 0x000000152015723e */ /* 0x000fc600000010ff */
[----:B------:R1:W-:Y:S01]  /*1240*/  STS.U16 [R22+0x18], R24 ;  /* 0x0000181816007388 */ /* 0x0003e20000000400 */
[----:B------:R-:W-:Y:S01]  /*1250*/  LEA.HI.SX32 R33, R33, R40, 0x1b ;  /* 0x0000002821217211 */ /* 0x000fe200078fdaff */
[----:B0-----:R-:W-:Y:S01]  /*1260*/  IMAD.IADD R35, R7, 0x1, R0 ;  /* 0x0000000107237824 */ /* 0x001fe200078e0200 */
[----:B------:R-:W-:Y:S02]  /*1270*/  LEA R31, R31, UR4, 0x1 ;  /* 0x000000041f1f7c11 */ /* 0x000fe4000f8e08ff */
[----:B------:R-:W-:Y:S01]  /*1280*/  LEA R34, R34, UR4, 0x1 ;  /* 0x0000000422227c11 */ /* 0x000fe2000f8e08ff */
[----:B-1----:R-:W0:Y:S01]  /*1290*/  @!P0 LDC R24, c[0x0][0x234] ;  /* 0x00008d00ff188b82 */ /* 0x002e220000000800 */
[----:B------:R-:W-:Y:S02]  /*12a0*/  PRMT R32, R21, 0x7610, R32 ;  /* 0x0000761015207816 */ /* 0x000fe40000000020 */
[----:B------:R-:W-:Y:S02]  /*12b0*/  LEA R33, R33, UR4, 0x1 ;  /* 0x0000000421217c11 */ /* 0x000fe4000f8e08ff */
[----:B------:R-:W-:Y:S01]  /*12c0*/  PRMT R36, R21, 0x7632, R36 ;  /* 0x0000763215247816 */ /* 0x000fe20000000024 */
[----:B------:R1:W-:Y:S01]  /*12d0*/  STS.U16 [R31+0x1a], R29 ;  /* 0x00001a1d1f007388 */ /* 0x0003e20000000400 */
[----:B------:R-:W-:-:S02]  /*12e0*/  VIADD R26, R35, 0x20 ;  /* 0x00000020231a7836 */ /* 0x000fc40000000000 */
[C---:B------:R-:W-:Y:S01]  /*12f0*/  VIADD R28, R35.reuse, 0x40 ;  /* 0x00000040231c7836 */ /* 0x040fe20000000000 */
[----:B------:R2:W-:Y:S01]  /*1300*/  STS.U16 [R34+0x1c], R32 ;  /* 0x00001c2022007388 */ /* 0x0005e20000000400 */
[C---:B------:R-:W-:Y:S02]  /*1310*/  VIADD R27, R35.reuse, 0xa0 ;  /* 0x000000a0231b7836 */ /* 0x040fe40000000000 */
[C---:B------:R-:W-:Y:S01]  /*1320*/  VIADD R37, R35.reuse, 0xe0 ;  /* 0x000000e023257836 */ /* 0x040fe20000000000 */
[----:B------:R3:W-:Y:S01]  /*1330*/  STS.U16 [R33+0x1e], R36 ;  /* 0x00001e2421007388 */ /* 0x0007e20000000400 */
[C---:B------:R-:W-:Y:S02]  /*1340*/  VIADD R40, R35.reuse, 0x1a0 ;  /* 0x000001a023287836 */ /* 0x040fe40000000000 */
[C---:B-1----:R-:W-:Y:S02]  /*1350*/  VIADD R31, R35.reuse, 0xc0 ;  /* 0x000000c0231f7836 */ /* 0x042fe40000000000 */
[----:B------:R-:W-:-:S02]  /*1360*/  VIADD R23, R35, 0x60 ;  /* 0x0000006023177836 */ /* 0x000fc40000000000 */
[C---:B------:R-:W-:Y:S02]  /*1370*/  VIADD R25, R35.reuse, 0x80 ;  /* 0x0000008023197836 */ /* 0x040fe40000000000 */
[C---:B------:R-:W-:Y:S02]  /*1380*/  VIADD R29, R35.reuse, 0x100 ;  /* 0x00000100231d7836 */ /* 0x040fe40000000000 */
[C---:B------:R-:W-:Y:S02]  /*1390*/  VIADD R44, R35.reuse, 0x120 ;  /* 0x00000120232c7836 */ /* 0x040fe40000000000 */
[C---:B--2---:R-:W-:Y:S02]  /*13a0*/  VIADD R32, R35.reuse, 0x140 ;  /* 0x0000014023207836 */ /* 0x044fe40000000000 */
[C---:B------:R-:W-:Y:S02]  /*13b0*/  VIADD R42, R35.reuse, 0x160 ;  /* 0x00000160232a7836 */ /* 0x040fe40000000000 */
[----:B------:R-:W-:-:S02]  /*13c0*/  VIADD R38, R35, 0x180 ;  /* 0x0000018023267836 */ /* 0x000fc40000000000 */
[C---:B---3--:R-:W-:Y:S01]  /*13d0*/  VIADD R36, R35.reuse, 0x1c0 ;  /* 0x000001c023247836 */ /* 0x048fe20000000000 */
[-C--:B------:R-:W-:Y:S01]  /*13e0*/  LEA.HI.SX32 R33, R26, R35.reuse, 0x1b ;  /* 0x000000231a217211 */ /* 0x080fe200078fdaff */
[----:B------:R-:W-:Y:S01]  /*13f0*/  VIADD R34, R35, 0x1e0 ;  /* 0x000001e023227836 */ /* 0x000fe20000000000 */
[-C--:B------:R-:W-:Y:S01]  /*1400*/  LEA.HI.SX32 R22, R28, R35.reuse, 0x1b ;  /* 0x000000231c167211 */ /* 0x080fe200078fdaff */
[----:B------:R-:W-:Y:S01]  /*1410*/  IMAD.SHL.U32 R21, R5, 0x2, RZ ;  /* 0x0000000205157824 */ /* 0x000fe200078e00ff */
[-C--:B------:R-:W-:Y:S02]  /*1420*/  LEA.HI.SX32 R26, R27, R35.reuse, 0x1b ;  /* 0x000000231b1a7211 */ /* 0x080fe400078fdaff */
[-C--:B------:R-:W-:Y:S02]  /*1430*/  LEA.HI.SX32 R28, R37, R35.reuse, 0x1b ;  /* 0x00000023251c7211 */ /* 0x080fe400078fdaff */
[-C--:B------:R-:W-:Y:S02]  /*1440*/  LEA.HI.SX32 R27, R31, R35.reuse, 0x1b ;  /* 0x000000231f1b7211 */ /* 0x080fe400078fdaff */
[----:B------:R-:W-:-:S02]  /*1450*/  LEA.HI.SX32 R37, R40, R35, 0x1b ;  /* 0x0000002328257211 */ /* 0x000fc400078fdaff */
[-C--:B------:R-:W-:Y:S02]  /*1460*/  LEA.HI.SX32 R23, R23, R35.reuse, 0x1b ;  /* 0x0000002317177211 */ /* 0x080fe400078fdaff */
[-C--:B------:R-:W-:Y:S02]  /*1470*/  LEA.HI.SX32 R25, R25, R35.reuse, 0x1b ;  /* 0x0000002319197211 */ /* 0x080fe400078fdaff */
[-C--:B------:R-:W-:Y:S02]  /*1480*/  LEA.HI.SX32 R29, R29, R35.reuse, 0x1b ;  /* 0x000000231d1d7211 */ /* 0x080fe400078fdaff */
[-C--:B------:R-:W-:Y:S02]  /*1490*/  LEA.HI.SX32 R31, R44, R35.reuse, 0x1b ;  /* 0x000000232c1f7211 */ /* 0x080fe400078fdaff */
[-C--:B------:R-:W-:Y:S02]  /*14a0*/  LEA.HI.SX32 R32, R32, R35.reuse, 0x1b ;  /* 0x0000002320207211 */ /* 0x080fe400078fdaff */
[----:B------:R-:W-:-:S02]  /*14b0*/  LEA.HI.SX32 R39, R42, R35, 0x1b ;  /* 0x000000232a277211 */ /* 0x000fc400078fdaff */
[-C--:B------:R-:W-:Y:S02]  /*14c0*/  LEA.HI.SX32 R38, R38, R35.reuse, 0x1b ;  /* 0x0000002326267211 */ /* 0x080fe400078fdaff */
[-C--:B------:R-:W-:Y:S02]  /*14d0*/  LEA.HI.SX32 R36, R36, R35.reuse, 0x1b ;  /* 0x0000002324247211 */ /* 0x080fe400078fdaff */
[-C--:B------:R-:W-:Y:S01]  /*14e0*/  LEA.HI.SX32 R40, R35, R35.reuse, 0x1b ;  /* 0x0000002323287211 */ /* 0x080fe200078fdaff */
[----:B------:R-:W-:Y:S01]  /*14f0*/  @!P0 IMAD.MOV R41, RZ, RZ, -R21 ;  /* 0x000000ffff298224 */ /* 0x000fe200078e0a15 */
[----:B------:R-:W-:Y:S02]  /*1500*/  LEA.HI.SX32 R35, R34, R35, 0x1b ;  /* 0x0000002322237211 */ /* 0x000fe400078fdaff */
[----:B------:R-:W-:Y:S02]  /*1510*/  LEA R34, R40, UR4, 0x1 ;  /* 0x0000000428227c11 */ /* 0x000fe4000f8e08ff */
[----:B------:R-:W-:Y:S01]  /*1520*/  LEA R33, R33, UR4, 0x1 ;  /* 0x0000000421217c11 */ /* 0x000fe2000f8e08ff */
[----:B------:R-:W-:Y:S01]  /*1530*/  NOP ;  /* 0x0000000000007918 */ /* 0x000fe20000000000 */
[----:B------:R-:W-:-:S04]  /*1540*/  LEA R25, R25, UR4, 0x1 ;  /* 0x0000000419197c11 */ /* 0x000fc8000f8e08ff */
[----:B------:R-:W-:Y:S01]  /*1550*/  LDS.U16 R33, [R33+0x40] ;  /* 0x0000400021217984 */ /* 0x000fe20000000400 */
[----:B------:R-:W-:Y:S02]  /*1560*/  LEA R27, R27, UR4, 0x1 ;  /* 0x000000041b1b7c11 */ /* 0x000fe4000f8e08ff */
[----:B------:R-:W-:Y:S02]  /*1570*/  LEA R28, R28, UR4, 0x1 ;  /* 0x000000041c1c7c11 */ /* 0x000fe4000f8e08ff */
[----:B------:R-:W-:Y:S01]  /*1580*/  LEA R29, R29, UR4, 0x1 ;  /* 0x000000041d1d7c11 */ /* 0x000fe2000f8e08ff */
[----:B------:R-:W-:Y:S01]  /*1590*/  LDS.U16 R25, [R25+0x100] ;  /* 0x0001000019197984 */ /* 0x000fe20000000400 */
[----:B------:R-:W-:Y:S02]  /*15a0*/  LEA R31, R31, UR4, 0x1 ;  /* 0x000000041f1f7c11 */ /* 0x000fe4000f8e08ff */
[----:B------:R-:W-:Y:S01]  /*15b0*/  LEA R32, R32, UR4, 0x1 ;  /* 0x0000000420207c11 */ /* 0x000fe2000f8e08ff */
[----:B------:R-:W-:Y:S01]  /*15c0*/  LDS.U16 R27, [R27+0x180] ;  /* 0x000180001b1b7984 */ /* 0x000fe20000000400 */
[----:B------:R-:W-:-:S02]  /*15d0*/  LEA R39, R39, UR4, 0x1 ;  /* 0x0000000427277c11 */ /* 0x000fc4000f8e08ff */
[----:B------:R-:W-:Y:S01]  /*15e0*/  LEA R38, R38, UR4, 0x1 ;  /* 0x0000000426267c11 */ /* 0x000fe2000f8e08ff */
[----:B------:R-:W-:Y:S01]  /*15f0*/  LDS.U16 R28, [R28+0x1c0] ;  /* 0x0001c0001c1c7984 */ /* 0x000fe20000000400 */
[----:B------:R-:W-:Y:S02]  /*1600*/  LEA R37, R37, UR4, 0x1 ;  /* 0x0000000425257c11 */ /* 0x000fe4000f8e08ff */
[----:B------:R-:W-:Y:S01]  /*1610*/  LEA R36, R36, UR4, 0x1 ;  /* 0x0000000424247c11 */ /* 0x000fe2000f8e08ff */
[----:B------:R-:W-:Y:S01]  /*1620*/  LDS.U16 R29, [R29+0x200] ;  /* 0x000200001d1d7984 */ /* 0x000fe20000000400 */
[----:B------:R-:W-:Y:S02]  /*1630*/  LEA R40, R35, UR4, 0x1 ;  /* 0x0000000423287c11 */ /* 0x000fe4000f8e08ff */
[----:B------:R-:W-:Y:S01]  /*1640*/  LEA R22, R22, UR4, 0x1 ;  /* 0x0000000416167c11 */ /* 0x000fe2000f8e08ff */
[----:B------:R-:W-:Y:S01]  /*1650*/  LDS.U16 R35, [R34] ;  /* 0x0000000022237984 */ /* 0x000fe20000000400 */
[----:B------:R-:W-:-:S02]  /*1660*/  LEA R23, R23, UR4, 0x1 ;  /* 0x0000000417177c11 */ /* 0x000fc4000f8e08ff */
[----:B------:R-:W-:Y:S01]  /*1670*/  LEA R26, R26, UR4, 0x1 ;  /* 0x000000041a1a7c11 */ /* 0x000fe2000f8e08ff */
[----:B------:R-:W-:Y:S01]  /*1680*/  LDS.U16 R31, [R31+0x240] ;  /* 0x000240001f1f7984 */ /* 0x000fe20000000400 */
[----:B0-----:R-:W-:-:S03]  /*1690*/  @!P0 VIADDMNMX R24, R41, R24, 0x400, PT ;  /* 0x0000040029188446 */ /* 0x001fc60003800118 */
[----:B------:R-:W-:Y:S04]  /*16a0*/  LDS.U16 R41, [R22+0x80] ;  /* 0x0000800016297984 */ /* 0x000fe80000000400 */
[----:B------:R0:W-:Y:S04]  /*16b0*/  LDS.U16 R43, [R23+0xc0] ;  /* 0x0000c000172b7984 */ /* 0x0001e80000000400 */
[----:B------:R-:W-:Y:S04]  /*16c0*/  LDS.U16 R45, [R26+0x140] ;  /* 0x000140001a2d7984 */ /* 0x000fe80000000400 */
[----:B------:R-:W-:Y:S04]  /*16d0*/  LDS.U16 R32, [R32+0x280] ;  /* 0x0002800020207984 */ /* 0x000fe80000000400 */
[----:B------:R-:W-:Y:S04]  /*16e0*/  LDS.U16 R39, [R39+0x2c0] ;  /* 0x0002c00027277984 */ /* 0x000fe80000000400 */
[----:B------:R-:W-:Y:S04]  /*16f0*/  LDS.U16 R38, [R38+0x300] ;  /* 0x0003000026267984 */ /* 0x000fe80000000400 */
[----:B------:R-:W-:Y:S04]  /*1700*/  LDS.U16 R37, [R37+0x340] ;  /* 0x0003400025257984 */ /* 0x000fe80000000400 */
[----:B------:R-:W-:Y:S04]  /*1710*/  LDS.U16 R36, [R36+0x380] ;  /* 0x0003800024247984 */ /* 0x000fe80000000400 */
[----:B------:R-:W-:Y:S04]  /*1720*/  LDS.U16 R40, [R40+0x3c0] ;  /* 0x0003c00028287984 */ /* 0x000fe80000000400 */
[----:B------:R1:W-:Y:S01]  /*1730*/  @!P0 STS [UR6+0xa50], R24 ;  /* 0x000a5018ff008988 */ /* 0x0003e20008000806 */
[----:B------:R-:W-:Y:S06]  /*1740*/  BAR.SYNC.DEFER_BLOCKING 0x0 ;  /* 0x0000000000007b1d */ /* 0x000fec0000010000 */
[----:B------:R-:W2:Y:S01]  /*1750*/  LDS R26, [UR6+0xa50] ;  /* 0x000a5006ff1a7984 */ /* 0x000ea20008000800 */
[----:B0-----:R-:W-:-:S02]  /*1760*/  SHF.R.S32.HI R23, RZ, 0x1f, R21 ;  /* 0x0000001fff177819 */ /* 0x001fc40000011415 */
[----:B------:R-:W-:-:S04]  /*1770*/  IADD3 R21, P0, R6, R21, RZ ;  /* 0x0000001506157210 */ /* 0x000fc80007f1e0ff */
[----:B------:R-:W-:Y:S02]  /*1780*/  LEA.HI.X.SX32 R34, R6, R23, 0x1, P0 ;  /* 0x0000001706227211 */ /* 0x000fe400000f0eff */
[----:B------:R-:W-:-:S04]  /*1790*/  LEA R22, P0, R21, UR14, 0x1 ;  /* 0x0000000e15167c11 */ /* 0x000fc8000f8008ff */
[----:B------:R-:W-:Y:S01]  /*17a0*/  LEA.HI.X R23, R21, UR15, R34, 0x1, P0 ;  /* 0x0000000f15177c11 */ /* 0x000fe200080f0c22 */
[C---:B------:R-:W-:Y:S02]  /*17b0*/  VIADD R21, R6.reuse, 0x20 ;  /* 0x0000002006157836 */ /* 0x040fe40000000000 */
[----:B-1----:R-:W-:-:S03]  /*17c0*/  VIADD R24, R6, 0x60 ;  /* 0x0000006006187836 */ /* 0x002fc60000000000 */
[-C--:B--2---:R-:W-:Y:S02]  /*17d0*/  ISETP.GE.AND P0, PT, R21, R26.reuse, PT ;  /* 0x0000001a1500720c */ /* 0x084fe40003f06270 */
[-C--:B------:R-:W-:Y:S02]  /*17e0*/  ISETP.GE.AND P5, PT, R24, R26.reuse, PT ;  /* 0x0000001a1800720c */ /* 0x080fe40003fa6270 */
[----:B------:R-:W0:Y:S01]  /*17f0*/  LDC R24, c[0x0][0xc] ;  /* 0x00000300ff187b82 */ /* 0x000e220000000800 */
[----:B------:R-:W-:-:S08]  /*1800*/  ISETP.GE.AND P1, PT, R6, R26, PT ;  /* 0x0000001a0600720c */ /* 0x000fd00003f26270 */
[----:B------:R1:W-:Y:S01]  /*1810*/  @!P0 STG.E.U16 desc[UR8][R22.64+0x40], R33 ;  /* 0x0000402116008986 */ /* 0x0003e2000c101508 */
[-C--:B------:R-:W-:Y:S01]  /*1820*/  ISETP.GE.AND P0, PT, R13, R26.reuse, PT ;  /* 0x0000001a0d00720c */ /* 0x080fe20003f06270 */
[----:B------:R-:W-:Y:S01]  /*1830*/  VIADD R21, R6, 0x40 ;  /* 0x0000004006157836 */ /* 0x000fe20000000000 */
[-C--:B------:R-:W-:Y:S02]  /*1840*/  ISETP.GE.AND P4, PT, R8, R26.reuse, PT ;  /* 0x0000001a0800720c */ /* 0x080fe40003f86270 */
[----:B------:R1:W-:Y:S01]  /*1850*/  @!P1 STG.E.U16 desc[UR8][R22.64], R35 ;  /* 0x0000002316009986 */ /* 0x0003e2000c101508 */
[-C--:B------:R-:W-:Y:S02]  /*1860*/  ISETP.GE.AND P3, PT, R10, R26.reuse, PT ;  /* 0x0000001a0a00720c */ /* 0x080fe40003f66270 */
[-C--:B------:R-:W-:Y:S02]  /*1870*/  ISETP.GE.AND P6, PT, R21, R26.reuse, PT ;  /* 0x0000001a1500720c */ /* 0x080fe40003fc6270 */
[----:B------:R-:W-:-:S02]  /*1880*/  ISETP.GE.AND P2, PT, R11, R26, PT ;  /* 0x0000001a0b00720c */ /* 0x000fc40003f46270 */
[-C--:B------:R-:W-:Y:S02]  /*1890*/  ISETP.GE.AND P1, PT, R12, R26.reuse, PT ;  /* 0x0000001a0c00720c */ /* 0x080fe40003f26270 */
[----:B------:R1:W-:Y:S01]  /*18a0*/  @!P0 STG.E.U16 desc[UR8][R22.64+0x200], R29 ;  /* 0x0002001d16008986 */ /* 0x0003e2000c101508 */
[----:B------:R-:W-:Y:S01]  /*18b0*/  ISETP.GE.AND P0, PT, R14, R26, PT ;  /* 0x0000001a0e00720c */ /* 0x000fe20003f06270 */
[----:B0-----:R-:W-:-:S04]  /*18c0*/  IMAD.SHL.U32 R24, R24, 0x200, RZ ;  /* 0x0000020018187824 */ /* 0x001fc800078e00ff */
[----:B------:R-:W-:Y:S01]  /*18d0*/  IMAD.IADD R5, R24, 0x1, R5 ;  /* 0x0000000118057824 */ /* 0x000fe200078e0205 */
[----:B------:R1:W-:Y:S01]  /*18e0*/  @!P6 STG.E.U16 desc[UR8][R22.64+0x80], R41 ;  /* 0x000080291600e986 */ /* 0x0003e2000c101508 */
[----:B------:R-:W-:-:S03]  /*18f0*/  ISETP.GE.AND P6, PT, R30, R26, PT ;  /* 0x0000001a1e00720c */ /* 0x000fc60003fc6270 */
        /* <DEDUP_REMOVED lines=12> */
[----:B------:R1:W-:Y:S04]  /*19c0*/  @!P3 STG.E.U16 desc[UR8][R22.64+0x300], R38 ;  /* 0x000300261600b986 */ /* 0x0003e8000c101508 */
[----:B------:R1:W-:Y:S04]  /*19d0*/  @!P2 STG.E.U16 desc[UR8][R22.64+0x2c0], R39 ;  /* 0x0002c0271600a986 */ /* 0x0003e8000c101508 */
[----:B------:R1:W-:Y:S04]  /*19e0*/  @!P1 STG.E.U16 desc[UR8][R22.64+0x280], R32 ;  /* 0x0002802016009986 */ /* 0x0003e8000c101508 */
[----:B------:R1:W-:Y:S04]  /*19f0*/  @!P4 STG.E.U16 desc[UR8][R22.64+0x340], R37 ;  /* 0x000340251600c986 */ /* 0x0003e8000c101508 */
[----:B------:R1:W-:Y:S04]  /*1a00*/  @!P5 STG.E.U16 desc[UR8][R22.64+0x380], R36 ;  /* 0x000380241600d986 */ /* 0x0003e8000c101508 */
[----:B------:R1:W-:Y:S01]  /*1a10*/  @!P6 STG.E.U16 desc[UR8][R22.64+0x3c0], R40 ;  /* 0x0003c0281600e986 */ /* 0x0003e2000c101508 */
[----:B------:R-:W-:Y:S05]  /*1a20*/  @!P0 BRA `(.L_x_189) ;  /* 0xffffffe800148947 */ /* 0x000fea000383ffff */
[----:B------:R-:W-:Y:S05]  /*1a30*/  EXIT ;  /* 0x000000000000794d */ /* 0x000fea0003800000 */
.L_x_190:
        /* <DEDUP_REMOVED lines=12> */
.L_x_2055:


//--------------------- .text._Z20kDequantizeBlockwiseI13__nv_bfloat16Li512ELi64ELi8ELi0EEvPfPhS1_PT_ii --------------------------
	.section	.text._Z20kDequantizeBlockwiseI13__nv_bfloat16Li512ELi64ELi8ELi0EEvPfPhS1_PT_ii,"ax",@progbits
	.align	128
        .global         _Z20kDequantizeBlockwiseI13__nv_bfloat16Li512ELi64ELi8ELi0EEvPfPhS1_PT_ii
        .type           _Z20kDequantizeBlockwiseI13__nv_bfloat16Li512ELi64ELi8ELi0EEvPfPhS1_PT_ii,@function
        .size           _Z20kDequantizeBlockwiseI13__nv_bfloat16Li512ELi64ELi8ELi0EEvPfPhS1_PT_ii,(.L_x_2056 - _Z20kDequantizeBlockwiseI13__nv_bfloat16Li512ELi64ELi8ELi0EEvPfPhS1_PT_ii)
        .other          _Z20kDequantizeBlockwiseI13__nv_bfloat16Li512ELi64ELi8ELi0EEvPfPhS1_PT_ii,@"STO_CUDA_ENTRY STV_DEFAULT"
_Z20kDequantizeBlockwiseI13__nv_bfloat16Li512ELi64ELi8ELi0EEvPfPhS1_PT_ii:
.text._Z20kDequantizeBlockwiseI13__nv_bfloat16Li512ELi64ELi8ELi0EEvPfPhS1_PT_ii:
        /* <DEDUP_REMOVED lines=8> */
[----:B------:R-:W-:Y:S01]  /*0080*/  ULDC UR5, c[0x0][0x230] ;  /* 0x00008c0000057ab9 */ /* 0x000fe20000000800 */
[----:B------:R-:W-:Y:S01]  /*0090*/  ULDC.64 UR10, c[0x0][0x208] ;  /* 0x00008200000a7ab9 */ /* 0x000fe20000000a00 */
[----:B------:R-:W-:Y:S01]  /*00a0*/  UFLO.U32 UR5, UR5 ;  /* 0x00000005000572bd */ /* 0x000fe200080e0000 */
[----:B------:R-:W1:Y:S01]  /*00b0*/  S2R R2, SR_LANEID ;  /* 0x0000000000027919 */ /* 0x000e620000000000 */
[----:B------:R-:W-:Y:S01]  /*00c0*/  ULDC.64 UR12, c[0x0][0x218] ;  /* 0x00008600000c7ab9 */ /* 0x000fe20000000a00 */
[----:B------:R-:W-:-:S09]  /*00d0*/  ULDC.64 UR14, c[0x0][0x228] ;  /* 0x00008a00000e7ab9 */ /* 0x000fd20000000a00 */
.L_x_191:
[----:B--2---:R-:W2:Y:S01]  /*00e0*/  LDC R5, c[0x0][0x234] ;  /* 0x00008d00ff057b82 */ /* 0x004ea20000000800 */
[----:B0-----:R-:W-:Y:S01]  /*00f0*/  IMAD.SHL.U32 R18, R0, 0x8, RZ ;  /* 0x0000000800127824 */ /* 0x001fe200078e00ff */
[--C-:B------:R-:W-:Y:S01]  /*0100*/  SHF.R.S32.HI R6, RZ, 0x1f, R3.reuse ;  /* 0x0000001fff067819 */ /* 0x100fe20000011403 */
[----:B------:R-:W-:Y:S02]  /*0110*/  IMAD.MOV R4, RZ, RZ, -R3 ;  /* 0x000000ffff047224 */ /* 0x000fe400078e0a03 */
[----:B------:R-:W-:Y:S01]  /*0120*/  IMAD.MOV.U32 R16, RZ, RZ, 0x80 ;  /* 0x00000080ff107424 */ /* 0x000fe200078e00ff */
[----:B------:R-:W-:Y:S01]  /*0130*/  LOP3.LUT R13, R18, 0xffffff00, RZ, 0xc0, !PT ;  /* 0xffffff00120d7812 */ /* 0x000fe200078ec0ff */
[----:B------:R-:W-:Y:S02]  /*0140*/  IMAD.MOV.U32 R17, RZ, RZ, 0x80 ;  /* 0x00000080ff117424 */ /* 0x000fe400078e00ff */
[----:B------:R-:W-:Y:S01]  /*0150*/  IMAD.MOV.U32 R19, RZ, RZ, 0x80 ;  /* 0x00000080ff137424 */ /* 0x000fe200078e00ff */
[----:B------:R-:W-:-:S04]  /*0160*/  LOP3.LUT R7, R13, 0x1f, R0, 0xf8, !PT ;  /* 0x0000001f0d077812 */ /* 0x000fc800078ef800 */
[C---:B------:R-:W-:Y:S02]  /*0170*/  IADD3 R10, P0, P1, R7.reuse, UR12, R3 ;  /* 0x0000000c070a7c10 */ /* 0x040fe4000f91e003 */
[C---:B------:R-:W-:Y:S02]  /*0180*/  LOP3.LUT R9, R7.reuse, 0x20, RZ, 0xfc, !PT ;  /* 0x0000002007097812 */ /* 0x040fe400078efcff */
[C---:B------:R-:W-:Y:S02]  /*0190*/  LOP3.LUT R15, R7.reuse, 0x40, RZ, 0xfc, !PT ;  /* 0x00000040070f7812 */ /* 0x040fe400078efcff */
[----:B--2---:R-:W-:Y:S02]  /*01a0*/  VIADDMNMX R4, R4, R5, 0x200, PT ;  /* 0x0000020004047446 */ /* 0x004fe40003800105 */
[----:B------:R-:W-:Y:S02]  /*01b0*/  SHF.R.S32.HI R5, RZ, 0x1f, R7 ;  /* 0x0000001fff057819 */ /* 0x000fe40000011407 */
[----:B------:R-:W-:-:S02]  /*01c0*/  ISETP.GE.AND P6, PT, R7, R4, PT ;  /* 0x000000040700720c */ /* 0x000fc40003fc6270 */
[----:B------:R-:W-:Y:S01]  /*01d0*/  IADD3.X R11, R5, UR13, R6, P0, P1 ;  /* 0x0000000d050b7c10 */ /* 0x000fe200087e2406 */
[----:B------:R-:W-:Y:S01]  /*01e0*/  BAR.SYNC.DEFER_BLOCKING 0x0 ;  /* 0x0000000000007b1d */ /* 0x000fe20000010000 */
[----:B------:R-:W-:Y:S02]  /*01f0*/  LOP3.LUT R5, R7, 0x60, RZ, 0xfc, !PT ;  /* 0x0000006007057812 */ /* 0x000fe400078efcff */
[-C--:B------:R-:W-:Y:S02]  /*0200*/  ISETP.GE.AND P5, PT, R9, R4.reuse, PT ;  /* 0x000000040900720c */ /* 0x080fe40003fa6270 */
[----:B------:R-:W-:Y:S02]  /*0210*/  ISETP.GE.AND P4, PT, R15, R4, PT ;  /* 0x000000040f00720c */ /* 0x000fe40003f86270 */
[C---:B------:R-:W-:Y:S02]  /*0220*/  LOP3.LUT R9, R7.reuse, 0x80, RZ, 0xfc, !PT ;  /* 0x0000008007097812 */ /* 0x040fe400078efcff */
[----:B------:R-:W-:-:S02]  /*0230*/  LOP3.LUT R15, R7, 0xa0, RZ, 0xfc, !PT ;  /* 0x000000a0070f7812 */ /* 0x000fc400078efcff */
[-C--:B------:R-:W-:Y:S02]  /*0240*/  ISETP.GE.AND P3, PT, R5, R4.reuse, PT ;  /* 0x000000040500720c */ /* 0x080fe40003f66270 */
[C---:B------:R-:W-:Y:S02]  /*0250*/  LOP3.LUT R5, R7.reuse, 0xc0, RZ, 0xfc, !PT ;  /* 0x000000c007057812 */ /* 0x040fe400078efcff */
[----:B------:R-:W-:Y:S02]  /*0260*/  LOP3.LUT R7, R7, 0xe0, RZ, 0xfc, !PT ;  /* 0x000000e007077812 */ /* 0x000fe400078efcff */
[-C--:B------:R-:W-:Y:S02]  /*0270*/  ISETP.GE.AND P2, PT, R9, R4.reuse, PT ;  /* 0x000000040900720c */ /* 0x080fe40003f46270 */
[-C--:B------:R-:W-:Y:S01]  /*0280*/  ISETP.GE.AND P1, PT, R15, R4.reuse, PT ;  /* 0x000000040f00720c */ /* 0x080fe20003f26270 */
[----:B------:R-:W-:Y:S01]  /*0290*/  IMAD.MOV.U32 R15, RZ, RZ, 0x80 ;  /* 0x00000080ff0f7424 */ /* 0x000fe200078e00ff */
[-C--:B------:R-:W-:Y:S01]  /*02a0*/  ISETP.GE.AND P0, PT, R5, R4.reuse, PT ;  /* 0x000000040500720c */ /* 0x080fe20003f06270 */
[----:B------:R-:W2:Y:S01]  /*02b0*/  @!P6 LDG.E.U8 R16, desc[UR10][R10.64] ;  /* 0x0000000a0a10e981 */ /* 0x000ea2000c1e1100 */
[----:B------:R-:W-:Y:S01]  /*02c0*/  ISETP.GE.AND P6, PT, R7, R4, PT ;  /* 0x000000040700720c */ /* 0x000fe20003fc6270 */
[----:B------:R-:W-:-:S02]  /*02d0*/  IMAD.MOV.U32 R14, RZ, RZ, 0x80 ;  /* 0x00000080ff0e7424 */ /* 0x000fc400078e00ff */
[----:B------:R-:W3:Y:S01]  /*02e0*/  @!P5 LDG.E.U8 R15, desc[UR10][R10.64+0x20] ;  /* 0x0000200a0a0fd981 */ /* 0x000ee2000c1e1100 */
[----:B------:R-:W-:Y:S02]  /*02f0*/  IMAD.MOV.U32 R21, RZ, RZ, 0x80 ;  /* 0x00000080ff157424 */ /* 0x000fe400078e00ff */
[----:B------:R-:W-:Y:S01]  /*0300*/  IMAD.MOV.U32 R23, RZ, RZ, 0x80 ;  /* 0x00000080ff177424 */ /* 0x000fe200078e00ff */
[----:B------:R-:W4:Y:S01]  /*0310*/  @!P4 LDG.E.U8 R17, desc[UR10][R10.64+0x40] ;  /* 0x0000400a0a11c981 */ /* 0x000f22000c1e1100 */
[----:B------:R-:W-:-:S03]  /*0320*/  IMAD.MOV.U32 R25, RZ, RZ, 0x80 ;  /* 0x00000080ff197424 */ /* 0x000fc600078e00ff */
[----:B------:R-:W5:Y:S04]  /*0330*/  @!P3 LDG.E.U8 R19, desc[UR10][R10.64+0x60] ;  /* 0x0000600a0a13b981 */ /* 0x000f68000c1e1100 */
[----:B------:R-:W5:Y:S04]  /*0340*/  @!P2 LDG.E.U8 R14, desc[UR10][R10.64+0x80] ;  /* 0x0000800a0a0ea981 */ /* 0x000f68000c1e1100 */
[----:B------:R-:W5:Y:S04]  /*0350*/  @!P1 LDG.E.U8 R21, desc[UR10][R10.64+0xa0] ;  /* 0x0000a00a0a159981 */ /* 0x000f68000c1e1100 */
[----:B------:R-:W5:Y:S04]  /*0360*/  @!P0 LDG.E.U8 R23, desc[UR10][R10.64+0xc0] ;  /* 0x0000c00a0a178981 */ /* 0x000f68000c1e1100 */
[----:B------:R0:W5:Y:S01]  /*0370*/  @!P6 LDG.E.U8 R25, desc[UR10][R10.64+0xe0] ;  /* 0x0000e00a0a19e981 */ /* 0x000162000c1e1100 */
[----:B------:R-:W0:Y:S01]  /*0380*/  S2UR UR7, SR_CgaCtaId ;  /* 0x00000000000779c3 */ /* 0x000e220000008800 */
[----:B-1----:R-:W-:Y:S01]  /*0390*/  IMAD.IADD R7, R13, 0x1, R2 ;  /* 0x000000010d077824 */ /* 0x002fe200078e0202 */
[----:B------:R-:W-:Y:S01]  /*03a0*/  UMOV UR6, 0x400 ;  /* 0x0000040000067882 */ /* 0x000fe20000000000 */
[----:B------:R-:W-:-:S02]  /*03b0*/  IMAD.IADD R18, R18, 0x1, R3 ;  /* 0x0000000112127824 */ /* 0x000fc400078e0203 */
[C---:B------:R-:W-:Y:S01]  /*03c0*/  VIADD R22, R7.reuse, 0x20 ;  /* 0x0000002007167836 */ /* 0x040fe20000000000 */
[C---:B------:R-:W-:Y:S01]  /*03d0*/  LEA.HI.SX32 R9, R7.reuse, R7, 0x1b ;  /* 0x0000000707097211 */ /* 0x040fe200078fdaff */
[C---:B------:R-:W-:Y:S02]  /*03e0*/  VIADD R6, R7.reuse, 0x40 ;  /* 0x0000004007067836 */ /* 0x040fe40000000000 */
[C---:B------:R-:W-:Y:S01]  /*03f0*/  VIADD R5, R7.reuse, 0x60 ;  /* 0x0000006007057836 */ /* 0x040fe20000000000 */
[----:B------:R-:W-:Y:S01]  /*0400*/  LEA.HI.SX32 R26, R22, R22, 0x1b ;  /* 0x00000016161a7211 */ /* 0x000fe200078fdaff */
[C---:B------:R-:W-:Y:S01]  /*0410*/  VIADD R12, R7.reuse, 0x80 ;  /* 0x00000080070c7836 */ /* 0x040fe20000000000 */
[----:B------:R-:W-:Y:S01]  /*0420*/  LEA.HI.SX32 R28, R6, R6, 0x1b ;  /* 0x00000006061c7211 */ /* 0x000fe200078fdaff */
[----:B0-----:R-:W-:Y:S01]  /*0430*/  VIADD R10, R7, 0xa0 ;  /* 0x000000a0070a7836 */ /* 0x001fe20000000000 */
[----:B------:R-:W-:Y:S01]  /*0440*/  LEA.HI.SX32 R11, R5, R5, 0x1b ;  /* 0x00000005050b7211 */ /* 0x000fe200078fdaff */
[C---:B------:R-:W-:Y:S01]  /*0450*/  VIADD R8, R7.reuse, 0xc0 ;  /* 0x000000c007087836 */ /* 0x040fe20000000000 */
[----:B------:R-:W-:Y:S01]  /*0460*/  LEA.HI.SX32 R29, R12, R12, 0x1b ;  /* 0x0000000c0c1d7211 */ /* 0x000fe200078fdaff */
[----:B------:R-:W-:-:S02]  /*0470*/  VIADD R24, R7, 0xe0 ;  /* 0x000000e007187836 */ /* 0x000fc40000000000 */
[----:B------:R-:W-:Y:S01]  /*0480*/  IMAD R20, R2, 0x7, R7 ;  /* 0x0000000702147824 */ /* 0x000fe200078e0207 */
[----:B------:R-:W-:-:S04]  /*0490*/  ULEA UR8, UR7, UR6, 0x18 ;  /* 0x0000000607087291 */ /* 0x000fc8000f8ec03f */
[----:B------:R-:W-:-:S05]  /*04a0*/  LEA.HI.SX32 R27, R20, R20, 0x1b ;  /* 0x00000014141b7211 */ /* 0x000fca00078fdaff */
[----:B--2---:R0:W-:Y:S04]  /*04b0*/  STS.U8 [R9+UR8], R16 ;  /* 0x0000001009007988 */ /* 0x0041e80008000008 */
[----:B---3--:R1:W-:Y:S04]  /*04c0*/  STS.U8 [R26+UR8], R15 ;  /* 0x0000000f1a007988 */ /* 0x0083e80008000008 */
[----:B----4-:R2:W-:Y:S01]  /*04d0*/  STS.U8 [R28+UR8], R17 ;  /* 0x000000111c007988 */ /* 0x0105e20008000008 */
[----:B0-----:R-:W-:-:S03]  /*04e0*/  LEA.HI.SX32 R16, R8, R8, 0x1b ;  /* 0x0000000808107211 */ /* 0x001fc600078fdaff */
[----:B-----5:R0:W-:Y:S01]  /*04f0*/  STS.U8 [R11+UR8], R19 ;  /* 0x000000130b007988 */ /* 0x0201e20008000008 */
[----:B-1----:R-:W-:Y:S01]  /*0500*/  LEA.HI.SX32 R26, R10, R10, 0x1b ;  /* 0x0000000a0a1a7211 */ /* 0x002fe200078fdaff */
[----:B------:R-:W-:Y:S02]  /*0510*/  VIADD R15, R20, 0x1 ;  /* 0x00000001140f7836 */ /* 0x000fe40000000000 */
[----:B------:R1:W-:Y:S01]  /*0520*/  STS.U8 [R29+UR8], R14 ;  /* 0x0000000e1d007988 */ /* 0x0003e20008000008 */
[----:B--2---:R-:W-:-:S03]  /*0530*/  LEA.HI.SX32 R28, R24, R24, 0x1b ;  /* 0x00000018181c7211 */ /* 0x004fc600078fdaff */
[----:B------:R-:W-:Y:S01]  /*0540*/  STS.U8 [R26+UR8], R21 ;  /* 0x000000151a007988 */ /* 0x000fe20008000008 */
[----:B0-----:R-:W-:Y:S01]  /*0550*/  LEA.HI.SX32 R19, R15, R15, 0x1b ;  /* 0x0000000f0f137211 */ /* 0x001fe200078fdaff */
[----:B------:R-:W-:Y:S02]  /*0560*/  VIADD R11, R20, 0x2 ;  /* 0x00000002140b7836 */ /* 0x000fe40000000000 */
[----:B------:R0:W-:Y:S01]  /*0570*/  STS.U8 [R16+UR8], R23 ;  /* 0x0000001710007988 */ /* 0x0001e20008000008 */
[----:B-1----:R-:W1:Y:S03]  /*0580*/  LDC.64 R14, c[0x0][0x210] ;  /* 0x00008400ff0e7b82 */ /* 0x002e660000000a00 */
[----:B------:R2:W-:Y:S01]  /*0590*/  STS.U8 [R28+UR8], R25 ;  /* 0x000000191c007988 */ /* 0x0005e20008000008 */
[----:B------:R-:W-:-:S03]  /*05a0*/  NOP ;  /* 0x0000000000007918 */ /* 0x000fc60000000000 */
[----:B------:R-:W1:Y:S01]  /*05b0*/  LDS.U8 R27, [R27+UR8] ;  /* 0x000000081b1b7984 */ /* 0x000e620008000000 */
[----:B0-----:R-:W0:Y:S01]  /*05c0*/  LDC.64 R16, c[0x0][0x220] ;  /* 0x00008800ff107b82 */ /* 0x001e220000000a00 */
[----:B------:R-:W-:Y:S01]  /*05d0*/  LEA.HI.SX32 R23, R11, R11, 0x1b ;  /* 0x0000000b0b177211 */ /* 0x000fe200078fdaff */
[C---:B------:R-:W-:Y:S01]  /*05e0*/  VIADD R21, R20.reuse, 0x3 ;  /* 0x0000000314157836 */ /* 0x040fe20000000000 */
[----:B------:R-:W-:Y:S01]  /*05f0*/  SHF.R.U32.HI R11, RZ, UR5, R18 ;  /* 0x00000005ff0b7c19 */ /* 0x000fe20008011612 */
[----:B------:R-:W3:Y:S01]  /*0600*/  LDS.U8 R19, [R19+UR8] ;  /* 0x0000000813137984 */ /* 0x000ee20008000000 */
[C---:B--2---:R-:W-:Y:S02]  /*0610*/  VIADD R25, R20.reuse, 0x4 ;  /* 0x0000000414197836 */ /* 0x044fe40000000000 */
[----:B------:R-:W-:Y:S01]  /*0620*/  LEA.HI.SX32 R21, R21, R21, 0x1b ;  /* 0x0000001515157211 */ /* 0x000fe200078fdaff */
[----:B------:R-:W-:Y:S01]  /*0630*/  VIADD R29, R20, 0x5 ;  /* 0x00000005141d7836 */ /* 0x000fe20000000000 */
[----:B------:R-:W2:Y:S01]  /*0640*/  LDS.U8 R23, [R23+UR8] ;  /* 0x0000000817177984 */ /* 0x000ea20008000000 */
[----:B------:R-:W-:-:S03]  /*0650*/  LEA.HI.SX32 R25, R25, R25, 0x1b ;  /* 0x0000001919197211 */ /* 0x000fc600078fdaff */
[----:B------:R-:W4:Y:S01]  /*0660*/  LDS.U8 R21, [R21+UR8] ;  /* 0x0000000815157984 */ /* 0x000f220008000000 */
[----:B0-----:R-:W-:-:S05]  /*0670*/  IMAD.WIDE.U32 R16, R11, 0x4, R16 ;  /* 0x000000040b107825 */ /* 0x001fca00078e0010 */
[----:B------:R0:W5:Y:S01]  /*0680*/  LDG.E.CONSTANT R11, desc[UR10][R16.64] ;  /* 0x0000000a100b7981 */ /* 0x000162000c1e9900 */
[----:B------:R-:W-:-:S06]  /*0690*/  LEA.HI.SX32 R29, R29, R29, 0x1b ;  /* 0x0000001d1d1d7211 */ /* 0x000fcc00078fdaff */
[----:B------:R-:W-:Y:S01]  /*06a0*/  LDS.U8 R29, [R29+UR8] ;  /* 0x000000081d1d7984 */ /* 0x000fe20008000000 */
[----:B-1----:R-:W-:-:S03]  /*06b0*/  IMAD.WIDE.U32 R26, R27, 0x4, R14 ;  /* 0x000000041b1a7825 */ /* 0x002fc600078e000e */
[----:B0-----:R0:W1:Y:S01]  /*06c0*/  LDS.U8 R16, [R25+UR8] ;  /* 0x0000000819107984 */ /* 0x0010620008000000 */
[C---:B------:R-:W-:Y:S02]  /*06d0*/  VIADD R17, R20.reuse, 0x6 ;  /* 0x0000000614117836 */ /* 0x040fe40000000000 */
[----:B------:R-:W-:Y:S01]  /*06e0*/  VIADD R20, R20, 0x7 ;  /* 0x0000000714147836 */ /* 0x000fe20000000000 */
[----:B------:R2:W5:Y:S01]  /*06f0*/  LDG.E.CONSTANT R26, desc[UR10][R26.64] ;  /* 0x0000000a1a1a7981 */ /* 0x000562000c1e9900 */
[----:B---3--:R-:W-:Y:S01]  /*0700*/  IMAD.WIDE.U32 R18, R19, 0x4, R14 ;  /* 0x0000000413127825 */ /* 0x008fe200078e000e */
[----:B------:R-:W-:-:S04]  /*0710*/  LEA.HI.SX32 R17, R17, R17, 0x1b ;  /* 0x0000001111117211 */ /* 0x000fc800078fdaff */
[----:B------:R3:W5:Y:S01]  /*0720*/  LDG.E.CONSTANT R28, desc[UR10][R18.64] ;  /* 0x0000000a121c7981 */ /* 0x000762000c1e9900 */
[----:B--2---:R-:W-:-:S03]  /*0730*/  LEA.HI.SX32 R27, R20, R20, 0x1b ;  /* 0x00000014141b7211 */ /* 0x004fc600078fdaff */
[----:B------:R-:W2:Y:S04]  /*0740*/  LDS.U8 R17, [R17+UR8] ;  /* 0x0000000811117984 */ /* 0x000ea80008000000 */
[----:B------:R-:W2:Y:S01]  /*0750*/  LDS.U8 R27, [R27+UR8] ;  /* 0x000000081b1b7984 */ /* 0x000ea20008000000 */
[----:B---3--:R-:W-:-:S04]  /*0760*/  IMAD.WIDE.U32 R18, R23, 0x4, R14 ;  /* 0x0000000417127825 */ /* 0x008fc800078e000e */
[--C-:B----4-:R-:W-:Y:S01]  /*0770*/  IMAD.WIDE.U32 R20, R21, 0x4, R14.reuse ;  /* 0x0000000415147825 */ /* 0x110fe200078e000e */
[----:B------:R1:W3:Y:S04]  /*0780*/  LDG.E.CONSTANT R23, desc[UR10][R18.64] ;  /* 0x0000000a12177981 */ /* 0x0002e8000c1e9900 */
[----:B0-----:R0:W4:Y:S01]  /*0790*/  LDG.E.CONSTANT R25, desc[UR10][R20.64] ;  /* 0x0000000a14197981 */ /* 0x001122000c1e9900 */
[----:B-1----:R-:W-:-:S04]  /*07a0*/  IMAD.WIDE.U32 R18, R16, 0x4, R14 ;  /* 0x0000000410127825 */ /* 0x002fc800078e000e */
[--C-:B0-----:R-:W-:Y:S02]  /*07b0*/  IMAD.WIDE.U32 R20, R29, 0x4, R14.reuse ;  /* 0x000000041d147825 */ /* 0x101fe400078e000e */
[----:B------:R-:W4:Y:S04]  /*07c0*/  LDG.E.CONSTANT R18, desc[UR10][R18.64] ;  /* 0x0000000a12127981 */ /* 0x000f28000c1e9900 */
[----:B------:R-:W4:Y:S01]  /*07d0*/  LDG.E.CONSTANT R29, desc[UR10][R20.64] ;  /* 0x0000000a141d7981 */ /* 0x000f22000c1e9900 */
[----:B--2---:R-:W-:-:S04]  /*07e0*/  IMAD.WIDE.U32 R16, R17, 0x4, R14 ;  /* 0x0000000411107825 */ /* 0x004fc800078e000e */
[----:B------:R-:W-:Y:S02]  /*07f0*/  IMAD.WIDE.U32 R14, R27, 0x4, R14 ;  /* 0x000000041b0e7825 */ /* 0x000fe400078e000e */
[----:B------:R-:W2:Y:S04]  /*0800*/  LDG.E.CONSTANT R16, desc[UR10][R16.64] ;  /* 0x0000000a10107981 */ /* 0x000ea8000c1e9900 */
[----:B------:R0:W2:Y:S01]  /*0810*/  LDG.E.CONSTANT R14, desc[UR10][R14.64] ;  /* 0x0000000a0e0e7981 */ /* 0x0000a2000c1e9900 */
[----:B------:R-:W-:-:S04]  /*0820*/  UIADD3 UR6, UR6, 0x210, URZ ;  /* 0x0000021006067890 */ /* 0x000fc8000fffe03f */
[----:B------:R-:W-:Y:S01]  /*0830*/  ULEA UR6, UR7, UR6, 0x18 ;  /* 0x0000000607067291 */ /* 0x000fe2000f8ec03f */
[----:B------:R-:W-:Y:S02]  /*0840*/  ISETP.NE.AND P0, PT, R0, RZ, PT ;  /* 0x000000ff0000720c */ /* 0x000fe40003f05270 */
[-C--:B------:R-:W-:Y:S02]  /*0850*/  LEA.HI.SX32 R22, R22, R7.reuse, 0x1b ;  /* 0x0000000716167211 */ /* 0x080fe400078fdaff */
[-C--:B------:R-:W-:Y:S02]  /*0860*/  LEA.HI.SX32 R6, R6, R7.reuse, 0x1b ;  /* 0x0000000706067211 */ /* 0x080fe400078fdaff */
[-C--:B------:R-:W-:Y:S02]  /*0870*/  LEA.HI.SX32 R5, R5, R7.reuse, 0x1b ;  /* 0x0000000705057211 */ /* 0x080fe400078fdaff */
[-C--:B------:R-:W-:Y:S02]  /*0880*/  LEA.HI.SX32 R12, R12, R7.reuse, 0x1b ;  /* 0x000000070c0c7211 */ /* 0x080fe400078fdaff */
[----:B------:R-:W-:-:S02]  /*0890*/  LEA.HI.SX32 R10, R10, R7, 0x1b ;  /* 0x000000070a0a7211 */ /* 0x000fc400078fdaff */
[-C--:B------:R-:W-:Y:S02]  /*08a0*/  LEA.HI.SX32 R8, R8, R7.reuse, 0x1b ;  /* 0x0000000708087211 */ /* 0x080fe400078fdaff */
[----:B------:R-:W-:Y:S02]  /*08b0*/  LEA.HI.SX32 R7, R24, R7, 0x1b ;  /* 0x0000000718077211 */ /* 0x000fe400078fdaff */
[----:B------:R-:W-:Y:S02]  /*08c0*/  LEA R6, R6, UR6, 0x1 ;  /* 0x0000000606067c11 */ /* 0x000fe4000f8e08ff */
[----:B------:R-:W-:Y:S02]  /*08d0*/  LEA R12, R12, UR6, 0x1 ;  /* 0x000000060c0c7c11 */ /* 0x000fe4000f8e08ff */
[----:B------:R-:W-:Y:S02]  /*08e0*/  LEA R10, R10, UR6, 0x1 ;  /* 0x000000060a0a7c11 */ /* 0x000fe4000f8e08ff */
[----:B------:R-:W-:-:S02]  /*08f0*/  LEA R8, R8, UR6, 0x1 ;  /* 0x0000000608087c11 */ /* 0x000fc4000f8e08ff */
[----:B------:R-:W-:Y:S01]  /*0900*/  LEA R7, R7, UR6, 0x1 ;  /* 0x0000000607077c11 */ /* 0x000fe2000f8e08ff */
[----:B------:R-:W-:Y:S01]  /*0910*/  BAR.SYNC.DEFER_BLOCKING 0x0 ;  /* 0x0000000000007b1d */ /* 0x000fe20000010000 */
[----:B-----5:R-:W-:Y:S01]  /*0920*/  FMUL.FTZ R27, R11, R26 ;  /* 0x0000001a0b1b7220 */ /* 0x020fe20000410000 */
[----:B------:R-:W-:-:S04]  /*0930*/  IMAD R26, R2, 0x8, R13 ;  /* 0x00000008021a7824 */ /* 0x000fc800078e020d */
[C---:B0-----:R-:W-:Y:S02]  /*0940*/  VIADD R15, R26.reuse, 0x1 ;  /* 0x000000011a0f7836 */ /* 0x041fe40000000000 */
[----:B------:R-:W-:Y:S01]  /*0950*/  FMUL.FTZ R28, R11, R28 ;  /* 0x0000001c0b1c7220 */ /* 0x000fe20000410000 */
[CC--:B------:R-:W-:Y:S01]  /*0960*/  LEA.HI.SX32 R13, R26.reuse, R26.reuse, 0x1b ;  /* 0x0000001a1a0d7211 */ /* 0x0c0fe200078fdaff */
[----:B------:R-:W-:Y:S01]  /*0970*/  VIADD R19, R26, 0x2 ;  /* 0x000000021a137836 */ /* 0x000fe20000000000 */
[----:B------:R-:W-:Y:S02]  /*0980*/  LEA.HI.SX32 R15, R15, R26, 0x1b ;  /* 0x0000001a0f0f7211 */ /* 0x000fe400078fdaff */
[----:B------:R-:W-:Y:S02]  /*0990*/  F2FP.BF16.F32.PACK_AB R27, R28, R27 ;  /* 0x0000001b1c1b723e */ /* 0x000fe400000010ff */
[----:B------:R-:W-:Y:S02]  /*09a0*/  LEA R13, R13, UR6, 0x1 ;  /* 0x000000060d0d7c11 */ /* 0x000fe4000f8e08ff */
[----:B------:R-:W-:-:S02]  /*09b0*/  LEA R17, R15, UR6, 0x1 ;  /* 0x000000060f117c11 */ /* 0x000fc4000f8e08ff */
[----:B------:R-:W-:Y:S02]  /*09c0*/  PRMT R21, R27, 0x7632, R21 ;  /* 0x000076321b157816 */ /* 0x000fe40000000015 */
[----:B------:R-:W-:Y:S01]  /*09d0*/  LEA.HI.SX32 R19, R19, R26, 0x1b ;  /* 0x0000001a13137211 */ /* 0x000fe200078fdaff */
[----:B------:R0:W-:Y:S01]  /*09e0*/  STS.U16 [R13], R27 ;  /* 0x0000001b0d007388 */ /* 0x0001e20000000400 */
[----:B---3--:R-:W-:Y:S02]  /*09f0*/  FMUL.FTZ R15, R11, R23 ;  /* 0x000000170b0f7220 */ /* 0x008fe40000410000 */
[----:B------:R-:W-:Y:S01]  /*0a00*/  LEA R23, R19, UR6, 0x1 ;  /* 0x0000000613177c11 */ /* 0x000fe2000f8e08ff */
[----:B----4-:R-:W-:Y:S01]  /*0a10*/  FMUL.FTZ R20, R11, R25 ;  /* 0x000000190b147220 */ /* 0x010fe20000410000 */
[----:B------:R1:W-:Y:S01]  /*0a20*/  STS.U16 [R17+0x2], R21 ;  /* 0x0000021511007388 */ /* 0x0003e20000000400 */
[C---:B------:R-:W-:Y:S02]  /*0a30*/  VIADD R19, R26.reuse, 0x4 ;  /* 0x000000041a137836 */ /* 0x040fe40000000000 */
[----:B0-----:R-:W-:Y:S01]  /*0a40*/  VIADD R13, R26, 0x3 ;  /* 0x000000031a0d7836 */ /* 0x001fe20000000000 */
[----:B------:R-:W-:Y:S01]  /*0a50*/  F2FP.BF16.F32.PACK_AB R15, R20, R15 ;  /* 0x0000000f140f723e */ /* 0x000fe200000010ff */
[----:B------:R-:W-:-:S02]  /*0a60*/  VIADD R25, R26, 0x6 ;  /* 0x000000061a197836 */ /* 0x000fc40000000000 */
[C---:B------:R-:W-:Y:S02]  /*0a70*/  VIADD R27, R26.reuse, 0x7 ;  /* 0x000000071a1b7836 */ /* 0x040fe40000000000 */
[----:B-1----:R-:W-:Y:S02]  /*0a80*/  VIADD R21, R26, 0x5 ;  /* 0x000000051a157836 */ /* 0x002fe40000000000 */
[----:B------:R-:W-:Y:S01]  /*0a90*/  FMUL.FTZ R18, R11, R18 ;  /* 0x000000120b127220 */ /* 0x000fe20000410000 */
[-C--:B------:R-:W-:Y:S01]  /*0aa0*/  LEA.HI.SX32 R17, R13, R26.reuse, 0x1b ;  /* 0x0000001a0d117211 */ /* 0x080fe200078fdaff */
[----:B------:R-:W-:Y:S01]  /*0ab0*/  FMUL.FTZ R29, R11, R29 ;  /* 0x0000001d0b1d7220 */ /* 0x000fe20000410000 */
[-C--:B------:R-:W-:Y:S01]  /*0ac0*/  LEA.HI.SX32 R13, R19, R26.reuse, 0x1b ;  /* 0x0000001a130d7211 */ /* 0x080fe200078fdaff */
[----:B------:R0:W-:Y:S01]  /*0ad0*/  STS.U16 [R23+0x4], R15 ;  /* 0x0000040f17007388 */ /* 0x0001e20000000400 */
[----:B------:R-:W-:Y:S02]  /*0ae0*/  LEA.HI.SX32 R20, R21, R26, 0x1b ;  /* 0x0000001a15147211 */ /* 0x000fe400078fdaff */
[----:B------:R-:W-:-:S02]  /*0af0*/  F2FP.BF16.F32.PACK_AB R18, R29, R18 ;  /* 0x000000121d12723e */ /* 0x000fc400000010ff */
[----:B------:R-:W-:Y:S01]  /*0b00*/  LEA.HI.SX32 R19, R25, R26, 0x1b ;  /* 0x0000001a19137211 */ /* 0x000fe200078fdaff */
[C---:B--2---:R-:W-:Y:S01]  /*0b10*/  FMUL.FTZ R16, R11.reuse, R16 ;  /* 0x000000100b107220 */ /* 0x044fe20000410000 */
[----:B------:R-:W-:Y:S01]  /*0b20*/  FMUL.FTZ R11, R11, R14 ;  /* 0x0000000e0b0b7220 */ /* 0x000fe20000410000 */
[----:B------:R-:W-:Y:S02]  /*0b30*/  LEA.HI.SX32 R21, R27, R26, 0x1b ;  /* 0x0000001a1b157211 */ /* 0x000fe400078fdaff */
[----:B------:R-:W-:Y:S02]  /*0b40*/  LEA R17, R17, UR6, 0x1 ;  /* 0x0000000611117c11 */ /* 0x000fe4000f8e08ff */
[----:B------:R-:W-:Y:S02]  /*0b50*/  F2FP.BF16.F32.PACK_AB R11, R11, R16 ;  /* 0x000000100b0b723e */ /* 0x000fe400000010ff */
[----:B0-----:R-:W-:Y:S02]  /*0b60*/  PRMT R15, R15, 0x7632, R15 ;  /* 0x000076320f0f7816 */ /* 0x001fe4000000000f */
[----:B------:R-:W-:-:S02]  /*0b70*/  LEA R13, R13, UR6, 0x1 ;  /* 0x000000060d0d7c11 */ /* 0x000fc4000f8e08ff */
[----:B------:R-:W-:Y:S02]  /*0b80*/  LEA R20, R20, UR6, 0x1 ;  /* 0x0000000614147c11 */ /* 0x000fe4000f8e08ff */
[----:B------:R-:W-:Y:S02]  /*0b90*/  PRMT R23, R18, 0x7632, R23 ;  /* 0x0000763212177816 */ /* 0x000fe40000000017 */
[----:B------:R-:W-:Y:S01]  /*0ba0*/  LEA R19, R19, UR6, 0x1 ;  /* 0x0000000613137c11 */ /* 0x000fe2000f8e08ff */
[----:B------:R-:W-:Y:S01]  /*0bb0*/  STS.U16 [R17+0x6], R15 ;  /* 0x0000060f11007388 */ /* 0x000fe20000000400 */
[----:B------:R-:W-:Y:S02]  /*0bc0*/  LEA R21, R21, UR6, 0x1 ;  /* 0x0000000615157c11 */ /* 0x000fe4000f8e08ff */
[----:B------:R-:W-:Y:S02]  /*0bd0*/  PRMT R24, R11, 0x7632, R24 ;  /* 0x000076320b187816 */ /* 0x000fe40000000018 */
[----:B------:R-:W-:Y:S01]  /*0be0*/  LEA R14, R9, UR6, 0x1 ;  /* 0x00000006090e7c11 */ /* 0x000fe2000f8e08ff */
[----:B------:R-:W-:Y:S01]  /*0bf0*/  STS.U16 [R13+0x8], R18 ;  /* 0x000008120d007388 */ /* 0x000fe20000000400 */
[----:B------:R-:W-:-:S02]  /*0c00*/  LEA R9, R22, UR6, 0x1 ;  /* 0x0000000616097c11 */ /* 0x000fc4000f8e08ff */
[----:B------:R-:W-:Y:S01]  /*0c10*/  LEA R16, R5, UR6, 0x1 ;  /* 0x0000000605107c11 */ /* 0x000fe2000f8e08ff */
[----:B------:R-:W-:Y:S04]  /*0c20*/  STS.U16 [R20+0xa], R23 ;  /* 0x00000a1714007388 */ /* 0x000fe80000000400 */
[----:B------:R-:W-:Y:S04]  /*0c30*/  STS.U16 [R19+0xc], R11 ;  /* 0x00000c0b13007388 */ /* 0x000fe80000000400 */
[----:B------:R-:W-:Y:S01]  /*0c40*/  STS.U16 [R21+0xe], R24 ;  /* 0x00000e1815007388 */ /* 0x000fe20000000400 */
[----:B------:R-:W-:-:S03]  /*0c50*/  NOP ;  /* 0x0000000000007918 */ /* 0x000fc60000000000 */
[----:B------:R0:W-:Y:S04]  /*0c60*/  LDS.U16 R5, [R14] ;  /* 0x000000000e057984 */ /* 0x0001e80000000400 */
[----:B------:R-:W-:Y:S04]  /*0c70*/  LDS.U16 R9, [R9+0x40] ;  /* 0x0000400009097984 */ /* 0x000fe80000000400 */
[----:B------:R1:W-:Y:S04]  /*0c80*/  LDS.U16 R11, [R6+0x80] ;  /* 0x00008000060b7984 */ /* 0x0003e80000000400 */
[----:B------:R-:W-:Y:S04]  /*0c90*/  LDS.U16 R13, [R16+0xc0] ;  /* 0x0000c000100d7984 */ /* 0x000fe80000000400 */
[----:B------:R-:W-:Y:S04]  /*0ca0*/  LDS.U16 R15, [R12+0x100] ;  /* 0x000100000c0f7984 */ /* 0x000fe80000000400 */
[----:B------:R2:W-:Y:S04]  /*0cb0*/  LDS.U16 R17, [R10+0x140] ;  /* 0x000140000a117984 */ /* 0x0005e80000000400 */
[----:B------:R-:W-:Y:S04]  /*0cc0*/  LDS.U16 R19, [R8+0x180] ;  /* 0x0001800008137984 */ /* 0x000fe80000000400 */
[----:B------:R3:W-:Y:S04]  /*0cd0*/  LDS.U16 R21, [R7+0x1c0] ;  /* 0x0001c00007157984 */ /* 0x0007e80000000400 */
[----:B------:R-:W-:Y:S01]  /*0ce0*/  @!P0 STS [UR8+0x630], R4 ;  /* 0x00063004ff008988 */ /* 0x000fe20008000808 */
[----:B------:R-:W-:Y:S01]  /*0cf0*/  BAR.SYNC.DEFER_BLOCKING 0x0 ;  /* 0x0000000000007b1d */ /* 0x000fe20000010000 */
[----:B0-----:R-:W-:-:S05]  /*0d00*/  IMAD.SHL.U32 R14, R0, 0x8, RZ ;  /* 0x00000008000e7824 */ /* 0x001fca00078e00ff */
[----:B------:R-:W0:Y:S01]  /*0d10*/  LDS R18, [UR8+0x630] ;  /* 0x00063008ff127984 */ /* 0x000e220008000800 */
[----:B------:R-:W-:-:S04]  /*0d20*/  LOP3.LUT R23, R14, 0xffffff00, RZ, 0xc0, !PT ;  /* 0xffffff000e177812 */ /* 0x000fc800078ec0ff */
[----:B------:R-:W-:Y:S02]  /*0d30*/  LOP3.LUT R14, R23, 0x1f, R0, 0xf8, !PT ;  /* 0x0000001f170e7812 */ /* 0x000fe400078ef800 */
[----:B-1----:R-:W-:Y:S02]  /*0d40*/  SHF.R.S32.HI R6, RZ, 0x1f, R3 ;  /* 0x0000001fff067819 */ /* 0x002fe40000011403 */
[----:B------:R-:W-:Y:S02]  /*0d50*/  SHF.R.S32.HI R23, RZ, 0x1f, R14 ;  /* 0x0000001fff177819 */ /* 0x000fe4000001140e */
[C---:B--2---:R-:W-:Y:S02]  /*0d60*/  IADD3 R10, P0, R14.reuse, R3, RZ ;  /* 0x000000030e0a7210 */ /* 0x044fe40007f1e0ff */
[----:B------:R-:W-:-:S03]  /*0d70*/  LOP3.LUT R27, R14, 0x60, RZ, 0xfc, !PT ;  /* 0x000000600e1b7812 */ /* 0x000fc600078efcff */
[----:B------:R-:W-:Y:S01]  /*0d80*/  IMAD.X R23, R23, 0x1, R6, P0 ;  /* 0x0000000117177824 */ /* 0x000fe200000e0606 */
[----:B------:R-:W-:-:S04]  /*0d90*/  LEA R6, P0, R10, UR14, 0x1 ;  /* 0x0000000e0a067c11 */ /* 0x000fc8000f8008ff */
[----:B---3--:R-:W-:Y:S02]  /*0da0*/  LEA.HI.X R7, R10, UR15, R23, 0x1, P0 ;  /* 0x0000000f0a077c11 */ /* 0x008fe400080f0c17 */
[C---:B------:R-:W-:Y:S02]  /*0db0*/  LOP3.LUT R23, R14.reuse, 0x40, RZ, 0xfc, !PT ;  /* 0x000000400e177812 */ /* 0x040fe400078efcff */
[C---:B------:R-:W-:Y:S01]  /*0dc0*/  LOP3.LUT R25, R14.reuse, 0x20, RZ, 0xfc, !PT ;  /* 0x000000200e197812 */ /* 0x040fe200078efcff */
[----:B------:R-:W-:Y:S01]  /*0dd0*/  VIADD R3, R3, UR4 ;  /* 0x0000000403037c36 */ /* 0x000fe20008000000 */
[-C--:B0-----:R-:W-:Y:S02]  /*0de0*/  ISETP.GE.AND P3, PT, R27, R18.reuse, PT ;  /* 0x000000121b00720c */ /* 0x081fe40003f66270 */
[C---:B------:R-:W-:Y:S02]  /*0df0*/  LOP3.LUT R27, R14.reuse, 0xc0, RZ, 0xfc, !PT ;  /* 0x000000c00e1b7812 */ /* 0x040fe400078efcff */
[----:B------:R-:W-:-:S02]  /*0e00*/  ISETP.GE.AND P6, PT, R14, R18, PT ;  /* 0x000000120e00720c */ /* 0x000fc40003fc6270 */
[-C--:B------:R-:W-:Y:S02]  /*0e10*/  ISETP.GE.AND P0, PT, R27, R18.reuse, PT ;  /* 0x000000121b00720c */ /* 0x080fe40003f06270 */
[-C--:B------:R-:W-:Y:S02]  /*0e20*/  ISETP.GE.AND P4, PT, R23, R18.reuse, PT ;  /* 0x000000121700720c */ /* 0x080fe40003f86270 */
[C---:B------:R-:W-:Y:S02]  /*0e30*/  LOP3.LUT R23, R14.reuse, 0x80, RZ, 0xfc, !PT ;  /* 0x000000800e177812 */ /* 0x040fe400078efcff */
[-C--:B------:R-:W-:Y:S02]  /*0e40*/  ISETP.GE.AND P5, PT, R25, R18.reuse, PT ;  /* 0x000000121900720c */ /* 0x080fe40003fa6270 */
[----:B------:R-:W-:Y:S02]  /*0e50*/  ISETP.GE.AND P2, PT, R23, R18, PT ;  /* 0x000000121700720c */ /* 0x000fe40003f46270 */
[----:B------:R-:W-:-:S02]  /*0e60*/  LOP3.LUT R25, R14, 0xa0, RZ, 0xfc, !PT ;  /* 0x000000a00e197812 */ /* 0x000fc400078efcff */
[----:B------:R-:W-:Y:S01]  /*0e70*/  LOP3.LUT R23, R14, 0xe0, RZ, 0xfc, !PT ;  /* 0x000000e00e177812 */ /* 0x000fe200078efcff */
[----:B------:R2:W-:Y:S01]  /*0e80*/  @!P6 STG.E.U16 desc[UR10][R6.64], R5 ;  /* 0x000000050600e986 */ /* 0x0005e2000c10150a */
[-C--:B------:R-:W-:Y:S02]  /*0e90*/  ISETP.GE.AND P1, PT, R25, R18.reuse, PT ;  /* 0x000000121900720c */ /* 0x080fe40003f26270 */
[----:B------:R-:W-:Y:S01]  /*0ea0*/  ISETP.GE.AND P6, PT, R23, R18, PT ;  /* 0x000000121700720c */ /* 0x000fe20003fc6270 */
[----:B------:R2:W-:Y:S01]  /*0eb0*/  @!P0 STG.E.U16 desc[UR10][R6.64+0x180], R19 ;  /* 0x0001801306008986 */ /* 0x0005e2000c10150a */
[----:B------:R-:W-:-:S03]  /*0ec0*/  ISETP.GE.AND P0, PT, R3, UR4, PT ;  /* 0x0000000403007c0c */ /* 0x000fc6000bf06270 */
        /* <DEDUP_REMOVED lines=8> */
.L_x_192:
        /* <DEDUP_REMOVED lines=11> */
.L_x_2056:


//--------------------- .text._Z20kDequantizeBlockwiseI13__nv_bfloat16Li512ELi64ELi8ELi1EEvPfPhS1_PT_ii --------------------------
	.section	.text._Z20kDequantizeBlockwiseI13__nv_bfloat16Li512ELi64ELi8ELi1EEvPfPhS1_PT_ii,"ax",@progbits
	.align	128
        .global         _Z20kDequantizeBlockwiseI13__nv_bfloat16Li512ELi64ELi8ELi1EEvPfPhS1_PT_ii
        .type           _Z20kDequantizeBlockwiseI13__nv_bfloat16Li512ELi64ELi8ELi1EEvPfPhS1_PT_ii,@function
        .size           _Z20kDequantizeBlockwiseI13__nv_bfloat16Li512ELi64ELi8ELi1EEvPfPhS1_PT_ii,(.L_x_2057 - _Z20kDequantizeBlockwiseI13__nv_bfloat16Li512ELi64ELi8ELi1EEvPfPhS1_PT_ii)
        .other          _Z20kDequantizeBlockwiseI13__nv_bfloat16Li512ELi64ELi8ELi1EEvPfPhS1_PT_ii,@"STO_CUDA_ENTRY STV_DEFAULT"
_Z20kDequantizeBlockwiseI13__nv_bfloat16Li512ELi64ELi8ELi1EEvPfPhS1_PT_ii:
.text._Z20kDequantizeBlockwiseI13__nv_bfloat16Li512ELi64ELi8ELi1EEvPfPhS1_PT_ii:
        /* <DEDUP_REMOVED lines=16> */
[C---:B0-----:R-:W-:Y:S01]  /*0100*/  IMAD.SHL.U32 R0, R33.reuse, 0x8, RZ ;  /* 0x0000000821007824 */ /* 0x041fe200078e00ff */
[----:B------:R-:W-:Y:S02]  /*0110*/  LOP3.LUT R5, R33, 0x1f, RZ, 0xc0, !PT ;  /* 0x0000001f21057812 */ /* 0x000fe400078ec0ff */
[----:B------:R-:W-:Y:S02]  /*0120*/  LEA.HI R3, P0, R4, R3, RZ, 0x1 ;  /* 0x0000000304037211 */ /* 0x000fe400078108ff */
[----:B------:R-:W-:Y:S02]  /*0130*/  LOP3.LUT R0, R0, 0xffffff00, RZ, 0xc0, !PT ;  /* 0xffffff0000007812 */ /* 0x000fe400078ec0ff */
[----:B------:R-:W-:Y:S01]  /*0140*/  SHF.R.U32.HI R11, RZ, 0x5, R33 ;  /* 0x00000005ff0b7819 */ /* 0x000fe20000011621 */
[----:B------:R-:W-:Y:S01]  /*0150*/  IMAD.X R4, RZ, RZ, R4, P0 ;  /* 0x000000ffff047224 */ /* 0x000fe200000e0604 */
[----:B------:R-:W-:-:S03]  /*0160*/  LOP3.LUT R5, R0, R5, RZ, 0xfc, !PT ;  /* 0x0000000500057212 */ /* 0x000fc600078efcff */
[----:B------:R-:W-:Y:S01]  /*0170*/  IMAD.SHL.U32 R9, R11, 0x200, RZ ;  /* 0x000002000b097824 */ /* 0x000fe200078e00ff */
[----:B------:R-:W-:Y:S01]  /*0180*/  SHF.R.U64 R3, R3, 0x1, R4 ;  /* 0x0000000103037819 */ /* 0x000fe20000001204 */
[----:B------:R-:W-:Y:S01]  /*0190*/  IMAD.IADD R7, R0, 0x1, R5 ;  /* 0x0000000100077824 */ /* 0x000fe200078e0205 */
[----:B------:R0:W1:Y:S01]  /*01a0*/  FLO.U32 R4, R12 ;  /* 0x0000000c00047300 */ /* 0x00006200000e0000 */
        /* <DEDUP_REMOVED lines=11> */
[----:B-1----:R-:W-:-:S07]  /*0260*/  VIADD R20, R7, 0x1e0 ;  /* 0x000001e007147836 */ /* 0x002fce0000000000 */
.L_x_193:
[----:B------:R-:W-:Y:S01]  /*0270*/  BAR.SYNC.DEFER_BLOCKING 0x0 ;  /* 0x0000000000007b1d */ /* 0x000fe20000010000 */
[----:B------:R-:W-:Y:S01]  /*0280*/  SHF.R.S32.HI R21, RZ, 0x1f, R5 ;  /* 0x0000001fff157819 */ /* 0x000fe20000011405 */
[----:B------:R-:W-:Y:S01]  /*0290*/  IMAD.MOV.U32 R26, RZ, RZ, 0x80 ;  /* 0x00000080ff1a7424 */ /* 0x000fe200078e00ff */
[--C-:B------:R-:W-:Y:S01]  /*02a0*/  SHF.R.S32.HI R0, RZ, 0x1f, R6.reuse ;  /* 0x0000001fff007819 */ /* 0x100fe20000011406 */
[----:B-1----:R-:W-:Y:S01]  /*02b0*/  IMAD.MOV.U32 R29, RZ, RZ, 0x80 ;  /* 0x00000080ff1d7424 */ /* 0x002fe200078e00ff */
        /* <DEDUP_REMOVED lines=37> */
[C---:B------:R-:W-:Y:S01]  /*0510*/  VIADD R32, R11.reuse, 0x40 ;  /* 0x000000400b207836 */ /* 0x040fe20000000000 */
[----:B------:R-:W-:Y:S01]  /*0520*/  LEA.HI.SX32 R35, R34, R34, 0x1b ;  /* 0x0000002222237211 */ /* 0x000fe200078fdaff */
[C---:B0-----:R-:W-:Y:S01]  /*0530*/  VIADD R22, R11.reuse, 0x80 ;  /* 0x000000800b167836 */ /* 0x041fe20000000000 */
[----:B------:R-:W-:Y:S01]  /*0540*/  LEA.HI.SX32 R30, R30, R30, 0x1b ;  /* 0x0000001e1e1e7211 */ /* 0x000fe200078fdaff */
[C---:B------:R-:W-:Y:S01]  /*0550*/  VIADD R23, R11.reuse, 0xa0 ;  /* 0x000000a00b177836 */ /* 0x040fe20000000000 */
[----:B------:R-:W-:Y:S01]  /*0560*/  LEA.HI.SX32 R32, R32, R32, 0x1b ;  /* 0x0000002020207211 */ /* 0x000fe200078fdaff */
[C---:B------:R-:W-:Y:S02]  /*0570*/  VIADD R34, R11.reuse, 0xc0 ;  /* 0x000000c00b227836 */ /* 0x040fe40000000000 */
[----:B------:R-:W-:Y:S01]  /*0580*/  VIADD R36, R11, 0xe0 ;  /* 0x000000e00b247836 */ /* 0x000fe20000000000 */
[----:B-1----:R-:W-:Y:S01]  /*0590*/  ULEA UR6, UR5, UR4, 0x18 ;  /* 0x0000000405067291 */ /* 0x002fe2000f8ec03f */
[----:B------:R-:W-:-:S02]  /*05a0*/  LEA.HI.SX32 R22, R22, R22, 0x1b ;  /* 0x0000001616167211 */ /* 0x000fc400078fdaff */
[----:B------:R-:W-:Y:S02]  /*05b0*/  LEA.HI.SX32 R23, R23, R23, 0x1b ;  /* 0x0000001717177211 */ /* 0x000fe400078fdaff */
[----:B------:R-:W-:Y:S02]  /*05c0*/  LEA.HI.SX32 R37, R34, R34, 0x1b ;  /* 0x0000002222257211 */ /* 0x000fe400078fdaff */
[----:B------:R-:W-:Y:S02]  /*05d0*/  LEA.HI.SX32 R36, R36, R36, 0x1b ;  /* 0x0000002424247211 */ /* 0x000fe400078fdaff */
[----:B--2---:R0:W-:Y:S02]  /*05e0*/  STS.U8 [R31+UR6], R26 ;  /* 0x0000001a1f007988 */ /* 0x0041e40008000006 */
[----:B0-----:R-:W-:Y:S02]  /*05f0*/  IMAD R26, R2, 0x7, R11 ;  /* 0x00000007021a7824 */ /* 0x001fe400078e020b */
[----:B-----5:R-:W-:Y:S04]  /*0600*/  STS.U8 [R30+UR6], R27 ;  /* 0x0000001b1e007988 */ /* 0x020fe80008000006 */
[----:B----4-:R0:W-:Y:S04]  /*0610*/  STS.U8 [R32+UR6], R29 ;  /* 0x0000001d20007988 */ /* 0x0101e80008000006 */
[----:B---3--:R1:W-:Y:S04]  /*0620*/  STS.U8 [R35+UR6], R28 ;  /* 0x0000001c23007988 */ /* 0x0083e80008000006 */
[----:B------:R-:W-:Y:S01]  /*0630*/  STS.U8 [R22+UR6], R25 ;  /* 0x0000001916007988 */ /* 0x000fe20008000006 */
[----:B0-----:R-:W-:-:S03]  /*0640*/  LEA.HI.SX32 R29, R26, R26, 0x1b ;  /* 0x0000001a1a1d7211 */ /* 0x001fc600078fdaff */
[----:B------:R-:W-:Y:S04]  /*0650*/  STS.U8 [R23+UR6], R0 ;  /* 0x0000000017007988 */ /* 0x000fe80008000006 */
[----:B------:R-:W-:Y:S04]  /*0660*/  STS.U8 [R37+UR6], R24 ;  /* 0x0000001825007988 */ /* 0x000fe80008000006 */
[----:B------:R-:W-:Y:S01]  /*0670*/  STS.U8 [R36+UR6], R21 ;  /* 0x0000001524007988 */ /* 0x000fe20008000006 */
[----:B------:R-:W-:-:S03]  /*0680*/  NOP ;  /* 0x0000000000007918 */ /* 0x000fc60000000000 */
[----:B------:R-:W0:Y:S01]  /*0690*/  LDS.U8 R29, [R29+UR6] ;  /* 0x000000061d1d7984 */ /* 0x000e220008000000 */
[----:B------:R-:W-:-:S05]  /*06a0*/  VIADD R27, R26, 0x1 ;  /* 0x000000011a1b7836 */ /* 0x000fca0000000000 */
[----:B------:R-:W-:Y:S01]  /*06b0*/  LEA.HI.SX32 R27, R27, R27, 0x1b ;  /* 0x0000001b1b1b7211 */ /* 0x000fe200078fdaff */
[----:B-1----:R-:W-:-:S05]  /*06c0*/  VIADD R28, R26, 0x2 ;  /* 0x000000021a1c7836 */ /* 0x002fca0000000000 */
[----:B------:R-:W1:Y:S01]  /*06d0*/  LDS.U8 R27, [R27+UR6] ;  /* 0x000000061b1b7984 */ /* 0x000e620008000000 */
[----:B------:R-:W-:-:S05]  /*06e0*/  LEA.HI.SX32 R28, R28, R28, 0x1b ;  /* 0x0000001c1c1c7211 */ /* 0x000fca00078fdaff */
[----:B------:R2:W3:Y:S01]  /*06f0*/  LDS.U8 R0, [R28+UR6] ;  /* 0x000000061c007984 */ /* 0x0004e20008000000 */
[----:B0-----:R-:W-:-:S04]  /*0700*/  SHF.R.U32.HI R22, RZ, 0x2, R29 ;  /* 0x00000002ff167819 */ /* 0x001fc8000001161d */
[----:B------:R-:W-:-:S04]  /*0710*/  LOP3.LUT R22, R22, 0x1c, RZ, 0xc0, !PT ;  /* 0x0000001c16167812 */ /* 0x000fc800078ec0ff */
[----:B------:R-:W-:-:S05]  /*0720*/  IADD3 R24, P0, R22, UR12, RZ ;  /* 0x0000000c16187c10 */ /* 0x000fca000ff1e0ff */
[----:B------:R-:W-:Y:S02]  /*0730*/  IMAD.X R25, RZ, RZ, UR13, P0 ;  /* 0x0000000dff197e24 */ /* 0x000fe400080e06ff */
[----:B------:R-:W-:-:S03]  /*0740*/  VIADD R22, R26, 0x3 ;  /* 0x000000031a167836 */ /* 0x000fc60000000000 */
[----:B------:R0:W4:Y:S02]  /*0750*/  LDG.E R21, desc[UR8][R24.64] ;  /* 0x0000000818157981 */ /* 0x000124000c1e1900 */
[----:B------:R-:W-:Y:S01]  /*0760*/  LEA.HI.SX32 R31, R22, R22, 0x1b ;  /* 0x00000016161f7211 */ /* 0x000fe200078fdaff */
[----:B------:R-:W-:Y:S01]  /*0770*/  IMAD.SHL.U32 R22, R29, 0x4, RZ ;  /* 0x000000041d167824 */ /* 0x000fe200078e00ff */
[----:B-1----:R-:W-:Y:S01]  /*0780*/  SHF.R.U32.HI R23, RZ, 0x2, R27 ;  /* 0x00000002ff177819 */ /* 0x002fe2000001161b */
[----:B--2---:R-:W-:-:S03]  /*0790*/  IMAD.SHL.U32 R28, R27, 0x4, RZ ;  /* 0x000000041b1c7824 */ /* 0x004fc600078e00ff */
[----:B------:R-:W-:Y:S01]  /*07a0*/  LOP3.LUT R22, R22, 0x1c, RZ, 0xc0, !PT ;  /* 0x0000001c16167812 */ /* 0x000fe200078ec0ff */
[----:B------:R-:W1:Y:S01]  /*07b0*/  LDS.U8 R31, [R31+UR6] ;  /* 0x000000061f1f7984 */ /* 0x000e620008000000 */
[----:B------:R-:W-:Y:S02]  /*07c0*/  LOP3.LUT R23, R23, 0x1c, RZ, 0xc0, !PT ;  /* 0x0000001c17177812 */ /* 0x000fe400078ec0ff */
[----:B------:R-:W-:Y:S02]  /*07d0*/  IADD3 R22, P0, R22, UR12, RZ ;  /* 0x0000000c16167c10 */ /* 0x000fe4000ff1e0ff */
[----:B------:R-:W-:Y:S02]  /*07e0*/  LOP3.LUT R28, R28, 0x1c, RZ, 0xc0, !PT ;  /* 0x0000001c1c1c7812 */ /* 0x000fe400078ec0ff */
[----:B------:R-:W-:Y:S01]  /*07f0*/  IADD3 R34, P1, R23, UR12, RZ ;  /* 0x0000000c17227c10 */ /* 0x000fe2000ff3e0ff */
[----:B------:R-:W-:Y:S01]  /*0800*/  IMAD.X R23, RZ, RZ, UR13, P0 ;  /* 0x0000000dff177e24 */ /* 0x000fe200080e06ff */
[----:B---3--:R-:W-:-:S02]  /*0810*/  SHF.R.U32.HI R30, RZ, 0x2, R0 ;  /* 0x00000002ff1e7819 */ /* 0x008fc40000011600 */
[----:B------:R-:W-:Y:S01]  /*0820*/  IADD3 R42, P0, R28, UR12, RZ ;  /* 0x0000000c1c2a7c10 */ /* 0x000fe2000ff1e0ff */
[----:B------:R-:W-:Y:S01]  /*0830*/  IMAD.X R35, RZ, RZ, UR13, P1 ;  /* 0x0000000dff237e24 */ /* 0x000fe200088e06ff */
[----:B------:R-:W-:Y:S01]  /*0840*/  LOP3.LUT R30, R30, 0x1c, RZ, 0xc0, !PT ;  /* 0x0000001c1e1e7812 */ /* 0x000fe200078ec0ff */
[----:B------:R2:W3:Y:S02]  /*0850*/  LDG.E R28, desc[UR8][R22.64] ;  /* 0x00000008161c7981 */ /* 0x0004e4000c1e1900 */
[----:B------:R-:W-:Y:S01]  /*0860*/  IMAD.X R43, RZ, RZ, UR13, P0 ;  /* 0x0000000dff2b7e24 */ /* 0x000fe200080e06ff */
[----:B------:R-:W-:Y:S01]  /*0870*/  IADD3 R44, P0, R30, UR12, RZ ;  /* 0x0000000c1e2c7c10 */ /* 0x000fe2000ff1e0ff */
[----:B------:R-:W5:Y:S04]  /*0880*/  LDG.E R34, desc[UR8][R34.64] ;  /* 0x0000000822227981 */ /* 0x000f68000c1e1900 */
[----:B------:R-:W-:Y:S01]  /*0890*/  IMAD.X R45, RZ, RZ, UR13, P0 ;  /* 0x0000000dff2d7e24 */ /* 0x000fe200080e06ff */
[----:B------:R-:W3:Y:S04]  /*08a0*/  LDG.E R42, desc[UR8][R42.64] ;  /* 0x000000082a2a7981 */ /* 0x000ee8000c1e1900 */
[----:B------:R-:W3:Y:S01]  /*08b0*/  LDG.E R44, desc[UR8][R44.64] ;  /* 0x000000082c2c7981 */ /* 0x000ee2000c1e1900 */
[----:B0-----:R-:W-:-:S05]  /*08c0*/  IMAD.SHL.U32 R24, R0, 0x4, RZ ;  /* 0x0000000400187824 */ /* 0x001fca00078e00ff */
[----:B------:R-:W-:-:S04]  /*08d0*/  LOP3.LUT R24, R24, 0x1c, RZ, 0xc0, !PT ;  /* 0x0000001c18187812 */ /* 0x000fc800078ec0ff */
[----:B------:R-:W-:Y:S02]  /*08e0*/  IADD3 R40, P0, R24, UR12, RZ ;  /* 0x0000000c18287c10 */ /* 0x000fe4000ff1e0ff */
[----:B-1----:R-:W-:-:S03]  /*08f0*/  SHF.R.U32.HI R24, RZ, 0x2, R31 ;  /* 0x00000002ff187819 */ /* 0x002fc6000001161f */
[----:B------:R-:W-:Y:S01]  /*0900*/  IMAD.X R41, RZ, RZ, UR13, P0 ;  /* 0x0000000dff297e24 */ /* 0x000fe200080e06ff */
[----:B------:R-:W-:-:S04]  /*0910*/  LOP3.LUT R24, R24, 0x1c, RZ, 0xc0, !PT ;  /* 0x0000001c18187812 */ /* 0x000fc800078ec0ff */
[----:B------:R-:W3:Y:S01]  /*0920*/  LDG.E R40, desc[UR8][R40.64] ;  /* 0x0000000828287981 */ /* 0x000ee2000c1e1900 */
[----:B--2---:R-:W-:Y:S01]  /*0930*/  IADD3 R22, P0, R24, UR12, RZ ;  /* 0x0000000c18167c10 */ /* 0x004fe2000ff1e0ff */
[----:B------:R-:W-:Y:S01]  /*0940*/  VIADD R30, R26, 0x4 ;  /* 0x000000041a1e7836 */ /* 0x000fe20000000000 */
[----:B------:R-:W0:Y:S03]  /*0950*/  LDC.64 R24, c[0x0][0x220] ;  /* 0x00008800ff187b82 */ /* 0x000e260000000a00 */
[----:B------:R-:W-:-:S05]  /*0960*/  IMAD.X R23, RZ, RZ, UR13, P0 ;  /* 0x0000000dff177e24 */ /* 0x000fca00080e06ff */
[----:B------:R1:W2:Y:S01]  /*0970*/  LDG.E R43, desc[UR8][R22.64] ;  /* 0x00000008162b7981 */ /* 0x0002a2000c1e1900 */
[----:B------:R-:W-:Y:S02]  /*0980*/  LEA.HI.SX32 R37, R30, R30, 0x1b ;  /* 0x0000001e1e257211 */ /* 0x000fe400078fdaff */
[----:B------:R-:W-:-:S04]  /*0990*/  SHF.R.U32.HI R30, RZ, 0x6, R29 ;  /* 0x00000006ff1e7819 */ /* 0x000fc8000001161d */
[----:B------:R-:W0:Y:S01]  /*09a0*/  LDS.U8 R37, [R37+UR6] ;  /* 0x0000000625257984 */ /* 0x000e220008000000 */
[----:B------:R-:W-:Y:S01]  /*09b0*/  LOP3.LUT R30, R30, 0x2, RZ, 0xc0, !PT ;  /* 0x000000021e1e7812 */ /* 0x000fe200078ec0ff */
[----:B------:R-:W-:Y:S02]  /*09c0*/  IMAD.SHL.U32 R32, R31, 0x4, RZ ;  /* 0x000000041f207824 */ /* 0x000fe400078e00ff */
[----:B-1----:R-:W-:-:S03]  /*09d0*/  VIADD R22, R26, 0x5 ;  /* 0x000000051a167836 */ /* 0x002fc60000000000 */
[----:B------:R-:W1:Y:S01]  /*09e0*/  I2F.U16 R30, R30 ;  /* 0x0000001e001e7306 */ /* 0x000e620000101000 */
[----:B------:R-:W-:Y:S01]  /*09f0*/  LOP3.LUT R32, R32, 0x1c, RZ, 0xc0, !PT ;  /* 0x0000001c20207812 */ /* 0x000fe200078ec0ff */
[----:B------:R-:W-:Y:S01]  /*0a00*/  IMAD R33, R33, 0x8, R6 ;  /* 0x0000000821217824 */ /* 0x000fe200078e0206 */
[----:B------:R-:W-:Y:S02]  /*0a10*/  LEA.HI.SX32 R35, R22, R22, 0x1b ;  /* 0x0000001616237211 */ /* 0x000fe400078fdaff */
[----:B------:R-:W-:Y:S02]  /*0a20*/  IADD3 R22, P0, R32, UR12, RZ ;  /* 0x0000000c20167c10 */ /* 0x000fe4000ff1e0ff */
[----:B------:R-:W-:Y:S02]  /*0a30*/  SHF.R.U32.HI R33, RZ, R4, R33 ;  /* 0x00000004ff217219 */ /* 0x000fe40000011621 */
[----:B------:R-:W3:Y:S01]  /*0a40*/  LDS.U8 R35, [R35+UR6] ;  /* 0x0000000623237984 */ /* 0x000ee20008000000 */
[----:B------:R-:W-:-:S02]  /*0a50*/  IMAD.X R23, RZ, RZ, UR13, P0 ;  /* 0x0000000dff177e24 */ /* 0x000fc400080e06ff */
[----:B0-----:R-:W-:-:S04]  /*0a60*/  IMAD.WIDE.U32 R24, R33, 0x4, R24 ;  /* 0x0000000421187825 */ /* 0x001fc800078e0018 */
[----:B-1----:R-:W-:Y:S01]  /*0a70*/  FADD.FTZ R32, -R30, 1 ;  /* 0x3f8000001e207421 */ /* 0x002fe20000010100 */
[----:B------:R-:W2:Y:S01]  /*0a80*/  LDG.E R33, desc[UR8][R22.64] ;  /* 0x0000000816217981 */ /* 0x000ea2000c1e1900 */
[----:B------:R-:W-:-:S03]  /*0a90*/  SHF.R.U32.HI R30, RZ, 0x6, R27 ;  /* 0x00000006ff1e7819 */ /* 0x000fc6000001161b */
[----:B------:R0:W2:Y:S01]  /*0aa0*/  LDG.E.CONSTANT R39, desc[UR8][R24.64] ;  /* 0x0000000818277981 */ /* 0x0000a2000c1e9900 */
[----:B------:R-:W-:Y:S01]  /*0ab0*/  LOP3.LUT R29, R29, 0x8, RZ, 0xc0, !PT ;  /* 0x000000081d1d7812 */ /* 0x000fe200078ec0ff */
[----:B0-----:R-:W-:Y:S01]  /*0ac0*/  VIADD R24, R26, 0x6 ;  /* 0x000000061a187836 */ /* 0x001fe20000000000 */
[----:B------:R-:W-:-:S04]  /*0ad0*/  SHF.R.U32.HI R23, RZ, 0x2, R37 ;  /* 0x00000002ff177819 */ /* 0x000fc80000011625 */
[----:B------:R-:W-:Y:S02]  /*0ae0*/  LOP3.LUT R23, R23, 0x1c, RZ, 0xc0, !PT ;  /* 0x0000001c17177812 */ /* 0x000fe400078ec0ff */
[----:B------:R-:W-:Y:S02]  /*0af0*/  SHF.R.U32.HI R29, RZ, 0x2, R29 ;  /* 0x00000002ff1d7819 */ /* 0x000fe4000001161d */
[----:B------:R-:W-:Y:S02]  /*0b00*/  LOP3.LUT R27, R27, 0x8, RZ, 0xc0, !PT ;  /* 0x000000081b1b7812 */ /* 0x000fe400078ec0ff */
[----:B------:R-:W-:Y:S02]  /*0b10*/  LOP3.LUT R38, R29, 0xffff, RZ, 0xc0, !PT ;  /* 0x0000ffff1d267812 */ /* 0x000fe400078ec0ff */
[----:B------:R-:W-:Y:S02]  /*0b20*/  SHF.R.U32.HI R29, RZ, 0x2, R27 ;  /* 0x00000002ff1d7819 */ /* 0x000fe4000001161b */
[----:B------:R-:W-:Y:S01]  /*0b30*/  I2FP.F32.U32 R27, R38 ;  /* 0x00000026001b7245 */ /* 0x000fe20000201000 */
[----:B------:R-:W-:-:S04]  /*0b40*/  VIADD R26, R26, 0x7 ;  /* 0x000000071a1a7836 */ /* 0x000fc80000000000 */
[----:B------:R-:W-:Y:S01]  /*0b50*/  FADD.FTZ R27, -R27, 1 ;  /* 0x3f8000001b1b7421 */ /* 0x000fe20000010100 */
[----:B------:R-:W-:-:S04]  /*0b60*/  LOP3.LUT R29, R29, 0xffff, RZ, 0xc0, !PT ;  /* 0x0000ffff1d1d7812 */ /* 0x000fc800078ec0ff */
[----:B------:R-:W-:-:S05]  /*0b70*/  I2FP.F32.U32 R29, R29 ;  /* 0x0000001d001d7245 */ /* 0x000fca0000201000 */
[----:B------:R-:W-:Y:S01]  /*0b80*/  FADD.FTZ R29, -R29, 1 ;  /* 0x3f8000001d1d7421 */ /* 0x000fe20000010100 */
[----:B----4-:R-:W-:Y:S01]  /*0b90*/  FMUL.FTZ R21, R32, R21 ;  /* 0x0000001520157220 */ /* 0x010fe20000410000 */
[----:B------:R-:W-:Y:S02]  /*0ba0*/  LOP3.LUT R32, R30, 0x2, RZ, 0xc0, !PT ;  /* 0x000000021e207812 */ /* 0x000fe400078ec0ff */
[----:B------:R-:W-:Y:S02]  /*0bb0*/  SHF.R.U32.HI R30, RZ, 0x6, R0 ;  /* 0x00000006ff1e7819 */ /* 0x000fe40000011600 */
[----:B------:R-:W0:Y:S02]  /*0bc0*/  I2F.U16 R25, R32 ;  /* 0x0000002000197306 */ /* 0x000e240000101000 */
[----:B------:R-:W-:Y:S02]  /*0bd0*/  LOP3.LUT R36, R30, 0x2, RZ, 0xc0, !PT ;  /* 0x000000021e247812 */ /* 0x000fe400078ec0ff */
[----:B------:R-:W-:-:S02]  /*0be0*/  LEA.HI.SX32 R30, R24, R24, 0x1b ;  /* 0x00000018181e7211 */ /* 0x000fc400078fdaff */
[----:B------:R-:W-:Y:S02]  /*0bf0*/  IADD3 R24, P0, R23, UR12, RZ ;  /* 0x0000000c17187c10 */ /* 0x000fe4000ff1e0ff */
[----:B------:R1:W4:Y:S02]  /*0c00*/  I2F.U16 R22, R36 ;  /* 0x0000002400167306 */ /* 0x0003240000101000 */
[----:B------:R-:W2:Y:S01]  /*0c10*/  LDS.U8 R30, [R30+UR6] ;  /* 0x000000061e1e7984 */ /* 0x000ea20008000000 */
[----:B0-----:R-:W-:Y:S01]  /*0c20*/  FADD.FTZ R23, -R25, 1 ;  /* 0x3f80000019177421 */ /* 0x001fe20000010100 */
[----:B------:R-:W-:-:S05]  /*0c30*/  IMAD.X R25, RZ, RZ, UR13, P0 ;  /* 0x0000000dff197e24 */ /* 0x000fca00080e06ff */
[----:B-1----:R0:W2:Y:S01]  /*0c40*/  LDG.E R36, desc[UR8][R24.64] ;  /* 0x0000000818247981 */ /* 0x0020a2000c1e1900 */
[----:B-----5:R-:W-:Y:S01]  /*0c50*/  FMUL.FTZ R34, R23, R34 ;  /* 0x0000002217227220 */ /* 0x020fe20000410000 */
[----:B----4-:R-:W-:Y:S01]  /*0c60*/  FADD.FTZ R23, -R22, 1 ;  /* 0x3f80000016177421 */ /* 0x010fe20000010100 */
[----:B------:R-:W-:Y:S01]  /*0c70*/  IMAD.SHL.U32 R22, R37, 0x4, RZ ;  /* 0x0000000425167824 */ /* 0x000fe200078e00ff */
[----:B------:R-:W-:Y:S01]  /*0c80*/  LEA.HI.SX32 R32, R26, R26, 0x1b ;  /* 0x0000001a1a207211 */ /* 0x000fe200078fdaff */
[----:B---3--:R-:W-:Y:S01]  /*0c90*/  FMUL.FTZ R41, R27, R28 ;  /* 0x0000001c1b297220 */ /* 0x008fe20000410000 */
[----:B------:R-:W-:Y:S02]  /*0ca0*/  LOP3.LUT R0, R0, 0x8, RZ, 0xc0, !PT ;  /* 0x0000000800007812 */ /* 0x000fe400078ec0ff */
[----:B------:R-:W-:Y:S02]  /*0cb0*/  LOP3.LUT R22, R22, 0x1c, RZ, 0xc0, !PT ;  /* 0x0000001c16167812 */ /* 0x000fe400078ec0ff */
[----:B------:R-:W-:Y:S01]  /*0cc0*/  SHF.R.U32.HI R27, RZ, 0x2, R35 ;  /* 0x00000002ff1b7819 */ /* 0x000fe20000011623 */
[----:B------:R-:W-:Y:S01]  /*0cd0*/  FMUL.FTZ R44, R23, R44 ;  /* 0x0000002c172c7220 */ /* 0x000fe20000410000 */
[----:B------:R-:W-:Y:S01]  /*0ce0*/  SHF.R.U32.HI R23, RZ, 0x6, R31 ;  /* 0x00000006ff177819 */ /* 0x000fe2000001161f */
[----:B------:R-:W1:Y:S01]  /*0cf0*/  LDS.U8 R32, [R32+UR6] ;  /* 0x0000000620207984 */ /* 0x000e620008000000 */
[----:B------:R-:W-:-:S02]  /*0d00*/  IADD3 R22, P0, R22, UR12, RZ ;  /* 0x0000000c16167c10 */ /* 0x000fc4000ff1e0ff */
[----:B------:R-:W-:Y:S02]  /*0d10*/  SHF.R.U32.HI R0, RZ, 0x2, R0 ;  /* 0x00000002ff007819 */ /* 0x000fe40000011600 */
[----:B------:R-:W-:Y:S02]  /*0d20*/  LOP3.LUT R27, R27, 0x1c, RZ, 0xc0, !PT ;  /* 0x0000001c1b1b7812 */ /* 0x000fe400078ec0ff */
[----:B------:R-:W-:Y:S01]  /*0d30*/  LOP3.LUT R26, R23, 0x2, RZ, 0xc0, !PT ;  /* 0x00000002171a7812 */ /* 0x000fe200078ec0ff */
[----:B------:R-:W-:Y:S01]  /*0d40*/  IMAD.X R23, RZ, RZ, UR13, P0 ;  /* 0x0000000dff177e24 */ /* 0x000fe200080e06ff */
[----:B------:R-:W-:Y:S02]  /*0d50*/  LOP3.LUT R0, R0, 0xffff, RZ, 0xc0, !PT ;  /* 0x0000ffff00007812 */ /* 0x000fe400078ec0ff */
[----:B0-----:R-:W-:Y:S02]  /*0d60*/  IADD3 R24, P0, R27, UR12, RZ ;  /* 0x0000000c1b187c10 */ /* 0x001fe4000ff1e0ff */
[----:B------:R-:W-:Y:S01]  /*0d70*/  I2FP.F32.U32 R0, R0 ;  /* 0x0000000000007245 */ /* 0x000fe20000201000 */
[----:B------:R-:W-:Y:S01]  /*0d80*/  IMAD.SHL.U32 R28, R35, 0x4, RZ ;  /* 0x00000004231c7824 */ /* 0x000fe200078e00ff */
[----:B------:R-:W0:Y:S01]  /*0d90*/  I2F.U16 R26, R26 ;  /* 0x0000001a001a7306 */ /* 0x000e220000101000 */
[----:B------:R-:W-:Y:S01]  /*0da0*/  IMAD.X R25, RZ, RZ, UR13, P0 ;  /* 0x0000000dff197e24 */ /* 0x000fe200080e06ff */
[----:B------:R3:W4:Y:S01]  /*0db0*/  LDG.E R38, desc[UR8][R22.64] ;  /* 0x0000000816267981 */ /* 0x000722000c1e1900 */
[----:B------:R-:W-:-:S03]  /*0dc0*/  FADD.FTZ R27, -R0, 1 ;  /* 0x3f800000001b7421 */ /* 0x000fc60000010100 */
[----:B------:R5:W4:Y:S01]  /*0dd0*/  LDG.E R0, desc[UR8][R24.64] ;  /* 0x0000000818007981 */ /* 0x000b22000c1e1900 */
[----:B------:R-:W-:Y:S01]  /*0de0*/  LOP3.LUT R28, R28, 0x1c, RZ, 0xc0, !PT ;  /* 0x0000001c1c1c7812 */ /* 0x000fe200078ec0ff */
[----:B------:R-:W-:Y:S01]  /*0df0*/  FMUL.FTZ R40, R27, R40 ;  /* 0x000000281b287220 */ /* 0x000fe20000410000 */
[----:B--2---:R-:W-:Y:S02]  /*0e00*/  SHF.R.U32.HI R27, RZ, 0x2, R30 ;  /* 0x00000002ff1b7819 */ /* 0x004fe4000001161e */
[----:B------:R-:W-:Y:S01]  /*0e10*/  IADD3 R28, P0, R28, UR12, RZ ;  /* 0x0000000c1c1c7c10 */ /* 0x000fe2000ff1e0ff */
[----:B------:R-:W-:Y:S01]  /*0e20*/  FMUL.FTZ R42, R29, R42 ;  /* 0x0000002a1d2a7220 */ /* 0x000fe20000410000 */
[----:B------:R-:W-:Y:S01]  /*0e30*/  LOP3.LUT R27, R27, 0x1c, RZ, 0xc0, !PT ;  /* 0x0000001c1b1b7812 */ /* 0x000fe200078ec0ff */
[----:B---3--:R-:W-:Y:S02]  /*0e40*/  IMAD.SHL.U32 R23, R30, 0x4, RZ ;  /* 0x000000041e177824 */ /* 0x008fe400078e00ff */
[----:B------:R-:W-:-:S02]  /*0e50*/  IMAD.X R29, RZ, RZ, UR13, P0 ;  /* 0x0000000dff1d7e24 */ /* 0x000fc400080e06ff */
[----:B0-----:R-:W-:Y:S01]  /*0e60*/  FADD.FTZ R26, -R26, 1 ;  /* 0x3f8000001a1a7421 */ /* 0x001fe20000010100 */
[----:B------:R-:W-:Y:S02]  /*0e70*/  IADD3 R22, P0, R27, UR12, RZ ;  /* 0x0000000c1b167c10 */ /* 0x000fe4000ff1e0ff */
[----:B------:R0:W2:Y:S01]  /*0e80*/  LDG.E R45, desc[UR8][R28.64] ;  /* 0x000000081c2d7981 */ /* 0x0000a2000c1e1900 */
[----:B------:R-:W-:Y:S01]  /*0e90*/  FMUL.FTZ R43, R26, R43 ;  /* 0x0000002b1a2b7220 */ /* 0x000fe20000410000 */
[----:B------:R-:W-:Y:S01]  /*0ea0*/  LOP3.LUT R26, R23, 0x1c, RZ, 0xc0, !PT ;  /* 0x0000001c171a7812 */ /* 0x000fe200078ec0ff */
[----:B------:R-:W-:-:S03]  /*0eb0*/  IMAD.X R23, RZ, RZ, UR13, P0 ;  /* 0x0000000dff177e24 */ /* 0x000fc600080e06ff */
[----:B-----5:R-:W-:Y:S02]  /*0ec0*/  IADD3 R24, P0, R26, UR12, RZ ;  /* 0x0000000c1a187c10 */ /* 0x020fe4000ff1e0ff */
[----:B-1----:R-:W-:Y:S01]  /*0ed0*/  SHF.R.U32.HI R26, RZ, 0x2, R32 ;  /* 0x00000002ff1a7819 */ /* 0x002fe20000011620 */
[----:B------:R1:W3:Y:S01]  /*0ee0*/  LDG.E R22, desc[UR8][R22.64] ;  /* 0x0000000816167981 */ /* 0x0002e2000c1e1900 */
[----:B------:R-:W-:Y:S02]  /*0ef0*/  IMAD.SHL.U32 R27, R32, 0x4, RZ ;  /* 0x00000004201b7824 */ /* 0x000fe400078e00ff */
[----:B------:R-:W-:Y:S01]  /*0f00*/  LOP3.LUT R26, R26, 0x1c, RZ, 0xc0, !PT ;  /* 0x0000001c1a1a7812 */ /* 0x000fe200078ec0ff */
[----:B------:R-:W-:-:S03]  /*0f10*/  IMAD.X R25, RZ, RZ, UR13, P0 ;  /* 0x0000000dff197e24 */ /* 0x000fc600080e06ff */
[----:B------:R-:W-:Y:S02]  /*0f20*/  IADD3 R26, P0, R26, UR12, RZ ;  /* 0x0000000c1a1a7c10 */ /* 0x000fe4000ff1e0ff */
[----:B0-----:R-:W-:Y:S01]  /*0f30*/  LOP3.LUT R28, R27, 0x1c, RZ, 0xc0, !PT ;  /* 0x0000001c1b1c7812 */ /* 0x001fe200078ec0ff */
[----:B------:R0:W5:Y:S02]  /*0f40*/  LDG.E R24, desc[UR8][R24.64] ;  /* 0x0000000818187981 */ /* 0x000164000c1e1900 */
[----:B------:R-:W-:Y:S01]  /*0f50*/  IMAD.X R27, RZ, RZ, UR13, P0 ;  /* 0x0000000dff1b7e24 */ /* 0x000fe200080e06ff */
[----:B------:R-:W-:-:S04]  /*0f60*/  IADD3 R28, P0, R28, UR12, RZ ;  /* 0x0000000c1c1c7c10 */ /* 0x000fc8000ff1e0ff */
[----:B------:R0:W5:Y:S01]  /*0f70*/  LDG.E R26, desc[UR8][R26.64] ;  /* 0x000000081a1a7981 */ /* 0x000162000c1e1900 */
[----:B------:R-:W-:-:S05]  /*0f80*/  IMAD.X R29, RZ, RZ, UR13, P0 ;  /* 0x0000000dff1d7e24 */ /* 0x000fca00080e06ff */
[----:B------:R-:W5:Y:S01]  /*0f90*/  LDG.E R28, desc[UR8][R28.64] ;  /* 0x000000081c1c7981 */ /* 0x000f62000c1e1900 */
[----:B------:R-:W-:-:S04]  /*0fa0*/  LOP3.LUT R31, R31, 0x8, RZ, 0xc0, !PT ;  /* 0x000000081f1f7812 */ /* 0x000fc800078ec0ff */
[----:B------:R-:W-:-:S04]  /*0fb0*/  SHF.R.U32.HI R31, RZ, 0x2, R31 ;  /* 0x00000002ff1f7819 */ /* 0x000fc8000001161f */
[----:B-1----:R-:W-:-:S04]  /*0fc0*/  LOP3.LUT R23, R31, 0xffff, RZ, 0xc0, !PT ;  /* 0x0000ffff1f177812 */ /* 0x002fc800078ec0ff */
[----:B------:R-:W-:-:S05]  /*0fd0*/  I2FP.F32.U32 R23, R23 ;  /* 0x0000001700177245 */ /* 0x000fca0000201000 */
[----:B------:R-:W-:-:S04]  /*0fe0*/  FADD.FTZ R23, -R23, 1 ;  /* 0x3f80000017177421 */ /* 0x000fc80000010100 */
[----:B------:R-:W-:Y:S01]  /*0ff0*/  FMUL.FTZ R33, R23, R33 ;  /* 0x0000002117217220 */ /* 0x000fe20000410000 */
[----:B------:R-:W-:-:S04]  /*1000*/  SHF.R.U32.HI R23, RZ, 0x6, R37 ;  /* 0x00000006ff177819 */ /* 0x000fc80000011625 */
[----:B------:R-:W-:-:S06]  /*1010*/  LOP3.LUT R23, R23, 0x2, RZ, 0xc0, !PT ;  /* 0x0000000217177812 */ /* 0x000fcc00078ec0ff */
[----:B------:R-:W0:Y:S02]  /*1020*/  I2F.U16 R23, R23 ;  /* 0x0000001700177306 */ /* 0x000e240000101000 */
[----:B0-----:R-:W-:Y:S01]  /*1030*/  FADD.FTZ R25, -R23, 1 ;  /* 0x3f80000017197421 */ /* 0x001fe20000010100 */
[----:B------:R-:W-:-:S04]  /*1040*/  LOP3.LUT R37, R37, 0x8, RZ, 0xc0, !PT ;  /* 0x0000000825257812 */ /* 0x000fc800078ec0ff */
[----:B------:R-:W-:Y:S01]  /*1050*/  SHF.R.U32.HI R37, RZ, 0x2, R37 ;  /* 0x00000002ff257819 */ /* 0x000fe20000011625 */
[----:B------:R-:W-:-:S04]  /*1060*/  UIADD3 UR4, UR4, 0x210, URZ ;  /* 0x0000021004047890 */ /* 0x000fc8000fffe03f */
[----:B------:R-:W-:Y:S01]  /*1070*/  ULEA UR4, UR5, UR4, 0x18 ;  /* 0x0000000405047291 */ /* 0x000fe2000f8ec03f */
[C---:B------:R-:W-:Y:S01]  /*1080*/  FMUL.FTZ R34, R39.reuse, R34 ;  /* 0x0000002227227220 */ /* 0x040fe20000410000 */
[C---:B------:R-:W-:Y:S01]  /*1090*/  FMUL.FTZ R44, R39.reuse, R44 ;  /* 0x0000002c272c7220 */ /* 0x040fe20000410000 */
[----:B------:R-:W-:Y:S01]  /*10a0*/  FMUL.FTZ R43, R39, R43 ;  /* 0x0000002b272b7220 */ /* 0x000fe20000410000 */
[----:B------:R-:W-:Y:S01]  /*10b0*/  FMUL.FTZ R36, R25, R36 ;  /* 0x0000002419247220 */ /* 0x000fe20000410000 */
[----:B------:R-:W-:-:S04]  /*10c0*/  SHF.R.U32.HI R25, RZ, 0x6, R35 ;  /* 0x00000006ff197819 */ /* 0x000fc80000011623 */
[----:B------:R-:W-:-:S06]  /*10d0*/  LOP3.LUT R27, R25, 0x2, RZ, 0xc0, !PT ;  /* 0x00000002191b7812 */ /* 0x000fcc00078ec0ff */
[----:B------:R-:W0:Y:S01]  /*10e0*/  I2F.U16 R27, R27 ;  /* 0x0000001b001b7306 */ /* 0x000e220000101000 */
[----:B------:R-:W-:Y:S02]  /*10f0*/  LOP3.LUT R25, R37, 0xffff, RZ, 0xc0, !PT ;  /* 0x0000ffff25197812 */ /* 0x000fe400078ec0ff */
[----:B------:R-:W-:Y:S02]  /*1100*/  LOP3.LUT R35, R35, 0x8, RZ, 0xc0, !PT ;  /* 0x0000000823237812 */ /* 0x000fe400078ec0ff */
[----:B------:R-:W-:Y:S02]  /*1110*/  I2FP.F32.U32 R25, R25 ;  /* 0x0000001900197245 */ /* 0x000fe40000201000 */
[----:B------:R-:W-:-:S03]  /*1120*/  SHF.R.U32.HI R35, RZ, 0x2, R35 ;  /* 0x00000002ff237819 */ /* 0x000fc60000011623 */
[----:B------:R-:W-:Y:S01]  /*1130*/  FADD.FTZ R25, -R25, 1 ;  /* 0x3f80000019197421 */ /* 0x000fe20000010100 */
[----:B0-----:R-:W-:-:S03]  /*1140*/  FADD.FTZ R23, -R27, 1 ;  /* 0x3f8000001b177421 */ /* 0x001fc60000010100 */
[----:B----4-:R-:W-:Y:S01]  /*1150*/  FMUL.FTZ R38, R25, R38 ;  /* 0x0000002619267220 */ /* 0x010fe20000410000 */
[----:B------:R-:W-:Y:S01]  /*1160*/  SHF.R.U32.HI R25, RZ, 0x6, R30 ;  /* 0x00000006ff197819 */ /* 0x000fe2000001161e */
[----:B------:R-:W-:Y:S01]  /*1170*/  FMUL.FTZ R0, R23, R0 ;  /* 0x0000000017007220 */ /* 0x000fe20000410000 */
[----:B------:R-:W-:Y:S02]  /*1180*/  LOP3.LUT R23, R35, 0xffff, RZ, 0xc0, !PT ;  /* 0x0000ffff23177812 */ /* 0x000fe400078ec0ff */
[----:B------:R-:W-:Y:S02]  /*1190*/  LOP3.LUT R27, R25, 0x2, RZ, 0xc0, !PT ;  /* 0x00000002191b7812 */ /* 0x000fe400078ec0ff */
[----:B------:R-:W-:-:S05]  /*11a0*/  I2FP.F32.U32 R23, R23 ;  /* 0x0000001700177245 */ /* 0x000fca0000201000 */
[----:B------:R-:W-:Y:S02]  /*11b0*/  FADD.FTZ R25, -R23, 1 ;  /* 0x3f80000017197421 */ /* 0x000fe40000010100 */
[----:B------:R-:W0:Y:S01]  /*11c0*/  I2F.U16 R23, R27 ;  /* 0x0000001b00177306 */ /* 0x000e220000101000 */
[----:B------:R-:W-:Y:S01]  /*11d0*/  LOP3.LUT R30, R30, 0x8, RZ, 0xc0, !PT ;  /* 0x000000081e1e7812 */ /* 0x000fe200078ec0ff */
[----:B--2---:R-:W-:Y:S01]  /*11e0*/  FMUL.FTZ R45, R25, R45 ;  /* 0x0000002d192d7220 */ /* 0x004fe20000410000 */
[----:B------:R-:W-:Y:S02]  /*11f0*/  SHF.R.U32.HI R25, RZ, 0x6, R32 ;  /* 0x00000006ff197819 */ /* 0x000fe40000011620 */
[----:B------:R-:W-:Y:S02]  /*1200*/  SHF.R.U32.HI R30, RZ, 0x2, R30 ;  /* 0x00000002ff1e7819 */ /* 0x000fe4000001161e */
[----:B------:R-:W-:Y:S02]  /*1210*/  LOP3.LUT R25, R25, 0x2, RZ, 0xc0, !PT ;  /* 0x0000000219197812 */ /* 0x000fe400078ec0ff */
[----:B------:R-:W-:-:S02]  /*1220*/  LOP3.LUT R32, R32, 0x8, RZ, 0xc0, !PT ;  /* 0x0000000820207812 */ /* 0x000fc400078ec0ff */
[----:B------:R-:W-:Y:S02]  /*1230*/  LOP3.LUT R30, R30, 0xffff, RZ, 0xc0, !PT ;  /* 0x0000ffff1e1e7812 */ /* 0x000fe400078ec0ff */
[----:B------:R-:W-:Y:S01]  /*1240*/  SHF.R.U32.HI R32, RZ, 0x2, R32 ;  /* 0x00000002ff207819 */ /* 0x000fe20000011620 */
[----:B0-----:R-:W-:Y:S01]  /*1250*/  FADD.FTZ R23, -R23, 1 ;  /* 0x3f80000017177421 */ /* 0x001fe20000010100 */
[----:B------:R-:W0:Y:S01]  /*1260*/  I2F.U16 R25, R25 ;  /* 0x0000001900197306 */ /* 0x000e220000101000 */
[----:B------:R-:W-:Y:S02]  /*1270*/  I2FP.F32.U32 R27, R30 ;  /* 0x0000001e001b7245 */ /* 0x000fe40000201000 */
[----:B---3--:R-:W-:Y:S01]  /*1280*/  FMUL.FTZ R30, R23, R22 ;  /* 0x00000016171e7220 */ /* 0x008fe20000410000 */
[----:B------:R-:W-:Y:S02]  /*1290*/  LOP3.LUT R23, R32, 0xffff, RZ, 0xc0, !PT ;  /* 0x0000ffff20177812 */ /* 0x000fe400078ec0ff */
[----:B------:R-:W-:-:S02]  /*12a0*/  FADD.FTZ R27, -R27, 1 ;  /* 0x3f8000001b1b7421 */ /* 0x000fc40000010100 */
[----:B------:R-:W-:Y:S02]  /*12b0*/  I2FP.F32.U32 R23, R23 ;  /* 0x0000001700177245 */ /* 0x000fe40000201000 */
[----:B-----5:R-:W-:Y:S01]  /*12c0*/  FMUL.FTZ R24, R27, R24 ;  /* 0x000000181b187220 */ /* 0x020fe20000410000 */
[----:B------:R-:W-:Y:S02]  /*12d0*/  FMUL.FTZ R32, R39, R41 ;  /* 0x0000002927207220 */ /* 0x000fe40000410000 */
[----:B------:R-:W-:Y:S01]  /*12e0*/  FADD.FTZ R27, -R23, 1 ;  /* 0x3f800000171b7421 */ /* 0x000fe20000010100 */
[----:B------:R-:W-:Y:S01]  /*12f0*/  FMUL.FTZ R23, R39, R21 ;  /* 0x0000001527177220 */ /* 0x000fe20000410000 */
[----:B------:R-:W-:Y:S02]  /*1300*/  IMAD R22, R2, 0x10, R9 ;  /* 0x0000001002167824 */ /* 0x000fe400078e0209 */
[----:B0-----:R-:W-:Y:S02]  /*1310*/  FADD.FTZ R25, -R25, 1 ;  /* 0x3f80000019197421 */ /* 0x001fe40000010100 */
[----:B------:R-:W-:Y:S01]  /*1320*/  F2FP.BF16.F32.PACK_AB R23, R32, R23 ;  /* 0x000000172017723e */ /* 0x000fe200000010ff */
[----:B------:R-:W-:Y:S01]  /*1330*/  FMUL.FTZ R32, R39, R33 ;  /* 0x0000002127207220 */ /* 0x000fe20000410000 */
[C---:B------:R-:W-:Y:S01]  /*1340*/  LEA.HI.SX32 R21, R22.reuse, R22, 0x1b ;  /* 0x0000001616157211 */ /* 0x040fe200078fdaff */
[----:B------:R-:W-:Y:S01]  /*1350*/  FMUL.FTZ R26, R25, R26 ;  /* 0x0000001a191a7220 */ /* 0x000fe20000410000 */
[----:B------:R-:W-:-:S02]  /*1360*/  VIADD R33, R22, 0x1 ;  /* 0x0000000116217836 */ /* 0x000fc40000000000 */
[----:B------:R-:W-:Y:S01]  /*1370*/  FMUL.FTZ R28, R27, R28 ;  /* 0x0000001c1b1c7220 */ /* 0x000fe20000410000 */
[----:B------:R-:W-:Y:S01]  /*1380*/  LEA R21, R21, UR4, 0x1 ;  /* 0x0000000415157c11 */ /* 0x000fe2000f8e08ff */
[----:B------:R-:W-:Y:S01]  /*1390*/  BAR.SYNC.DEFER_BLOCKING 0x0 ;  /* 0x0000000000007b1d */ /* 0x000fe20000010000 */
[C---:B------:R-:W-:Y:S01]  /*13a0*/  FMUL.FTZ R25, R39.reuse, R42 ;  /* 0x0000002a27197220 */ /* 0x040fe20000410000 */
[C---:B------:R-:W-:Y:S02]  /*13b0*/  VIADD R35, R22.reuse, 0x2 ;  /* 0x0000000216237836 */ /* 0x040fe40000000000 */
[C---:B------:R-:W-:Y:S01]  /*13c0*/  FMUL.FTZ R27, R39.reuse, R40 ;  /* 0x00000028271b7220 */ /* 0x040fe20000410000 */
[C---:B------:R-:W-:Y:S01]  /*13d0*/  FMUL.FTZ R36, R39.reuse, R36 ;  /* 0x0000002427247220 */ /* 0x040fe20000410000 */
[C---:B------:R-:W-:Y:S01]  /*13e0*/  FMUL.FTZ R29, R39.reuse, R38 ;  /* 0x00000026271d7220 */ /* 0x040fe20000410000 */
[C---:B------:R-:W-:Y:S01]  /*13f0*/  FMUL.FTZ R0, R39.reuse, R0 ;  /* 0x0000000027007220 */ /* 0x040fe20000410000 */
[C---:B------:R-:W-:Y:S01]  /*1400*/  FMUL.FTZ R45, R39.reuse, R45 ;  /* 0x0000002d272d7220 */ /* 0x040fe20000410000 */
[C---:B------:R-:W-:Y:S01]  /*1410*/  FMUL.FTZ R30, R39.reuse, R30 ;  /* 0x0000001e271e7220 */ /* 0x040fe20000410000 */
[C---:B------:R-:W-:Y:S01]  /*1420*/  FMUL.FTZ R31, R39.reuse, R24 ;  /* 0x00000018271f7220 */ /* 0x040fe20000410000 */
[----:B------:R-:W-:Y:S01]  /*1430*/  FMUL.FTZ R26, R39, R26 ;  /* 0x0000001a271a7220 */ /* 0x000fe20000410000 */
[----:B------:R-:W-:-:S02]  /*1440*/  VIADD R37, R22, 0x3 ;  /* 0x0000000316257836 */ /* 0x000fc40000000000 */
[----:B------:R-:W-:Y:S01]  /*1450*/  FMUL.FTZ R39, R39, R28 ;  /* 0x0000001c27277220 */ /* 0x000fe20000410000 */
[C---:B------:R-:W-:Y:S01]  /*1460*/  VIADD R41, R22.reuse, 0x4 ;  /* 0x0000000416297836 */ /* 0x040fe20000000000 */
[----:B------:R-:W-:Y:S01]  /*1470*/  LEA.HI.SX32 R33, R33, R22, 0x1b ;  /* 0x0000001621217211 */ /* 0x000fe200078fdaff */
[----:B------:R-:W-:Y:S01]  /*1480*/  VIADD R28, R22, 0x5 ;  /* 0x00000005161c7836 */ /* 0x000fe20000000000 */
[----:B------:R-:W-:Y:S02]  /*1490*/  F2FP.BF16.F32.PACK_AB R25, R25, R34 ;  /* 0x000000221919723e */ /* 0x000fe400000010ff */
[-C--:B------:R-:W-:Y:S02]  /*14a0*/  LEA.HI.SX32 R24, R35, R22.reuse, 0x1b ;  /* 0x0000001623187211 */ /* 0x080fe400078fdaff */
[----:B------:R-:W-:Y:S02]  /*14b0*/  LEA.HI.SX32 R37, R37, R22, 0x1b ;  /* 0x0000001625257211 */ /* 0x000fe400078fdaff */
[----:B------:R-:W-:Y:S01]  /*14c0*/  F2FP.BF16.F32.PACK_AB R27, R27, R44 ;  /* 0x0000002c1b1b723e */ /* 0x000fe200000010ff */
[----:B------:R0:W-:Y:S01]  /*14d0*/  STS.U16 [R21], R23 ;  /* 0x0000001715007388 */ /* 0x0001e20000000400 */
[----:B------:R-:W-:-:S02]  /*14e0*/  LEA.HI.SX32 R41, R41, R22, 0x1b ;  /* 0x0000001629297211 */ /* 0x000fc400078fdaff */
[----:B------:R-:W-:Y:S02]  /*14f0*/  LEA.HI.SX32 R28, R28, R22, 0x1b ;  /* 0x000000161c1c7211 */ /* 0x000fe400078fdaff */
[----:B------:R-:W-:Y:S02]  /*1500*/  LEA R24, R24, UR4, 0x1 ;  /* 0x0000000418187c11 */ /* 0x000fe4000f8e08ff */
[----:B------:R-:W-:Y:S02]  /*1510*/  PRMT R34, R25, 0x7610, R34 ;  /* 0x0000761019227816 */ /* 0x000fe40000000022 */
[----:B0-----:R-:W-:Y:S02]  /*1520*/  LEA R21, R33, UR4, 0x1 ;  /* 0x0000000421157c11 */ /* 0x001fe4000f8e08ff */
[----:B------:R-:W-:Y:S02]  /*1530*/  PRMT R33, R23, 0x7632, R33 ;  /* 0x0000763217217816 */ /* 0x000fe40000000021 */
[----:B------:R-:W-:-:S02]  /*1540*/  LEA R37, R37, UR4, 0x1 ;  /* 0x0000000425257c11 */ /* 0x000fc4000f8e08ff */
[----:B------:R-:W-:Y:S01]  /*1550*/  PRMT R35, R25, 0x7632, R35 ;  /* 0x0000763219237816 */ /* 0x000fe20000000023 */
[----:B------:R0:W-:Y:S01]  /*1560*/  STS.U16 [R21+0x2], R33 ;  /* 0x0000022115007388 */ /* 0x0001e20000000400 */
[----:B------:R-:W-:Y:S02]  /*1570*/  LEA R41, R41, UR4, 0x1 ;  /* 0x0000000429297c11 */ /* 0x000fe4000f8e08ff */
[C---:B------:R-:W-:Y:S02]  /*1580*/  PRMT R38, R27.reuse, 0x7610, R38 ;  /* 0x000076101b267816 */ /* 0x040fe40000000026 */
[----:B------:R-:W-:Y:S02]  /*1590*/  LEA R28, R28, UR4, 0x1 ;  /* 0x000000041c1c7c11 */ /* 0x000fe4000f8e08ff */
[----:B------:R-:W-:Y:S01]  /*15a0*/  PRMT R23, R27, 0x7632, R23 ;  /* 0x000076321b177816 */ /* 0x000fe20000000017 */
[----:B------:R-:W-:Y:S01]  /*15b0*/  STS.U16 [R24+0x4], R34 ;  /* 0x0000042218007388 */ /* 0x000fe20000000400 */
[----:B0-----:R-:W-:-:S03]  /*15c0*/  VIADD R33, R22, 0xd ;  /* 0x0000000d16217836 */ /* 0x001fc60000000000 */
[----:B------:R-:W-:Y:S04]  /*15d0*/  STS.U16 [R37+0x6], R35 ;  /* 0x0000062325007388 */ /* 0x000fe80000000400 */
[----:B------:R-:W-:Y:S04]  /*15e0*/  STS.U16 [R41+0x8], R38 ;  /* 0x0000082629007388 */ /* 0x000fe80000000400 */
[----:B------:R0:W-:Y:S02]  /*15f0*/  STS.U16 [R28+0xa], R23 ;  /* 0x00000a171c007388 */ /* 0x0001e40000000400 */
[----:B0-----:R-:W-:-:S02]  /*1600*/  LEA.HI.SX32 R28, R33, R22, 0x1b ;  /* 0x00000016211c7211 */ /* 0x001fc400078fdaff */
[----:B------:R-:W0:Y:S01]  /*1610*/  S2R R33, SR_TID.X ;  /* 0x0000000000217919 */ /* 0x000e220000002100 */
[----:B------:R-:W-:Y:S01]  /*1620*/  VIADD R23, R22, 0x6 ;  /* 0x0000000616177836 */ /* 0x000fe20000000000 */
[----:B------:R-:W-:Y:S01]  /*1630*/  F2FP.BF16.F32.PACK_AB R32, R32, R43 ;  /* 0x0000002b2020723e */ /* 0x000fe200000010ff */
[C---:B------:R-:W-:Y:S02]  /*1640*/  VIADD R25, R22.reuse, 0x7 ;  /* 0x0000000716197836 */ /* 0x040fe40000000000 */
[C---:B------:R-:W-:Y:S02]  /*1650*/  VIADD R27, R22.reuse, 0x8 ;  /* 0x00000008161b7836 */ /* 0x040fe40000000000 */
[C---:B------:R-:W-:Y:S01]  /*1660*/  VIADD R43, R22.reuse, 0x9 ;  /* 0x00000009162b7836 */ /* 0x040fe20000000000 */
[-C--:B------:R-:W-:Y:S01]  /*1670*/  LEA.HI.SX32 R34, R23, R22.reuse, 0x1b ;  /* 0x0000001617227211 */ /* 0x080fe200078fdaff */
[C---:B------:R-:W-:Y:S01]  /*1680*/  VIADD R40, R22.reuse, 0xa ;  /* 0x0000000a16287836 */ /* 0x040fe20000000000 */
[-C--:B------:R-:W-:Y:S01]  /*1690*/  LEA.HI.SX32 R38, R25, R22.reuse, 0x1b ;  /* 0x0000001619267211 */ /* 0x080fe200078fdaff */
[C---:B------:R-:W-:Y:S01]  /*16a0*/  VIADD R42, R22.reuse, 0xb ;  /* 0x0000000b162a7836 */ /* 0x040fe20000000000 */
[----:B------:R-:W-:Y:S01]  /*16b0*/  LEA.HI.SX32 R27, R27, R22, 0x1b ;  /* 0x000000161b1b7211 */ /* 0x000fe200078fdaff */
[----:B------:R-:W-:-:S02]  /*16c0*/  VIADD R44, R22, 0xc ;  /* 0x0000000c162c7836 */ /* 0x000fc40000000000 */
[C---:B------:R-:W-:Y:S02]  /*16d0*/  VIADD R37, R22.reuse, 0xe ;  /* 0x0000000e16257836 */ /* 0x040fe40000000000 */
[----:B------:R-:W-:Y:S01]  /*16e0*/  VIADD R35, R22, 0xf ;  /* 0x0000000f16237836 */ /* 0x000fe20000000000 */
[----:B------:R-:W-:Y:S02]  /*16f0*/  LEA.HI.SX32 R21, R43, R22, 0x1b ;  /* 0x000000162b157211 */ /* 0x000fe400078fdaff */
[----:B------:R-:W-:Y:S02]  /*1700*/  F2FP.BF16.F32.PACK_AB R29, R29, R36 ;  /* 0x000000241d1d723e */ /* 0x000fe400000010ff */
[----:B------:R-:W-:Y:S02]  /*1710*/  LEA.HI.SX32 R25, R40, R22, 0x1b ;  /* 0x0000001628197211 */ /* 0x000fe400078fdaff */
[----:B------:R-:W-:Y:S02]  /*1720*/  LEA R34, R34, UR4, 0x1 ;  /* 0x0000000422227c11 */ /* 0x000fe4000f8e08ff */
[----:B------:R-:W-:-:S02]  /*1730*/  LEA R38, R38, UR4, 0x1 ;  /* 0x0000000426267c11 */ /* 0x000fc4000f8e08ff */
[----:B------:R-:W-:Y:S02]  /*1740*/  PRMT R40, R32, 0x7632, R40 ;  /* 0x0000763220287816 */ /* 0x000fe40000000028 */
[----:B0-----:R-:W-:Y:S02]  /*1750*/  ISETP.NE.AND P0, PT, R33, RZ, PT ;  /* 0x000000ff2100720c */ /* 0x001fe40003f05270 */
[-C--:B------:R-:W-:Y:S02]  /*1760*/  LEA.HI.SX32 R24, R42, R22.reuse, 0x1b ;  /* 0x000000162a187211 */ /* 0x080fe400078fdaff */
[-C--:B------:R-:W-:Y:S02]  /*1770*/  LEA.HI.SX32 R23, R44, R22.reuse, 0x1b ;  /* 0x000000162c177211 */ /* 0x080fe400078fdaff */
[-C--:B------:R-:W-:Y:S02]  /*1780*/  LEA.HI.SX32 R37, R37, R22.reuse, 0x1b ;  /* 0x0000001625257211 */ /* 0x080fe400078fdaff */
[----:B------:R-:W-:-:S02]  /*1790*/  LEA.HI.SX32 R35, R35, R22, 0x1b ;  /* 0x0000001623237211 */ /* 0x000fc400078fdaff */
[----:B------:R-:W-:Y:S02]  /*17a0*/  LEA R27, R27, UR4, 0x1 ;  /* 0x000000041b1b7c11 */ /* 0x000fe4000f8e08ff */
[----:B------:R-:W-:Y:S02]  /*17b0*/  LEA R21, R21, UR4, 0x1 ;  /* 0x0000000415157c11 */ /* 0x000fe4000f8e08ff */
[----:B------:R-:W-:Y:S01]  /*17c0*/  PRMT R22, R29, 0x7632, R22 ;  /* 0x000076321d167816 */ /* 0x000fe20000000016 */
[----:B------:R-:W-:Y:S01]  /*17d0*/  STS.U16 [R34+0xc], R32 ;  /* 0x00000c2022007388 */ /* 0x000fe20000000400 */
[----:B------:R-:W-:Y:S02]  /*17e0*/  F2FP.BF16.F32.PACK_AB R0, R45, R0 ;  /* 0x000000002d00723e */ /* 0x000fe400000010ff */
[----:B------:R-:W-:Y:S01]  /*17f0*/  LEA R25, R25, UR4, 0x1 ;  /* 0x0000000419197c11 */ /* 0x000fe2000f8e08ff */
[----:B------:R-:W-:Y:S01]  /*1800*/  STS.U16 [R38+0xe], R40 ;  /* 0x00000e2826007388 */ /* 0x000fe20000000400 */
[----:B------:R-:W-:-:S03]  /*1810*/  F2FP.BF16.F32.PACK_AB R30, R31, R30 ;  /* 0x0000001e1f1e723e */ /* 0x000fc600000010ff */
[----:B------:R-:W-:Y:S01]  /*1820*/  STS.U16 [R27+0x10], R29 ;  /* 0x0000101d1b007388 */ /* 0x000fe20000000400 */
[----:B------:R-:W-:-:S03]  /*1830*/  PRMT R31, R0, 0x7632, R31 ;  /* 0x00007632001f7816 */ /* 0x000fc6000000001f */
[----:B------:R-:W-:Y:S04]  /*1840*/  STS.U16 [R21+0x12], R22 ;  /* 0x0000121615007388 */ /* 0x000fe80000000400 */
[----:B------:R0:W-:Y:S01]  /*1850*/  STS.U16 [R25+0x14], R0 ;  /* 0x0000140019007388 */ /* 0x0001e20000000400 */
[----:B------:R-:W-:Y:S02]  /*1860*/  LEA R24, R24, UR4, 0x1 ;  /* 0x0000000418187c11 */ /* 0x000fe4000f8e08ff */
[----:B------:R-:W-:Y:S01]  /*1870*/  F2FP.BF16.F32.PACK_AB R26, R39, R26 ;  /* 0x0000001a271a723e */ /* 0x000fe200000010ff */
[----:B------:R-:W-:Y:S01]  /*1880*/  IMAD.IADD R36, R9, 0x1, R2 ;  /* 0x0000000109247824 */ /* 0x000fe200078e0202 */
[----:B------:R-:W-:Y:S01]  /*1890*/  LEA R23, R23, UR4, 0x1 ;  /* 0x0000000417177c11 */ /* 0x000fe2000f8e08ff */
[----:B0-----:R-:W0:Y:S01]  /*18a0*/  @!P0 LDC R0, c[0x0][0x234] ;  /* 0x00008d00ff008b82 */ /* 0x001e220000000800 */
[----:B------:R-:W-:-:S02]  /*18b0*/  LEA R28, R28, UR4, 0x1 ;  /* 0x000000041c1c7c11 */ /* 0x000fc4000f8e08ff */
[----:B------:R-:W-:Y:S02]  /*18c0*/  PRMT R32, R30, 0x7632, R32 ;  /* 0x000076321e207816 */ /* 0x000fe40000000020 */
[----:B------:R-:W-:Y:S01]  /*18d0*/  LEA R37, R37, UR4, 0x1 ;  /* 0x0000000425257c11 */ /* 0x000fe2000f8e08ff */
[----:B------:R1:W-:Y:S01]  /*18e0*/  STS.U16 [R24+0x16], R31 ;  /* 0x0000161f18007388 */ /* 0x0003e20000000400 */
[----:B------:R-:W-:Y:S02]  /*18f0*/  LEA R35, R35, UR4, 0x1 ;  /* 0x0000000423237c11 */ /* 0x000fe4000f8e08ff */
[----:B------:R-:W-:Y:S01]  /*1900*/  PRMT R34, R26, 0x7632, R34 ;  /* 0x000076321a227816 */ /* 0x000fe20000000022 */
[----:B------:R2:W-:Y:S01]  /*1910*/  STS.U16 [R23+0x18], R30 ;  /* 0x0000181e17007388 */ /* 0x0005e20000000400 */
[C---:B------:R-:W-:Y:S02]  /*1920*/  VIADD R25, R36.reuse, 0xa0 ;  /* 0x000000a024197836 */ /* 0x040fe40000000000 */
[C---:B------:R-:W-:Y:S01]  /*1930*/  VIADD R39, R36.reuse, 0x1a0 ;  /* 0x000001a024277836 */ /* 0x040fe20000000000 */
[----:B------:R3:W-:Y:S01]  /*1940*/  STS.U16 [R28+0x1a], R32 ;  /* 0x00001a201c007388 */ /* 0x0007e20000000400 */
[----:B-1----:R-:W-:-:S03]  /*1950*/  VIADD R24, R36, 0xc0 ;  /* 0x000000c024187836 */ /* 0x002fc60000000000 */
[----:B------:R1:W-:Y:S01]  /*1960*/  STS.U16 [R37+0x1c], R26 ;  /* 0x00001c1a25007388 */ /* 0x0003e20000000400 */
[C---:B--2---:R-:W-:Y:S02]  /*1970*/  VIADD R23, R36.reuse, 0x60 ;  /* 0x0000006024177836 */ /* 0x044fe40000000000 */
[C---:B------:R-:W-:Y:S01]  /*1980*/  VIADD R30, R36.reuse, 0xe0 ;  /* 0x000000e0241e7836 */ /* 0x040fe20000000000 */
[----:B------:R2:W-:Y:S01]  /*1990*/  STS.U16 [R35+0x1e], R34 ;  /* 0x00001e2223007388 */ /* 0x0005e20000000400 */
[C---:B---3--:R-:W-:Y:S02]  /*19a0*/  VIADD R32, R36.reuse, 0x100 ;  /* 0x0000010024207836 */ /* 0x048fe40000000000 */
[C---:B------:R-:W-:Y:S02]  /*19b0*/  VIADD R21, R36.reuse, 0x20 ;  /* 0x0000002024157836 */ /* 0x040fe40000000000 */
[C---:B------:R-:W-:Y:S02]  /*19c0*/  VIADD R29, R36.reuse, 0x40 ;  /* 0x00000040241d7836 */ /* 0x040fe40000000000 */
[----:B------:R-:W-:-:S02]  /*19d0*/  VIADD R27, R36, 0x80 ;  /* 0x00000080241b7836 */ /* 0x000fc40000000000 */
[C---:B------:R-:W-:Y:S02]  /*19e0*/  VIADD R45, R36.reuse, 0x120 ;  /* 0x00000120242d7836 */ /* 0x040fe40000000000 */
[C---:B------:R-:W-:Y:S02]  /*19f0*/  VIADD R31, R36.reuse, 0x140 ;  /* 0x00000140241f7836 */ /* 0x040fe40000000000 */
[C---:B------:R-:W-:Y:S02]  /*1a00*/  VIADD R43, R36.reuse, 0x160 ;  /* 0x00000160242b7836 */ /* 0x040fe40000000000 */
[C---:B------:R-:W-:Y:S02]  /*1a10*/  VIADD R41, R36.reuse, 0x180 ;  /* 0x0000018024297836 */ /* 0x040fe40000000000 */
[C---:B-1----:R-:W-:Y:S01]  /*1a20*/  VIADD R37, R36.reuse, 0x1c0 ;  /* 0x000001c024257836 */ /* 0x042fe20000000000 */
[-C--:B------:R-:W-:Y:S01]  /*1a30*/  LEA.HI.SX32 R26, R25, R36.reuse, 0x1b ;  /* 0x00000024191a7211 */ /* 0x080fe200078fdaff */
[----:B--2---:R-:W-:Y:S01]  /*1a40*/  VIADD R35, R36, 0x1e0 ;  /* 0x000001e024237836 */ /* 0x004fe20000000000 */
[-C--:B------:R-:W-:Y:S01]  /*1a50*/  LEA.HI.SX32 R28, R23, R36.reuse, 0x1b ;  /* 0x00000024171c7211 */ /* 0x080fe200078fdaff */
[----:B------:R-:W-:Y:S01]  /*1a60*/  IMAD.SHL.U32 R22, R6, 0x2, RZ ;  /* 0x0000000206167824 */ /* 0x000fe200078e00ff */
        /* <DEDUP_REMOVED lines=12> */
[-C--:B------:R-:W-:Y:S01]  /*1b30*/  LEA.HI.SX32 R37, R37, R36.reuse, 0x1b ;  /* 0x0000002425257211 */ /* 0x080fe200078fdaff */
[----:B------:R-:W-:Y:S01]  /*1b40*/  @!P0 IMAD.MOV R41, RZ, RZ, -R22 ;  /* 0x000000ffff298224 */ /* 0x000fe200078e0a16 */
[----:B------:R-:W-:-:S02]  /*1b50*/  LEA.HI.SX32 R36, R35, R36, 0x1b ;  /* 0x0000002423247211 */ /* 0x000fc400078fdaff */
[----:B------:R-:W-:Y:S01]  /*1b60*/  LEA R35, R39, UR4, 0x1 ;  /* 0x0000000427237c11 */ /* 0x000fe2000f8e08ff */
[----:B------:R-:W-:Y:S01]  /*1b70*/  NOP ;  /* 0x0000000000007918 */ /* 0x000fe20000000000 */
[----:B------:R-:W-:-:S04]  /*1b80*/  LEA R21, R21, UR4, 0x1 ;  /* 0x0000000415157c11 */ /* 0x000fc8000f8e08ff */
[----:B------:R-:W-:Y:S01]  /*1b90*/  LDS.U16 R35, [R35] ;  /* 0x0000000023237984 */ /* 0x000fe20000000400 */
        /* <DEDUP_REMOVED lines=20> */
[----:B0-----:R-:W-:Y:S01]  /*1ce0*/  @!P0 VIADDMNMX R0, R41, R0, 0x400, PT ;  /* 0x0000040029008446 */ /* 0x001fe20003800100 */
[----:B------:R-:W-:Y:S04]  /*1cf0*/  LDS.U16 R43, [R24+0x1c0] ;  /* 0x0001c000182b7984 */ /* 0x000fe80000000400 */
[----:B------:R0:W-:Y:S04]  /*1d00*/  LDS.U16 R41, [R26+0x140] ;  /* 0x000140001a297984 */ /* 0x0001e80000000400 */
[----:B------:R1:W-:Y:S04]  /*1d10*/  LDS.U16 R45, [R23+0x200] ;  /* 0x00020000172d7984 */ /* 0x0003e80000000400 */
        /* <DEDUP_REMOVED lines=8> */
[----:B------:R-:W3:Y:S01]  /*1da0*/  LDS R24, [UR6+0xa50] ;  /* 0x000a5006ff187984 */ /* 0x000ee20008000800 */
[----:B0-----:R-:W-:-:S02]  /*1db0*/  SHF.R.S32.HI R26, RZ, 0x1f, R22 ;  /* 0x0000001fff1a7819 */ /* 0x001fc40000011416 */
[----:B-1----:R-:W-:-:S04]  /*1dc0*/  IADD3 R23, P0, R7, R22, RZ ;  /* 0x0000001607177210 */ /* 0x002fc80007f1e0ff */
[----:B------:R-:W-:Y:S02]  /*1dd0*/  LEA.HI.X.SX32 R26, R7, R26, 0x1, P0 ;  /* 0x0000001a071a7211 */ /* 0x000fe400000f0eff */
[----:B------:R-:W-:-:S04]  /*1de0*/  LEA R22, P0, R23, UR14, 0x1 ;  /* 0x0000000e17167c11 */ /* 0x000fc8000f8008ff */
[----:B------:R-:W-:Y:S01]  /*1df0*/  LEA.HI.X R23, R23, UR15, R26, 0x1, P0 ;  /* 0x0000000f17177c11 */ /* 0x000fe200080f0c1a */
[C---:B------:R-:W-:Y:S02]  /*1e00*/  VIADD R26, R7.reuse, 0x20 ;  /* 0x00000020071a7836 */ /* 0x040fe40000000000 */
[C---:B--2---:R-:W-:Y:S02]  /*1e10*/  VIADD R0, R7.reuse, 0x60 ;  /* 0x0000006007007836 */ /* 0x044fe40000000000 */
[C---:B------:R-:W-:Y:S01]  /*1e20*/  VIADD R28, R7.reuse, 0x40 ;  /* 0x00000040071c7836 */ /* 0x040fe20000000000 */
[-C--:B---3--:R-:W-:Y:S02]  /*1e30*/  ISETP.GE.AND P0, PT, R26, R24.reuse, PT ;  /* 0x000000181a00720c */ /* 0x088fe40003f06270 */
        /* <DEDUP_REMOVED lines=38> */
.L_x_194:
        /* <DEDUP_REMOVED lines=14> */
.L_x_2057:


//--------------------- .text._Z20kDequantizeBlockwiseIfLi512ELi64ELi8ELi2EEvPfPhS0_PT_ii --------------------------
	.section	.text._Z20kDequantizeBlockwiseIfLi512ELi64ELi8ELi2EEvPfPhS0_PT_ii,"ax",@progbits
	.align	128
        .global         _Z20kDequantizeBlockwiseIfLi512ELi64ELi8ELi2EEvPfPhS0_PT_ii
        .type           _Z20kDequantizeBlockwiseIfLi512ELi64ELi8ELi2EEvPfPhS0_PT_ii,@function
        .size           _Z20kDequantizeBlockwiseIfLi512ELi64ELi8ELi2EEvPfPhS0_PT_ii,(.L_x_2058 - _Z20kDequantizeBlockwiseIfLi512ELi64ELi8ELi2EEvPfPhS0_PT_ii)
        .other          _Z20kDequantizeBlockwiseIfLi512ELi64ELi8ELi2EEvPfPhS0_PT_ii,@"STO_CUDA_ENTRY STV_DEFAULT"
_Z20kDequantizeBlockwiseIfLi512ELi64ELi8ELi2EEvPfPhS0_PT_ii:
.text._Z20kDequantizeBlockwiseIfLi512ELi64ELi8ELi2EEvPfPhS0_PT_ii:
        /* <DEDUP_REMOVED lines=40> */
.L_x_195:
        /* <DEDUP_REMOVED lines=8> */
[----:B------:R-:W-:Y:S02]  /*0300*/  LOP3.LUT R26, R4, 0x40, RZ, 0xfc, !PT ;  /* 0x00000040041a7812 */ /* 0x000fe400078efcff */
[----:B------:R-:W-:-:S02]  /*0310*/  IADD3.X R21, R22, UR11, R21, P0, P1 ;  /* 0x0000000b16157c10 */ /* 0x000fc400087e2415 */
[C---:B------:R-:W-:Y:S02]  /*0320*/  LOP3.LUT R22, R4.reuse, 0x60, RZ, 0xfc, !PT ;  /* 0x0000006004167812 */ /* 0x040fe400078efcff */
[-C--:B------:R-:W-:Y:S02]  /*0330*/  ISETP.GE.AND P6, PT, R4, R23.reuse, PT ;  /* 0x000000170400720c */ /* 0x080fe40003fc6270 */
[-C--:B------:R-:W-:Y:S02]  /*0340*/  ISETP.GE.AND P4, PT, R26, R23.reuse, PT ;  /* 0x000000171a00720c */ /* 0x080fe40003f86270 */
[C---:B------:R-:W-:Y:S02]  /*0350*/  LOP3.LUT R24, R4.reuse, 0x20, RZ, 0xfc, !PT ;  /* 0x0000002004187812 */ /* 0x040fe400078efcff */
[----:B------:R-:W-:Y:S02]  /*0360*/  LOP3.LUT R26, R4, 0xa0, RZ, 0xfc, !PT ;  /* 0x000000a0041a7812 */ /* 0x000fe400078efcff */
[----:B------:R-:W-:-:S02]  /*0370*/  ISETP.GE.AND P3, PT, R22, R23, PT ;  /* 0x000000171600720c */ /* 0x000fc40003f66270 */
[----:B------:R-:W-:Y:S02]  /*0380*/  LOP3.LUT R22, R4, 0xc0, RZ, 0xfc, !PT ;  /* 0x000000c004167812 */ /* 0x000fe400078efcff */
[-C--:B------:R-:W-:Y:S02]  /*0390*/  ISETP.GE.AND P5, PT, R24, R23.reuse, PT ;  /* 0x000000171800720c */ /* 0x080fe40003fa6270 */
[-C--:B------:R-:W-:Y:S01]  /*03a0*/  ISETP.GE.AND P1, PT, R26, R23.reuse, PT ;  /* 0x000000171a00720c */ /* 0x080fe20003f26270 */
[----:B------:R-:W-:Y:S01]  /*03b0*/  IMAD.MOV.U32 R26, RZ, RZ, 0x80 ;  /* 0x00000080ff1a7424 */ /* 0x000fe200078e00ff */
[----:B------:R-:W-:Y:S01]  /*03c0*/  LOP3.LUT R24, R4, 0x80, RZ, 0xfc, !PT ;  /* 0x0000008004187812 */ /* 0x000fe200078efcff */
[----:B------:R-:W-:Y:S01]  /*03d0*/  IMAD.MOV.U32 R25, RZ, RZ, 0x80 ;  /* 0x00000080ff197424 */ /* 0x000fe200078e00ff */
[----:B------:R-:W-:Y:S01]  /*03e0*/  ISETP.GE.AND P0, PT, R22, R23, PT ;  /* 0x000000171600720c */ /* 0x000fe20003f06270 */
[----:B------:R-:W2:Y:S01]  /*03f0*/  @!P4 LDG.E.U8 R29, desc[UR8][R20.64+0x40] ;  /* 0x00004008141dc981 */ /* 0x000ea2000c1e1100 */
[----:B------:R-:W-:-:S02]  /*0400*/  LOP3.LUT R22, R4, 0xe0, RZ, 0xfc, !PT ;  /* 0x000000e004167812 */ /* 0x000fc400078efcff */
[-C--:B------:R-:W-:Y:S01]  /*0410*/  ISETP.GE.AND P2, PT, R24, R23.reuse, PT ;  /* 0x000000171800720c */ /* 0x080fe20003f46270 */
[----:B------:R-:W3:Y:S01]  /*0420*/  @!P6 LDG.E.U8 R26, desc[UR8][R20.64] ;  /* 0x00000008141ae981 */ /* 0x000ee2000c1e1100 */
[----:B------:R-:W-:Y:S01]  /*0430*/  ISETP.GE.AND P6, PT, R22, R23, PT ;  /* 0x000000171600720c */ /* 0x000fe20003fc6270 */
[----:B------:R-:W-:Y:S02]  /*0440*/  IMAD.MOV.U32 R24, RZ, RZ, 0x80 ;  /* 0x00000080ff187424 */ /* 0x000fe400078e00ff */
[----:B------:R-:W4:Y:S01]  /*0450*/  @!P5 LDG.E.U8 R27, desc[UR8][R20.64+0x20] ;  /* 0x00002008141bd981 */ /* 0x000f22000c1e1100 */
[----:B------:R-:W-:Y:S02]  /*0460*/  IMAD.MOV.U32 R23, RZ, RZ, 0x80 ;  /* 0x00000080ff177424 */ /* 0x000fe400078e00ff */
[----:B------:R-:W-:Y:S01]  /*0470*/  IMAD.MOV.U32 R22, RZ, RZ, 0x80 ;  /* 0x00000080ff167424 */ /* 0x000fe200078e00ff */
[----:B------:R-:W5:Y:S04]  /*0480*/  @!P3 LDG.E.U8 R28, desc[UR8][R20.64+0x60] ;  /* 0x00006008141cb981 */ /* 0x000f68000c1e1100 */
[----:B------:R-:W5:Y:S04]  /*0490*/  @!P2 LDG.E.U8 R24, desc[UR8][R20.64+0x80] ;  /* 0x000080081418a981 */ /* 0x000f68000c1e1100 */
[----:B------:R-:W5:Y:S04]  /*04a0*/  @!P1 LDG.E.U8 R25, desc[UR8][R20.64+0xa0] ;  /* 0x0000a00814199981 */ /* 0x000f68000c1e1100 */
[----:B------:R-:W5:Y:S04]  /*04b0*/  @!P0 LDG.E.U8 R23, desc[UR8][R20.64+0xc0] ;  /* 0x0000c00814178981 */ /* 0x000f68000c1e1100 */
[----:B------:R0:W5:Y:S01]  /*04c0*/  @!P6 LDG.E.U8 R22, desc[UR8][R20.64+0xe0] ;  /* 0x0000e0081416e981 */ /* 0x000162000c1e1100 */
[----:B------:R-:W1:Y:S01]  /*04d0*/  S2UR UR5, SR_CgaCtaId ;  /* 0x00000000000579c3 */ /* 0x000e620000008800 */
[----:B------:R-:W-:Y:S01]  /*04e0*/  UMOV UR4, 0x400 ;  /* 0x0000040000047882 */ /* 0x000fe20000000000 */
[----:B------:R-:W-:-:S02]  /*04f0*/  VIADD R33, R9, 0x40 ;  /* 0x0000004009217836 */ /* 0x000fc40000000000 */
[C---:B------:R-:W-:Y:S01]  /*0500*/  VIADD R32, R9.reuse, 0x20 ;  /* 0x0000002009207836 */ /* 0x040fe20000000000 */
[C---:B------:R-:W-:Y:S01]  /*0510*/  LEA.HI.SX32 R31, R9.reuse, R9, 0x1b ;  /* 0x00000009091f7211 */ /* 0x040fe200078fdaff */
[----:B------:R-:W-:Y:S01]  /*0520*/  VIADD R35, R9, 0x60 ;  /* 0x0000006009237836 */ /* 0x000fe20000000000 */
[----:B------:R-:W-:Y:S01]  /*0530*/  LEA.HI.SX32 R34, R33, R33, 0x1b ;  /* 0x0000002121227211 */ /* 0x000fe200078fdaff */
[C---:B------:R-:W-:Y:S01]  /*0540*/  VIADD R33, R9.reuse, 0xa0 ;  /* 0x000000a009217836 */ /* 0x040fe20000000000 */
[----:B------:R-:W-:Y:S01]  /*0550*/  LEA.HI.SX32 R32, R32, R32, 0x1b ;  /* 0x0000002020207211 */ /* 0x000fe200078fdaff */
[C---:B0-----:R-:W-:Y:S02]  /*0560*/  VIADD R20, R9.reuse, 0x80 ;  /* 0x0000008009147836 */ /* 0x041fe40000000000 */
[----:B------:R-:W-:Y:S01]  /*0570*/  VIADD R37, R9, 0xc0 ;  /* 0x000000c009257836 */ /* 0x000fe20000000000 */
[----:B------:R-:W-:Y:S01]  /*0580*/  LEA.HI.SX32 R35, R35, R35, 0x1b ;  /* 0x0000002323237211 */ /* 0x000fe200078fdaff */
[----:B------:R-:W-:Y:S01]  /*0590*/  VIADD R38, R9, 0xe0 ;  /* 0x000000e009267836 */ /* 0x000fe20000000000 */
[----:B-1----:R-:W-:Y:S01]  /*05a0*/  ULEA UR6, UR5, UR4, 0x18 ;  /* 0x0000000405067291 */ /* 0x002fe2000f8ec03f */
[----:B------:R-:W-:-:S02]  /*05b0*/  LEA.HI.SX32 R21, R20, R20, 0x1b ;  /* 0x0000001414157211 */ /* 0x000fc400078fdaff */
[----:B------:R-:W-:Y:S02]  /*05c0*/  LEA.HI.SX32 R20, R33, R33, 0x1b ;  /* 0x0000002121147211 */ /* 0x000fe400078fdaff */
[----:B------:R-:W-:Y:S01]  /*05d0*/  LEA.HI.SX32 R40, R37, R37, 0x1b ;  /* 0x0000002525287211 */ /* 0x000fe200078fdaff */
[----:B------:R-:W-:-:S05]  /*05e0*/  IMAD R36, R36, 0x8, R5 ;  /* 0x0000000824247824 */ /* 0x000fca00078e0205 */
[----:B------:R-:W-:Y:S01]  /*05f0*/  SHF.R.U32.HI R36, RZ, R3, R36 ;  /* 0x00000003ff247219 */ /* 0x000fe20000011624 */
[----:B---3--:R0:W-:Y:S04]  /*0600*/  STS.U8 [R31+UR6], R26 ;  /* 0x0000001a1f007988 */ /* 0x0081e80008000006 */
[----:B----4-:R1:W-:Y:S01]  /*0610*/  STS.U8 [R32+UR6], R27 ;  /* 0x0000001b20007988 */ /* 0x0103e20008000006 */
[----:B0-----:R-:W-:-:S03]  /*0620*/  IMAD R26, R0, 0x7, R9 ;  /* 0x00000007001a7824 */ /* 0x001fc600078e0209 */
[----:B--2---:R0:W-:Y:S04]  /*0630*/  STS.U8 [R34+UR6], R29 ;  /* 0x0000001d22007988 */ /* 0x0041e80008000006 */
[----:B-----5:R2:W-:Y:S01]  /*0640*/  STS.U8 [R35+UR6], R28 ;  /* 0x0000001c23007988 */ /* 0x0205e20008000006 */
[----:B-1----:R-:W-:-:S03]  /*0650*/  LEA.HI.SX32 R27, R26, R26, 0x1b ;  /* 0x0000001a1a1b7211 */ /* 0x002fc600078fdaff */
[----:B------:R1:W-:Y:S01]  /*0660*/  STS.U8 [R21+UR6], R24 ;  /* 0x0000001815007988 */ /* 0x0003e20008000006 */
[----:B0-----:R-:W-:-:S03]  /*0670*/  LEA.HI.SX32 R29, R38, R38, 0x1b ;  /* 0x00000026261d7211 */ /* 0x001fc600078fdaff */
[----:B------:R0:W-:Y:S04]  /*0680*/  STS.U8 [R20+UR6], R25 ;  /* 0x0000001914007988 */ /* 0x0001e80008000006 */
[----:B------:R-:W-:Y:S04]  /*0690*/  STS.U8 [R40+UR6], R23 ;  /* 0x0000001728007988 */ /* 0x000fe80008000006 */
[----:B------:R3:W-:Y:S01]  /*06a0*/  STS.U8 [R29+UR6], R22 ;  /* 0x000000161d007988 */ /* 0x0007e20008000006 */
[----:B------:R-:W-:-:S03]  /*06b0*/  NOP ;  /* 0x0000000000007918 */ /* 0x000fc60000000000 */
[----:B------:R-:W4:Y:S01]  /*06c0*/  LDS.U8 R27, [R27+UR6] ;  /* 0x000000061b1b7984 */ /* 0x000f220008000000 */
[C---:B--2---:R-:W-:Y:S02]  /*06d0*/  VIADD R28, R26.reuse, 0x1 ;  /* 0x000000011a1c7836 */ /* 0x044fe40000000000 */
[----:B-1----:R-:W-:-:S03]  /*06e0*/  VIADD R21, R26, 0x2 ;  /* 0x000000021a157836 */ /* 0x002fc60000000000 */
[----:B------:R-:W-:Y:S02]  /*06f0*/  LEA.HI.SX32 R38, R28, R28, 0x1b ;  /* 0x0000001c1c267211 */ /* 0x000fe400078fdaff */
[----:B------:R-:W-:-:S04]  /*0700*/  LEA.HI.SX32 R24, R21, R21, 0x1b ;  /* 0x0000001515187211 */ /* 0x000fc800078fdaff */
[----:B------:R-:W1:Y:S01]  /*0710*/  LDS.U8 R38, [R38+UR6] ;  /* 0x0000000626267984 */ /* 0x000e620008000000 */
[----:B0-----:R-:W-:-:S03]  /*0720*/  VIADD R20, R26, 0x3 ;  /* 0x000000031a147836 */ /* 0x001fc60000000000 */
[----:B------:R-:W0:Y:S02]  /*0730*/  LDS.U8 R24, [R24+UR6] ;  /* 0x0000000618187984 */ /* 0x000e240008000000 */
[----:B------:R-:W-:Y:S01]  /*0740*/  LEA.HI.SX32 R39, R20, R20, 0x1b ;  /* 0x0000001414277211 */ /* 0x000fe200078fdaff */
[----:B---3--:R-:W-:Y:S01]  /*0750*/  VIADD R22, R26, 0x4 ;  /* 0x000000041a167836 */ /* 0x008fe20000000000 */
[----:B------:R-:W2:Y:S04]  /*0760*/  LDC.64 R20, c[0x4][0x8] ;  /* 0x01000200ff147b82 */ /* 0x000ea80000000a00 */
[----:B------:R-:W3:Y:S01]  /*0770*/  LDS.U8 R39, [R39+UR6] ;  /* 0x0000000627277984 */ /* 0x000ee20008000000 */
[----:B------:R-:W-:Y:S01]  /*0780*/  LEA.HI.SX32 R32, R22, R22, 0x1b ;  /* 0x0000001616207211 */ /* 0x000fe200078fdaff */
[----:B------:R-:W-:-:S02]  /*0790*/  VIADD R22, R26, 0x5 ;  /* 0x000000051a167836 */ /* 0x000fc40000000000 */
[C---:B------:R-:W-:Y:S02]  /*07a0*/  VIADD R23, R26.reuse, 0x6 ;  /* 0x000000061a177836 */ /* 0x040fe40000000000 */
[----:B------:R-:W-:Y:S01]  /*07b0*/  VIADD R26, R26, 0x7 ;  /* 0x000000071a1a7836 */ /* 0x000fe20000000000 */
[----:B------:R-:W5:Y:S01]  /*07c0*/  LDS.U8 R32, [R32+UR6] ;  /* 0x0000000620207984 */ /* 0x000f620008000000 */
[----:B----4-:R-:W-:-:S05]  /*07d0*/  IMAD.SHL.U32 R25, R27, 0x4, RZ ;  /* 0x000000041b197824 */ /* 0x010fca00078e00ff */
[----:B------:R-:W-:Y:S02]  /*07e0*/  LOP3.LUT R25, R25, 0x3c, RZ, 0xc0, !PT ;  /* 0x0000003c19197812 */ /* 0x000fe400078ec0ff */
[----:B------:R-:W-:Y:S02]  /*07f0*/  LEA.HI.SX32 R40, R22, R22, 0x1b ;  /* 0x0000001616287211 */ /* 0x000fe400078fdaff */
[----:B------:R-:W-:Y:S02]  /*0800*/  IADD3 R28, P0, R25, UR12, RZ ;  /* 0x0000000c191c7c10 */ /* 0x000fe4000ff1e0ff */
[----:B------:R-:W-:Y:S02]  /*0810*/  SHF.R.U32.HI R25, RZ, 0x4, R27 ;  /* 0x00000004ff197819 */ /* 0x000fe4000001161b */
[----:B------:R-:W-:Y:S01]  /*0820*/  LEA.HI.SX32 R27, R23, R23, 0x1b ;  /* 0x00000017171b7211 */ /* 0x000fe200078fdaff */
[----:B------:R-:W4:Y:S01]  /*0830*/  LDS.U8 R40, [R40+UR6] ;  /* 0x0000000628287984 */ /* 0x000f220008000000 */
[----:B------:R-:W-:Y:S01]  /*0840*/  LEA.HI.SX32 R26, R26, R26, 0x1b ;  /* 0x0000001a1a1a7211 */ /* 0x000fe200078fdaff */
[----:B-1----:R-:W-:-:S03]  /*0850*/  IMAD.SHL.U32 R22, R38, 0x4, RZ ;  /* 0x0000000426167824 */ /* 0x002fc600078e00ff */
[----:B------:R-:W1:Y:S04]  /*0860*/  LDS.U8 R27, [R27+UR6] ;  /* 0x000000061b1b7984 */ /* 0x000e680008000000 */
[----:B------:R-:W1:Y:S01]  /*0870*/  LDS.U8 R26, [R26+UR6] ;  /* 0x000000061a1a7984 */ /* 0x000e620008000000 */
[----:B------:R-:W-:Y:S01]  /*0880*/  LOP3.LUT R34, R22, 0x3c, RZ, 0xc0, !PT ;  /* 0x0000003c16227812 */ /* 0x000fe200078ec0ff */
[----:B--2---:R-:W-:-:S04]  /*0890*/  IMAD.WIDE.U32 R22, R25, 0x4, R20 ;  /* 0x0000000419167825 */ /* 0x004fc800078e0014 */
[----:B0-----:R-:W-:Y:S01]  /*08a0*/  IMAD.SHL.U32 R25, R24, 0x4, RZ ;  /* 0x0000000418197824 */ /* 0x001fe200078e00ff */
[----:B------:R-:W-:Y:S02]  /*08b0*/  SHF.R.U32.HI R41, RZ, 0x4, R38 ;  /* 0x00000004ff297819 */ /* 0x000fe40000011626 */
[----:B------:R-:W-:Y:S01]  /*08c0*/  SHF.R.U32.HI R43, RZ, 0x4, R24 ;  /* 0x00000004ff2b7819 */ /* 0x000fe20000011618 */
[----:B------:R-:W-:Y:S01]  /*08d0*/  IMAD.X R29, RZ, RZ, UR13, P0 ;  /* 0x0000000dff1d7e24 */ /* 0x000fe200080e06ff */
[----:B------:R-:W-:Y:S01]  /*08e0*/  LOP3.LUT R38, R25, 0x3c, RZ, 0xc0, !PT ;  /* 0x0000003c19267812 */ /* 0x000fe200078ec0ff */
[----:B---3--:R-:W-:Y:S01]  /*08f0*/  IMAD.SHL.U32 R42, R39, 0x4, RZ ;  /* 0x00000004272a7824 */ /* 0x008fe200078e00ff */
[----:B------:R-:W0:Y:S01]  /*0900*/  LDC.64 R24, c[0x0][0x220] ;  /* 0x00008800ff187b82 */ /* 0x000e220000000a00 */
[----:B------:R-:W-:Y:S01]  /*0910*/  IADD3 R34, P0, R34, UR12, RZ ;  /* 0x0000000c22227c10 */ /* 0x000fe2000ff1e0ff */
[----:B------:R2:W3:Y:S04]  /*0920*/  LDG.E R31, desc[UR8][R22.64] ;  /* 0x00000008161f7981 */ /* 0x0004e8000c1e1900 */
[----:B------:R-:W-:Y:S01]  /*0930*/  IMAD.X R35, RZ, RZ, UR13, P0 ;  /* 0x0000000dff237e24 */ /* 0x000fe200080e06ff */
[----:B------:R-:W-:Y:S01]  /*0940*/  IADD3 R38, P0, R38, UR12, RZ ;  /* 0x0000000c26267c10 */ /* 0x000fe2000ff1e0ff */
[----:B------:R5:W3:Y:S01]  /*0950*/  LDG.E R33, desc[UR8][R28.64] ;  /* 0x000000081c217981 */ /* 0x000ae2000c1e1900 */
[----:B------:R-:W-:-:S02]  /*0960*/  LOP3.LUT R42, R42, 0x3c, RZ, 0xc0, !PT ;  /* 0x0000003c2a2a7812 */ /* 0x000fc400078ec0ff */
[----:B------:R-:W-:Y:S01]  /*0970*/  SHF.R.U32.HI R45, RZ, 0x4, R39 ;  /* 0x00000004ff2d7819 */ /* 0x000fe20000011627 */
[--C-:B--2---:R-:W-:Y:S01]  /*0980*/  IMAD.WIDE.U32 R22, R43, 0x4, R20.reuse ;  /* 0x000000042b167825 */ /* 0x104fe200078e0014 */
[----:B------:R-:W2:Y:S03]  /*0990*/  LDG.E R37, desc[UR8][R34.64] ;  /* 0x0000000822257981 */ /* 0x000ea6000c1e1900 */
[----:B------:R-:W-:Y:S01]  /*09a0*/  IMAD.X R39, RZ, RZ, UR13, P0 ;  /* 0x0000000dff277e24 */ /* 0x000fe200080e06ff */
[----:B------:R-:W-:Y:S01]  /*09b0*/  IADD3 R42, P0, R42, UR12, RZ ;  /* 0x0000000c2a2a7c10 */ /* 0x000fe2000ff1e0ff */
[----:B-----5:R-:W-:-:S03]  /*09c0*/  IMAD.WIDE.U32 R28, R41, 0x4, R20 ;  /* 0x00000004291c7825 */ /* 0x020fc600078e0014 */
[----:B------:R-:W5:Y:S01]  /*09d0*/  LDG.E R41, desc[UR8][R38.64] ;  /* 0x0000000826297981 */ /* 0x000f62000c1e1900 */
[----:B------:R-:W-:-:S03]  /*09e0*/  IMAD.WIDE.U32 R44, R45, 0x4, R20 ;  /* 0x000000042d2c7825 */ /* 0x000fc600078e0014 */
[----:B------:R4:W2:Y:S01]  /*09f0*/  LDG.E R34, desc[UR8][R22.64] ;  /* 0x0000000816227981 */ /* 0x0008a2000c1e1900 */
[----:B------:R-:W-:Y:S02]  /*0a00*/  IMAD.X R43, RZ, RZ, UR13, P0 ;  /* 0x0000000dff2b7e24 */ /* 0x000fe400080e06ff */
[----:B0-----:R-:W-:Y:S01]  /*0a10*/  IMAD.WIDE.U32 R24, R36, 0x4, R24 ;  /* 0x0000000424187825 */ /* 0x001fe200078e0018 */
[----:B------:R0:W5:Y:S04]  /*0a20*/  LDG.E R35, desc[UR8][R28.64] ;  /* 0x000000081c237981 */ /* 0x000168000c1e1900 */
[----:B------:R1:W2:Y:S01]  /*0a30*/  LDG.E R45, desc[UR8][R44.64] ;  /* 0x000000082c2d7981 */ /* 0x0002a2000c1e1900 */
[----:B----4-:R-:W-:Y:S01]  /*0a40*/  IMAD.SHL.U32 R22, R32, 0x4, RZ ;  /* 0x0000000420167824 */ /* 0x010fe200078e00ff */
[----:B------:R-:W-:-:S02]  /*0a50*/  SHF.R.U32.HI R32, RZ, 0x4, R32 ;  /* 0x00000004ff207819 */ /* 0x000fc40000011620 */
[----:B------:R4:W2:Y:S01]  /*0a60*/  LDG.E R43, desc[UR8][R42.64] ;  /* 0x000000082a2b7981 */ /* 0x0008a2000c1e1900 */
[----:B------:R-:W-:Y:S02]  /*0a70*/  SHF.R.U32.HI R36, RZ, 0x4, R40 ;  /* 0x00000004ff247819 */ /* 0x000fe40000011628 */
[----:B------:R-:W-:Y:S01]  /*0a80*/  LOP3.LUT R22, R22, 0x3c, RZ, 0xc0, !PT ;  /* 0x0000003c16167812 */ /* 0x000fe200078ec0ff */
[----:B0-----:R-:W-:Y:S01]  /*0a90*/  IMAD.WIDE.U32 R28, R32, 0x4, R20 ;  /* 0x00000004201c7825 */ /* 0x001fe200078e0014 */
[----:B-1----:R-:W-:Y:S01]  /*0aa0*/  SHF.R.U32.HI R44, RZ, 0x4, R27 ;  /* 0x00000004ff2c7819 */ /* 0x002fe2000001161b */
[----:B------:R0:W3:Y:S01]  /*0ab0*/  LDG.E.CONSTANT R32, desc[UR8][R24.64] ;  /* 0x0000000818207981 */ /* 0x0000e2000c1e9900 */
[----:B------:R-:W-:Y:S02]  /*0ac0*/  IADD3 R22, P0, R22, UR12, RZ ;  /* 0x0000000c16167c10 */ /* 0x000fe4000ff1e0ff */
[----:B----4-:R-:W-:Y:S01]  /*0ad0*/  SHF.R.U32.HI R42, RZ, 0x4, R26 ;  /* 0x00000004ff2a7819 */ /* 0x010fe2000001161a */
[----:B------:R1:W4:Y:S02]  /*0ae0*/  LDG.E R39, desc[UR8][R28.64] ;  /* 0x000000081c277981 */ /* 0x000324000c1e1900 */
[----:B------:R-:W-:-:S02]  /*0af0*/  IMAD.X R23, RZ, RZ, UR13, P0 ;  /* 0x0000000dff177e24 */ /* 0x000fc400080e06ff */
[----:B0-----:R-:W-:-:S03]  /*0b00*/  IMAD.WIDE.U32 R24, R36, 0x4, R20 ;  /* 0x0000000424187825 */ /* 0x001fc600078e0014 */
[----:B------:R0:W5:Y:S01]  /*0b10*/  LDG.E R36, desc[UR8][R22.64] ;  /* 0x0000000816247981 */ /* 0x000162000c1e1900 */
[----:B-1----:R-:W-:-:S03]  /*0b20*/  IMAD.WIDE.U32 R28, R44, 0x4, R20 ;  /* 0x000000042c1c7825 */ /* 0x002fc600078e0014 */
[----:B------:R1:W4:Y:S01]  /*0b30*/  LDG.E R38, desc[UR8][R24.64] ;  /* 0x0000000818267981 */ /* 0x000322000c1e1900 */
[----:B------:R-:W-:-:S03]  /*0b40*/  IMAD.WIDE.U32 R20, R42, 0x4, R20 ;  /* 0x000000042a147825 */ /* 0x000fc600078e0014 */
[----:B------:R1:W4:Y:S04]  /*0b50*/  LDG.E R29, desc[UR8][R28.64] ;  /* 0x000000081c1d7981 */ /* 0x000328000c1e1900 */
[----:B------:R1:W2:Y:S01]  /*0b60*/  LDG.E R21, desc[UR8][R20.64] ;  /* 0x0000000814157981 */ /* 0x0002a2000c1e1900 */
[----:B------:R-:W-:Y:S02]  /*0b70*/  IMAD.SHL.U32 R40, R40, 0x4, RZ ;  /* 0x0000000428287824 */ /* 0x000fe400078e00ff */
[----:B------:R-:W-:Y:S02]  /*0b80*/  IMAD.SHL.U32 R27, R27, 0x4, RZ ;  /* 0x000000041b1b7824 */ /* 0x000fe400078e00ff */
[----:B------:R-:W-:Y:S01]  /*0b90*/  IMAD.SHL.U32 R26, R26, 0x4, RZ ;  /* 0x000000041a1a7824 */ /* 0x000fe200078e00ff */
[----:B------:R-:W-:-:S02]  /*0ba0*/  LOP3.LUT R40, R40, 0x3c, RZ, 0xc0, !PT ;  /* 0x0000003c28287812 */ /* 0x000fc400078ec0ff */
[----:B------:R-:W-:Y:S02]  /*0bb0*/  LOP3.LUT R27, R27, 0x3c, RZ, 0xc0, !PT ;  /* 0x0000003c1b1b7812 */ /* 0x000fe400078ec0ff */
[----:B------:R-:W-:Y:S02]  /*0bc0*/  LOP3.LUT R26, R26, 0x3c, RZ, 0xc0, !PT ;  /* 0x0000003c1a1a7812 */ /* 0x000fe400078ec0ff */
[----:B0-----:R-:W-:Y:S02]  /*0bd0*/  IADD3 R22, P0, R40, UR12, RZ ;  /* 0x0000000c28167c10 */ /* 0x001fe4000ff1e0ff */
[----:B-1----:R-:W-:Y:S02]  /*0be0*/  IADD3 R24, P1, R27, UR12, RZ ;  /* 0x0000000c1b187c10 */ /* 0x002fe4000ff3e0ff */
[----:B------:R-:W-:Y:S01]  /*0bf0*/  IADD3 R26, P2, R26, UR12, RZ ;  /* 0x0000000c1a1a7c10 */ /* 0x000fe2000ff5e0ff */
[----:B------:R-:W-:Y:S02]  /*0c00*/  IMAD.X R23, RZ, RZ, UR13, P0 ;  /* 0x0000000dff177e24 */ /* 0x000fe400080e06ff */
[----:B------:R-:W-:-:S02]  /*0c10*/  IMAD.X R25, RZ, RZ, UR13, P1 ;  /* 0x0000000dff197e24 */ /* 0x000fc400088e06ff */
[----:B------:R-:W-:Y:S02]  /*0c20*/  IMAD.X R27, RZ, RZ, UR13, P2 ;  /* 0x0000000dff1b7e24 */ /* 0x000fe400090e06ff */
[----:B------:R0:W4:Y:S04]  /*0c30*/  LDG.E R23, desc[UR8][R22.64] ;  /* 0x0000000816177981 */ /* 0x000128000c1e1900 */
[----:B------:R-:W4:Y:S04]  /*0c40*/  LDG.E R25, desc[UR8][R24.64] ;  /* 0x0000000818197981 */ /* 0x000f28000c1e1900 */
[----:B------:R1:W4:Y:S01]  /*0c50*/  LDG.E R27, desc[UR8][R26.64] ;  /* 0x000000081a1b7981 */ /* 0x000322000c1e1900 */
[----:B------:R-:W-:Y:S01]  /*0c60*/  IMAD R28, R0, 0x10, R7 ;  /* 0x00000010001c7824 */ /* 0x000fe200078e0207 */
[----:B------:R-:W-:-:S03]  /*0c70*/  UIADD3 UR4, UR4, 0x210, URZ ;  /* 0x0000021004047890 */ /* 0x000fc6000fffe03f */
[C---:B------:R-:W-:Y:S01]  /*0c80*/  VIADD R20, R28.reuse, 0x1 ;  /* 0x000000011c147836 */ /* 0x040fe20000000000 */
[----:B------:R-:W-:Y:S01]  /*0c90*/  ULEA UR4, UR5, UR4, 0x18 ;  /* 0x0000000405047291 */ /* 0x000fe2000f8ec03f */
[----:B------:R-:W-:-:S03]  /*0ca0*/  LEA.HI.SX32 R40, R28, R28, 0x1b ;  /* 0x0000001c1c287211 */ /* 0x000fc600078fdaff */
[----:B------:R-:W-:Y:S02]  /*0cb0*/  LEA.HI.SX32 R20, R20, R28, 0x1b ;  /* 0x0000001c14147211 */ /* 0x000fe400078fdaff */
[----:B------:R-:W-:Y:S02]  /*0cc0*/  LEA R40, R40, UR4, 0x2 ;  /* 0x0000000428287c11 */ /* 0x000fe4000f8e10ff */
[----:B------:R-:W-:Y:S01]  /*0cd0*/  LEA R20, R20, UR4, 0x2 ;  /* 0x0000000414147c11 */ /* 0x000fe2000f8e10ff */
[C---:B0-----:R-:W-:Y:S02]  /*0ce0*/  VIADD R22, R28.reuse, 0x2 ;  /* 0x000000021c167836 */ /* 0x041fe40000000000 */
[----:B-1----:R-:W-:-:S03]  /*0cf0*/  VIADD R26, R28, 0x4 ;  /* 0x000000041c1a7836 */ /* 0x002fc60000000000 */
[----:B------:R-:W-:-:S04]  /*0d00*/  LEA.HI.SX32 R22, R22, R28, 0x1b ;  /* 0x0000001c16167211 */ /* 0x000fc800078fdaff */
[----:B------:R-:W-:Y:S01]  /*0d10*/  LEA R22, R22, UR4, 0x2 ;  /* 0x0000000416167c11 */ /* 0x000fe2000f8e10ff */
[C---:B------:R-:W-:Y:S02]  /*0d20*/  VIADD R42, R28.reuse, 0xa ;  /* 0x0000000a1c2a7836 */ /* 0x040fe40000000000 */
[----:B------:R-:W-:Y:S01]  /*0d30*/  VIADD R44, R28, 0xb ;  /* 0x0000000b1c2c7836 */ /* 0x000fe20000000000 */
[----:B------:R-:W-:Y:S01]  /*0d40*/  BAR.SYNC.DEFER_BLOCKING 0x0 ;  /* 0x0000000000007b1d */ /* 0x000fe20000010000 */
[C---:B---3--:R-:W-:Y:S01]  /*0d50*/  FMUL.FTZ R31, R32.reuse, R31 ;  /* 0x0000001f201f7220 */ /* 0x048fe20000410000 */
[----:B------:R-:W-:-:S04]  /*0d60*/  FMUL.FTZ R33, R32, R33 ;  /* 0x0000002120217220 */ /* 0x000fc80000410000 */
[----:B------:R-:W-:Y:S04]  /*0d70*/  STS [R40], R31 ;  /* 0x0000001f28007388 */ /* 0x000fe80000000800 */
[----:B------:R0:W-:Y:S01]  /*0d80*/  STS [R20+0x4], R33 ;  /* 0x0000042114007388 */ /* 0x0001e20000000800 */
[C---:B--2---:R-:W-:Y:S01]  /*0d90*/  FMUL.FTZ R24, R32.reuse, R21 ;  /* 0x0000001520187220 */ /* 0x044fe20000410000 */
[----:B-----5:R-:W-:Y:S01]  /*0da0*/  FMUL.FTZ R21, R32, R36 ;  /* 0x0000002420157220 */ /* 0x020fe20000410000 */
[----:B------:R-:W-:-:S05]  /*0db0*/  VIADD R36, R28, 0x5 ;  /* 0x000000051c247836 */ /* 0x000fca0000000000 */
[----:B------:R-:W-:-:S04]  /*0dc0*/  LEA.HI.SX32 R36, R36, R28, 0x1b ;  /* 0x0000001c24247211 */ /* 0x000fc800078fdaff */
[----:B0-----:R-:W-:Y:S02]  /*0dd0*/  LEA R20, R36, UR4, 0x2 ;  /* 0x0000000424147c11 */ /* 0x001fe4000f8e10ff */
[----:B------:R-:W0:Y:S01]  /*0de0*/  S2R R36, SR_TID.X ;  /* 0x0000000000247919 */ /* 0x000e220000002100 */
[----:B------:R-:W-:Y:S02]  /*0df0*/  VIADD R31, R28, 0x3 ;  /* 0x000000031c1f7836 */ /* 0x000fe40000000000 */
[----:B------:R-:W-:Y:S01]  /*0e00*/  FMUL.FTZ R35, R32, R35 ;  /* 0x0000002320237220 */ /* 0x000fe20000410000 */
[----:B------:R-:W-:Y:S02]  /*0e10*/  VIADD R40, R28, 0x6 ;  /* 0x000000061c287836 */ /* 0x000fe40000000000 */
[C---:B------:R-:W-:Y:S01]  /*0e20*/  FMUL.FTZ R34, R32.reuse, R34 ;  /* 0x0000002220227220 */ /* 0x040fe20000410000 */
[C---:B------:R-:W-:Y:S01]  /*0e30*/  FMUL.FTZ R45, R32.reuse, R45 ;  /* 0x0000002d202d7220 */ /* 0x040fe20000410000 */
[C---:B----4-:R-:W-:Y:S01]  /*0e40*/  FMUL.FTZ R39, R32.reuse, R39 ;  /* 0x0000002720277220 */ /* 0x050fe20000410000 */
[C---:B------:R-:W-:Y:S01]  /*0e50*/  FMUL.FTZ R38, R32.reuse, R38 ;  /* 0x0000002620267220 */ /* 0x040fe20000410000 */
[C---:B------:R-:W-:Y:S01]  /*0e60*/  FMUL.FTZ R29, R32.reuse, R29 ;  /* 0x0000001d201d7220 */ /* 0x040fe20000410000 */
[C---:B------:R-:W-:Y:S01]  /*0e70*/  FMUL.FTZ R37, R32.reuse, R37 ;  /* 0x0000002520257220 */ /* 0x040fe20000410000 */
[C---:B------:R-:W-:Y:S01]  /*0e80*/  FMUL.FTZ R41, R32.reuse, R41 ;  /* 0x0000002920297220 */ /* 0x040fe20000410000 */
[C---:B------:R-:W-:Y:S01]  /*0e90*/  FMUL.FTZ R43, R32.reuse, R43 ;  /* 0x0000002b202b7220 */ /* 0x040fe20000410000 */
[C---:B------:R-:W-:Y:S01]  /*0ea0*/  FMUL.FTZ R23, R32.reuse, R23 ;  /* 0x0000001720177220 */ /* 0x040fe20000410000 */
[-C--:B------:R-:W-:Y:S01]  /*0eb0*/  LEA.HI.SX32 R31, R31, R28.reuse, 0x1b ;  /* 0x0000001c1f1f7211 */ /* 0x080fe200078fdaff */
[----:B------:R-:W-:Y:S01]  /*0ec0*/  FMUL.FTZ R25, R32, R25 ;  /* 0x0000001920197220 */ /* 0x000fe20000410000 */
[-C--:B------:R-:W-:Y:S01]  /*0ed0*/  LEA.HI.SX32 R40, R40, R28.reuse, 0x1b ;  /* 0x0000001c28287211 */ /* 0x080fe200078fdaff */
[----:B------:R-:W-:Y:S01]  /*0ee0*/  FMUL.FTZ R27, R32, R27 ;  /* 0x0000001b201b7220 */ /* 0x000fe20000410000 */
[----:B------:R-:W-:Y:S01]  /*0ef0*/  LEA.HI.SX32 R32, R26, R28, 0x1b ;  /* 0x0000001c1a207211 */ /* 0x000fe200078fdaff */
[----:B------:R1:W-:Y:S01]  /*0f00*/  STS [R22+0x8], R35 ;  /* 0x0000082316007388 */ /* 0x0003e20000000800 */
[----:B------:R-:W-:Y:S01]  /*0f10*/  LEA R26, R31, UR4, 0x2 ;  /* 0x000000041f1a7c11 */ /* 0x000fe2000f8e10ff */
[----:B------:R-:W-:Y:S01]  /*0f20*/  VIADD R33, R28, 0x7 ;  /* 0x000000071c217836 */ /* 0x000fe20000000000 */
[----:B------:R-:W-:-:S02]  /*0f30*/  LEA R31, R32, UR4, 0x2 ;  /* 0x00000004201f7c11 */ /* 0x000fc4000f8e10ff */
[----:B------:R-:W-:Y:S01]  /*0f40*/  LEA R40, R40, UR4, 0x2 ;  /* 0x0000000428287c11 */ /* 0x000fe2000f8e10ff */
[----:B------:R2:W-:Y:S01]  /*0f50*/  STS [R26+0xc], R37 ;  /* 0x00000c251a007388 */ /* 0x0005e20000000800 */
[----:B-1----:R-:W-:Y:S01]  /*0f60*/  VIADD R22, R28, 0x8 ;  /* 0x000000081c167836 */ /* 0x002fe20000000000 */
[----:B0-----:R-:W-:Y:S02]  /*0f70*/  ISETP.NE.AND P0, PT, R36, RZ, PT ;  /* 0x000000ff2400720c */ /* 0x001fe40003f05270 */
[----:B------:R0:W-:Y:S01]  /*0f80*/  STS [R31+0x10], R34 ;  /* 0x000010221f007388 */ /* 0x0001e20000000800 */
[-C--:B------:R-:W-:Y:S02]  /*0f90*/  LEA.HI.SX32 R35, R33, R28.reuse, 0x1b ;  /* 0x0000001c21237211 */ /* 0x080fe400078fdaff */
[----:B------:R-:W-:Y:S01]  /*0fa0*/  LEA.HI.SX32 R22, R22, R28, 0x1b ;  /* 0x0000001c16167211 */ /* 0x000fe200078fdaff */
[----:B------:R1:W-:Y:S01]  /*0fb0*/  STS [R20+0x14], R41 ;  /* 0x0000142914007388 */ /* 0x0003e20000000800 */
[----:B------:R-:W-:-:S03]  /*0fc0*/  VIADD R32, R28, 0x9 ;  /* 0x000000091c207836 */ /* 0x000fc60000000000 */
[----:B------:R3:W-:Y:S01]  /*0fd0*/  STS [R40+0x18], R45 ;  /* 0x0000182d28007388 */ /* 0x0007e20000000800 */
[----:B------:R-:W-:Y:S01]  /*0fe0*/  LEA R22, R22, UR4, 0x2 ;  /* 0x0000000416167c11 */ /* 0x000fe2000f8e10ff */
[----:B--2---:R-:W-:Y:S01]  /*0ff0*/  VIADD R37, R28, 0xc ;  /* 0x0000000c1c257836 */ /* 0x004fe20000000000 */
[-C--:B------:R-:W-:Y:S01]  /*1000*/  LEA.HI.SX32 R26, R32, R28.reuse, 0x1b ;  /* 0x0000001c201a7211 */ /* 0x080fe200078fdaff */
[C---:B0-----:R-:W-:Y:S02]  /*1010*/  VIADD R31, R28.reuse, 0xe ;  /* 0x0000000e1c1f7836 */ /* 0x041fe40000000000 */
[C---:B-1----:R-:W-:Y:S01]  /*1020*/  VIADD R41, R28.reuse, 0xd ;  /* 0x0000000d1c297836 */ /* 0x042fe20000000000 */
[----:B---3--:R-:W-:Y:S01]  /*1030*/  LEA R40, R35, UR4, 0x2 ;  /* 0x0000000423287c11 */ /* 0x008fe2000f8e10ff */
[----:B------:R-:W-:Y:S01]  /*1040*/  VIADD R35, R28, 0xf ;  /* 0x0000000f1c237836 */ /* 0x000fe20000000000 */
[-C--:B------:R-:W-:Y:S02]  /*1050*/  LEA.HI.SX32 R32, R42, R28.reuse, 0x1b ;  /* 0x0000001c2a207211 */ /* 0x080fe400078fdaff */
[-C--:B------:R-:W-:Y:S01]  /*1060*/  LEA.HI.SX32 R33, R44, R28.reuse, 0x1b ;  /* 0x0000001c2c217211 */ /* 0x080fe200078fdaff */
[----:B------:R-:W-:Y:S01]  /*1070*/  STS [R40+0x1c], R43 ;  /* 0x00001c2b28007388 */ /* 0x000fe20000000800 */
[----:B------:R-:W-:-:S03]  /*1080*/  LEA.HI.SX32 R34, R37, R28, 0x1b ;  /* 0x0000001c25227211 */ /* 0x000fc600078fdaff */
[----:B------:R0:W-:Y:S01]  /*1090*/  STS [R22+0x20], R39 ;  /* 0x0000202716007388 */ /* 0x0001e20000000800 */
[-C--:B------:R-:W-:Y:S02]  /*10a0*/  LEA.HI.SX32 R20, R41, R28.reuse, 0x1b ;  /* 0x0000001c29147211 */ /* 0x080fe400078fdaff */
[----:B------:R-:W-:Y:S02]  /*10b0*/  LEA R26, R26, UR4, 0x2 ;  /* 0x000000041a1a7c11 */ /* 0x000fe4000f8e10ff */
[-C--:B------:R-:W-:Y:S02]  /*10c0*/  LEA.HI.SX32 R37, R35, R28.reuse, 0x1b ;  /* 0x0000001c23257211 */ /* 0x080fe400078fdaff */
[----:B------:R-:W-:Y:S01]  /*10d0*/  LEA.HI.SX32 R31, R31, R28, 0x1b ;  /* 0x0000001c1f1f7211 */ /* 0x000fe200078fdaff */
[----:B0-----:R-:W0:Y:S01]  /*10e0*/  @!P0 LDC R22, c[0x0][0x234] ;  /* 0x00008d00ff168b82 */ /* 0x001e220000000800 */
[----:B------:R-:W-:Y:S02]  /*10f0*/  LEA R35, R32, UR4, 0x2 ;  /* 0x0000000420237c11 */ /* 0x000fe4000f8e10ff */
[----:B------:R-:W-:-:S02]  /*1100*/  LEA R28, R33, UR4, 0x2 ;  /* 0x00000004211c7c11 */ /* 0x000fc4000f8e10ff */
[----:B------:R-:W-:Y:S01]  /*1110*/  LEA R32, R34, UR4, 0x2 ;  /* 0x0000000422207c11 */ /* 0x000fe2000f8e10ff */
[----:B------:R1:W-:Y:S01]  /*1120*/  STS [R26+0x24], R21 ;  /* 0x000024151a007388 */ /* 0x0003e20000000800 */
[----:B------:R-:W-:Y:S01]  /*1130*/  LEA R20, R20, UR4, 0x2 ;  /* 0x0000000414147c11 */ /* 0x000fe2000f8e10ff */
[----:B------:R-:W-:Y:S01]  /*1140*/  IMAD.IADD R34, R7, 0x1, R0 ;  /* 0x0000000107227824 */ /* 0x000fe200078e0200 */
[----:B------:R-:W-:Y:S01]  /*1150*/  LEA R31, R31, UR4, 0x2 ;  /* 0x000000041f1f7c11 */ /* 0x000fe2000f8e10ff */
[----:B------:R2:W-:Y:S01]  /*1160*/  STS [R35+0x28], R38 ;  /* 0x0000282623007388 */ /* 0x0005e20000000800 */
[----:B------:R-:W-:-:S03]  /*1170*/  LEA R40, R37, UR4, 0x2 ;  /* 0x0000000425287c11 */ /* 0x000fc6000f8e10ff */
[----:B------:R3:W-:Y:S01]  /*1180*/  STS [R28+0x2c], R23 ;  /* 0x00002c171c007388 */ /* 0x0007e20000000800 */
[----:B------:R-:W-:-:S03]  /*1190*/  VIADD R45, R34, 0x20 ;  /* 0x00000020222d7836 */ /* 0x000fc60000000000 */
[----:B------:R4:W-:Y:S01]  /*11a0*/  STS [R32+0x30], R29 ;  /* 0x0000301d20007388 */ /* 0x0009e20000000800 */
[C---:B-1----:R-:W-:Y:S02]  /*11b0*/  VIADD R26, R34.reuse, 0x40 ;  /* 0x00000040221a7836 */ /* 0x042fe40000000000 */
[C---:B--2---:R-:W-:Y:S01]  /*11c0*/  VIADD R38, R34.reuse, 0xa0 ;  /* 0x000000a022267836 */ /* 0x044fe20000000000 */
[----:B------:R-:W-:Y:S01]  /*11d0*/  STS [R20+0x34], R25 ;  /* 0x0000341914007388 */ /* 0x000fe20000000800 */
[C---:B------:R-:W-:Y:S02]  /*11e0*/  VIADD R42, R34.reuse, 0xc0 ;  /* 0x000000c0222a7836 */ /* 0x040fe40000000000 */
[C---:B---3--:R-:W-:Y:S01]  /*11f0*/  VIADD R28, R34.reuse, 0x80 ;  /* 0x00000080221c7836 */ /* 0x048fe20000000000 */
[----:B------:R1:W-:Y:S01]  /*1200*/  STS [R31+0x38], R24 ;  /* 0x000038181f007388 */ /* 0x0003e20000000800 */
[C---:B------:R-:W-:Y:S02]  /*1210*/  VIADD R23, R34.reuse, 0x60 ;  /* 0x0000006022177836 */ /* 0x040fe40000000000 */
[----:B------:R-:W-:-:S02]  /*1220*/  VIADD R44, R34, 0xe0 ;  /* 0x000000e0222c7836 */ /* 0x000fc40000000000 */
[C---:B------:R-:W-:Y:S02]  /*1230*/  VIADD R43, R34.reuse, 0x100 ;  /* 0x00000100222b7836 */ /* 0x040fe40000000000 */
[C---:B----4-:R-:W-:Y:S02]  /*1240*/  VIADD R29, R34.reuse, 0x120 ;  /* 0x00000120221d7836 */ /* 0x050fe40000000000 */
[C---:B------:R-:W-:Y:S02]  /*1250*/  VIADD R39, R34.reuse, 0x160 ;  /* 0x0000016022277836 */ /* 0x040fe40000000000 */
[C---:B-1----:R-:W-:Y:S02]  /*1260*/  VIADD R31, R34.reuse, 0x140 ;  /* 0x00000140221f7836 */ /* 0x042fe40000000000 */
[C---:B------:R-:W-:Y:S02]  /*1270*/  VIADD R41, R34.reuse, 0x180 ;  /* 0x0000018022297836 */ /* 0x040fe40000000000 */
[----:B------:R-:W-:-:S02]  /*1280*/  VIADD R37, R34, 0x1a0 ;  /* 0x000001a022257836 */ /* 0x000fc40000000000 */
[C---:B------:R-:W-:Y:S02]  /*1290*/  VIADD R35, R34.reuse, 0x1c0 ;  /* 0x000001c022237836 */ /* 0x040fe40000000000 */
[----:B------:R-:W-:Y:S01]  /*12a0*/  VIADD R33, R34, 0x1e0 ;  /* 0x000001e022217836 */ /* 0x000fe20000000000 */
[----:B------:R1:W-:Y:S01]  /*12b0*/  STS [R40+0x3c], R27 ;  /* 0x00003c1b28007388 */ /* 0x0003e20000000800 */
[----:B------:R-:W-:Y:S01]  /*12c0*/  IMAD.SHL.U32 R21, R5, 0x2, RZ ;  /* 0x0000000205157824 */ /* 0x000fe200078e00ff */
[-C--:B------:R-:W-:Y:S02]  /*12d0*/  LEA.HI.SX32 R20, R26, R34.reuse, 0x1b ;  /* 0x000000221a147211 */ /* 0x080fe400078fdaff */
[-C--:B------:R-:W-:Y:S02]  /*12e0*/  LEA.HI.SX32 R24, R28, R34.reuse, 0x1b ;  /* 0x000000221c187211 */ /* 0x080fe400078fdaff */
[-C--:B------:R-:W-:Y:S02]  /*12f0*/  LEA.HI.SX32 R25, R38, R34.reuse, 0x1b ;  /* 0x0000002226197211 */ /* 0x080fe400078fdaff */
[----:B------:R-:W-:-:S02]  /*1300*/  LEA.HI.SX32 R32, R45, R34, 0x1b ;  /* 0x000000222d207211 */ /* 0x000fc400078fdaff */
[-C--:B------:R-:W-:Y:S02]  /*1310*/  LEA.HI.SX32 R23, R23, R34.reuse, 0x1b ;  /* 0x0000002217177211 */ /* 0x080fe400078fdaff */
[-C--:B------:R-:W-:Y:S02]  /*1320*/  LEA.HI.SX32 R26, R42, R34.reuse, 0x1b ;  /* 0x000000222a1a7211 */ /* 0x080fe400078fdaff */
[-C--:B-1----:R-:W-:Y:S02]  /*1330*/  LEA.HI.SX32 R27, R44, R34.reuse, 0x1b ;  /* 0x000000222c1b7211 */ /* 0x082fe400078fdaff */
[-C--:B------:R-:W-:Y:S02]  /*1340*/  LEA.HI.SX32 R28, R43, R34.reuse, 0x1b ;  /* 0x000000222b1c7211 */ /* 0x080fe400078fdaff */
[-C--:B------:R-:W-:Y:S02]  /*1350*/  LEA.HI.SX32 R29, R29, R34.reuse, 0x1b ;  /* 0x000000221d1d7211 */ /* 0x080fe400078fdaff */
[----:B------:R-:W-:-:S02]  /*1360*/  LEA.HI.SX32 R31, R31, R34, 0x1b ;  /* 0x000000221f1f7211 */ /* 0x000fc400078fdaff */
        /* <DEDUP_REMOVED lines=10> */
[----:B------:R-:W-:Y:S01]  /*1410*/  LDS R33, [R33] ;  /* 0x0000000021217984 */ /* 0x000fe20000000800 */
[----:B------:R-:W-:Y:S02]  /*1420*/  LEA R25, R25, UR4, 0x2 ;  /* 0x0000000419197c11 */ /* 0x000fe4000f8e10ff */
[----:B------:R-:W-:Y:S02]  /*1430*/  LEA R26, R26, UR4, 0x2 ;  /* 0x000000041a1a7c11 */ /* 0x000fe4000f8e10ff */
[----:B------:R-:W-:Y:S01]  /*1440*/  LEA R27, R27, UR4, 0x2 ;  /* 0x000000041b1b7c11 */ /* 0x000fe2000f8e10ff */
[----:B------:R-:W-:Y:S01]  /*1450*/  LDS R23, [R23+0x180] ;  /* 0x0001800017177984 */ /* 0x000fe20000000800 */
[----:B------:R-:W-:Y:S02]  /*1460*/  LEA R28, R28, UR4, 0x2 ;  /* 0x000000041c1c7c11 */ /* 0x000fe4000f8e10ff */
[----:B------:R-:W-:Y:S01]  /*1470*/  LEA R29, R29, UR4, 0x2 ;  /* 0x000000041d1d7c11 */ /* 0x000fe2000f8e10ff */
[----:B------:R-:W-:Y:S01]  /*1480*/  LDS R25, [R25+0x280] ;  /* 0x0002800019197984 */ /* 0x000fe20000000800 */
[----:B------:R-:W-:-:S02]  /*1490*/  LEA R31, R31, UR4, 0x2 ;  /* 0x000000041f1f7c11 */ /* 0x000fc4000f8e10ff */
[----:B------:R-:W-:Y:S01]  /*14a0*/  LEA R39, R39, UR4, 0x2 ;  /* 0x0000000427277c11 */ /* 0x000fe2000f8e10ff */
[----:B------:R-:W-:Y:S01]  /*14b0*/  LDS R26, [R26+0x300] ;  /* 0x000300001a1a7984 */ /* 0x000fe20000000800 */
        /* <DEDUP_REMOVED lines=10> */
[----:B0-----:R-:W-:Y:S01]  /*1560*/  @!P0 VIADDMNMX R22, R41, R22, 0x400, PT ;  /* 0x0000040029168446 */ /* 0x001fe20003800116 */
[----:B------:R0:W-:Y:S04]  /*1570*/  LDS R43, [R20+0x100] ;  /* 0x00010000142b7984 */ /* 0x0001e80000000800 */
[----:B------:R1:W-:Y:S04]  /*1580*/  LDS R41, [R32+0x80] ;  /* 0x0000800020297984 */ /* 0x0003e80000000800 */
[----:B------:R-:W-:Y:S04]  /*1590*/  LDS R45, [R24+0x200] ;  /* 0x00020000182d7984 */ /* 0x000fe80000000800 */
[----:B------:R-:W-:Y:S04]  /*15a0*/  LDS R31, [R31+0x500] ;  /* 0x000500001f1f7984 */ /* 0x000fe80000000800 */
[----:B------:R-:W-:Y:S04]  /*15b0*/  LDS R39, [R39+0x580] ;  /* 0x0005800027277984 */ /* 0x000fe80000000800 */
[----:B------:R-:W-:Y:S04]  /*15c0*/  LDS R38, [R38+0x600] ;  /* 0x0006000026267984 */ /* 0x000fe80000000800 */
[----:B------:R-:W-:Y:S04]  /*15d0*/  LDS R37, [R37+0x680] ;  /* 0x0006800025257984 */ /* 0x000fe80000000800 */
[----:B------:R-:W-:Y:S04]  /*15e0*/  LDS R35, [R35+0x700] ;  /* 0x0007000023237984 */ /* 0x000fe80000000800 */
[----:B------:R-:W-:Y:S04]  /*15f0*/  LDS R34, [R34+0x780] ;  /* 0x0007800022227984 */ /* 0x000fe80000000800 */
[----:B------:R2:W-:Y:S01]  /*1600*/  @!P0 STS [UR6+0x1290], R22 ;  /* 0x00129016ff008988 */ /* 0x0005e20008000806 */
[----:B------:R-:W-:Y:S06]  /*1610*/  BAR.SYNC.DEFER_BLOCKING 0x0 ;  /* 0x0000000000007b1d */ /* 0x000fec0000010000 */
[----:B------:R-:W3:Y:S01]  /*1620*/  LDS R24, [UR6+0x1290] ;  /* 0x00129006ff187984 */ /* 0x000ee20008000800 */
[----:B0-----:R-:W-:-:S02]  /*1630*/  SHF.R.S32.HI R20, RZ, 0x1f, R21 ;  /* 0x0000001fff147819 */ /* 0x001fc40000011415 */
[----:B------:R-:W-:-:S04]  /*1640*/  IADD3 R21, P0, R6, R21, RZ ;  /* 0x0000001506157210 */ /* 0x000fc80007f1e0ff */
[----:B-1----:R-:W-:Y:S02]  /*1650*/  LEA.HI.X.SX32 R32, R6, R20, 0x1, P0 ;  /* 0x0000001406207211 */ /* 0x002fe400000f0eff */
[----:B------:R-:W-:-:S04]  /*1660*/  LEA R20, P0, R21, UR14, 0x2 ;  /* 0x0000000e15147c11 */ /* 0x000fc8000f8010ff */
[----:B------:R-:W-:Y:S01]  /*1670*/  LEA.HI.X R21, R21, UR15, R32, 0x2, P0 ;  /* 0x0000000f15157c11 */ /* 0x000fe200080f1420 */
[C---:B------:R-:W-:Y:S02]  /*1680*/  VIADD R32, R6.reuse, 0x20 ;  /* 0x0000002006207836 */ /* 0x040fe40000000000 */
[----:B--2---:R-:W-:-:S03]  /*1690*/  VIADD R22, R6, 0x40 ;  /* 0x0000004006167836 */ /* 0x004fc60000000000 */
[-C--:B---3--:R-:W-:Y:S02]  /*16a0*/  ISETP.GE.AND P0, PT, R32, R24.reuse, PT ;  /* 0x000000182000720c */ /* 0x088fe40003f06270 */
[-C--:B------:R-:W-:Y:S02]  /*16b0*/  ISETP.GE.AND P6, PT, R22, R24.reuse, PT ;  /* 0x000000181600720c */ /* 0x080fe40003fc6270 */
[----:B------:R-:W0:Y:S01]  /*16c0*/  LDC R22, c[0x0][0xc] ;  /* 0x00000300ff167b82 */ /* 0x000e220000000800 */
[----:B------:R-:W-:-:S08]  /*16d0*/  ISETP.GE.AND P1, PT, R6, R24, PT ;  /* 0x000000180600720c */ /* 0x000fd00003f26270 */
[----:B------:R1:W-:Y:S01]  /*16e0*/  @!P0 STG.E desc[UR8][R20.64+0x80], R41 ;  /* 0x0000802914008986 */ /* 0x0003e2000c101908 */
[-C--:B------:R-:W-:Y:S01]  /*16f0*/  ISETP.GE.AND P0, PT, R13, R24.reuse, PT ;  /* 0x000000180d00720c */ /* 0x080fe20003f06270 */
[----:B------:R-:W-:Y:S01]  /*1700*/  VIADD R32, R6, 0x60 ;  /* 0x0000006006207836 */ /* 0x000fe20000000000 */
[-C--:B------:R-:W-:Y:S02]  /*1710*/  ISETP.GE.AND P4, PT, R8, R24.reuse, PT ;  /* 0x000000180800720c */ /* 0x080fe40003f86270 */
[----:B------:R1:W-:Y:S01]  /*1720*/  @!P1 STG.E desc[UR8][R20.64], R33 ;  /* 0x0000002114009986 */ /* 0x0003e2000c101908 */
[-C--:B------:R-:W-:Y:S02]  /*1730*/  ISETP.GE.AND P3, PT, R10, R24.reuse, PT ;  /* 0x000000180a00720c */ /* 0x080fe40003f66270 */
[-C--:B------:R-:W-:Y:S02]  /*1740*/  ISETP.GE.AND P5, PT, R32, R24.reuse, PT ;  /* 0x000000182000720c */ /* 0x080fe40003fa6270 */
[----:B------:R-:W-:-:S02]  /*1750*/  ISETP.GE.AND P2, PT, R11, R24, PT ;  /* 0x000000180b00720c */ /* 0x000fc40003f46270 */
[-C--:B------:R-:W-:Y:S02]  /*1760*/  ISETP.GE.AND P1, PT, R12, R24.reuse, PT ;  /* 0x000000180c00720c */ /* 0x080fe40003f26270 */
[----:B------:R1:W-:Y:S01]  /*1770*/  @!P0 STG.E desc[UR8][R20.64+0x400], R28 ;  /* 0x0004001c14008986 */ /* 0x0003e2000c101908 */
[----:B------:R-:W-:Y:S01]  /*1780*/  ISETP.GE.AND P0, PT, R14, R24, PT ;  /* 0x000000180e00720c */ /* 0x000fe20003f06270 */
[----:B0-----:R-:W-:-:S04]  /*1790*/  IMAD.SHL.U32 R22, R22, 0x200, RZ ;  /* 0x0000020016167824 */ /* 0x001fc800078e00ff */
[----:B------:R-:W-:Y:S01]  /*17a0*/  IMAD.IADD R5, R22, 0x1, R5 ;  /* 0x0000000116057824 */ /* 0x000fe200078e0205 */
[----:B------:R1:W-:Y:S01]  /*17b0*/  @!P6 STG.E desc[UR8][R20.64+0x100], R43 ;  /* 0x0001002b1400e986 */ /* 0x0003e2000c101908 */
[----:B------:R-:W-:-:S03]  /*17c0*/  ISETP.GE.AND P6, PT, R30, R24, PT ;  /* 0x000000181e00720c */ /* 0x000fc60003fc6270 */
        /* <DEDUP_REMOVED lines=12> */
[----:B------:R1:W-:Y:S04]  /*1890*/  @!P3 STG.E desc[UR8][R20.64+0x600], R38 ;  /* 0x000600261400b986 */ /* 0x0003e8000c101908 */
[----:B------:R1:W-:Y:S04]  /*18a0*/  @!P2 STG.E desc[UR8][R20.64+0x580], R39 ;  /* 0x000580271400a986 */ /* 0x0003e8000c101908 */
[----:B------:R1:W-:Y:S04]  /*18b0*/  @!P1 STG.E desc[UR8][R20.64+0x500], R31 ;  /* 0x0005001f14009986 */ /* 0x0003e8000c101908 */
[----:B------:R1:W-:Y:S04]  /*18c0*/  @!P4 STG.E desc[UR8][R20.64+0x680], R37 ;  /* 0x000680251400c986 */ /* 0x0003e8000c101908 */
[----:B------:R1:W-:Y:S04]  /*18d0*/  @!P5 STG.E desc[UR8][R20.64+0x700], R35 ;  /* 0x000700231400d986 */ /* 0x0003e8000c101908 */
[----:B------:R1:W-:Y:S01]  /*18e0*/  @!P6 STG.E desc[UR8][R20.64+0x780], R34 ;  /* 0x000780221400e986 */ /* 0x0003e2000c101908 */
[----:B------:R-:W-:Y:S05]  /*18f0*/  @!P0 BRA `(.L_x_195) ;  /* 0xffffffe800608947 */ /* 0x000fea000383ffff */
[----:B------:R-:W-:Y:S05]  /*1900*/  EXIT ;  /* 0x000000000000794d */ /* 0x000fea0003800000 */
.L_x_196:
        /* <DEDUP_REMOVED lines=15> */
.L_x_2058:


//--------------------- .text._Z20kDequantizeBlockwiseIfLi512ELi64ELi8ELi0EEvPfPhS0_PT_ii --------------------------
	.section	.text._Z20kDequantizeBlockwiseIfLi512ELi64ELi8ELi0EEvPfPhS0_PT_ii,"ax",@progbits
	.align	128
        .global         _Z20kDequantizeBlockwiseIfLi512ELi64ELi8ELi0EEvPfPhS0_PT_ii
        .type           _Z20kDequantizeBlockwiseIfLi512ELi64ELi8ELi0EEvPfPhS0_PT_ii,@function
        .size           _Z20kDequantizeBlockwiseIfLi512ELi64ELi8ELi0EEvPfPhS0_PT_ii,(.L_x_2059 - _Z20kDequantizeBlockwiseIfLi512ELi64ELi8ELi0EEvPfPhS0_PT_ii)
        .other          _Z20kDequantizeBlockwiseIfLi512ELi64ELi8ELi0EEvPfPhS0_PT_ii,@"STO_CUDA_ENTRY STV_DEFAULT"
_Z20kDequantizeBlockwiseIfLi512ELi64ELi8ELi0EEvPfPhS0_PT_ii:
.text._Z20kDequantizeBlockwiseIfLi512ELi64ELi8ELi0EEvPfPhS0_PT_ii:
        /* <DEDUP_REMOVED lines=14> */
.L_x_197:
        /* <DEDUP_REMOVED lines=8> */
[----:B------:R-:W-:Y:S01]  /*0160*/  LOP3.LUT R7, R25, 0x1f, R0, 0xf8, !PT ;  /* 0x0000001f19077812 */ /* 0x000fe200078ef800 */
[----:B------:R-:W-:-:S03]  /*0170*/  IMAD.MOV.U32 R17, RZ, RZ, 0x80 ;  /* 0x00000080ff117424 */ /* 0x000fc600078e00ff */
        /* <DEDUP_REMOVED lines=10> */
[-C--:B------:R-:W-:Y:S02]  /*0220*/  ISETP.GE.AND P4, PT, R13, R4.reuse, PT ;  /* 0x000000040d00720c */ /* 0x080fe40003f86270 */
[----:B------:R-:W-:Y:S02]  /*0230*/  LOP3.LUT R11, R7, 0x80, RZ, 0xfc, !PT ;  /* 0x00000080070b7812 */ /* 0x000fe400078efcff */
[----:B------:R-:W-:-:S02]  /*0240*/  ISETP.GE.AND P3, PT, R5, R4, PT ;  /* 0x000000040500720c */ /* 0x000fc40003f66270 */
[C---:B------:R-:W-:Y:S02]  /*0250*/  LOP3.LUT R13, R7.reuse, 0xa0, RZ, 0xfc, !PT ;  /* 0x000000a0070d7812 */ /* 0x040fe400078efcff */
[C---:B------:R-:W-:Y:S02]  /*0260*/  LOP3.LUT R5, R7.reuse, 0xc0, RZ, 0xfc, !PT ;  /* 0x000000c007057812 */ /* 0x040fe400078efcff */
[----:B------:R-:W-:Y:S02]  /*0270*/  LOP3.LUT R7, R7, 0xe0, RZ, 0xfc, !PT ;  /* 0x000000e007077812 */ /* 0x000fe400078efcff */
[-C--:B------:R-:W-:Y:S02]  /*0280*/  ISETP.GE.AND P2, PT, R11, R4.reuse, PT ;  /* 0x000000040b00720c */ /* 0x080fe40003f46270 */
[-C--:B------:R-:W-:Y:S02]  /*0290*/  ISETP.GE.AND P1, PT, R13, R4.reuse, PT ;  /* 0x000000040d00720c */ /* 0x080fe40003f26270 */
        /* <DEDUP_REMOVED lines=23> */
[----:B------:R-:W-:Y:S01]  /*0410*/  VIADD R11, R24, 0x80 ;  /* 0x00000080180b7836 */ /* 0x000fe20000000000 */
[----:B------:R-:W-:Y:S01]  /*0420*/  LEA.HI.SX32 R29, R6, R6, 0x1b ;  /* 0x00000006061d7211 */ /* 0x000fe200078fdaff */
[C---:B------:R-:W-:Y:S01]  /*0430*/  VIADD R10, R24.reuse, 0xa0 ;  /* 0x000000a0180a7836 */ /* 0x040fe20000000000 */
[----:B0-----:R-:W-:Y:S01]  /*0440*/  LEA.HI.SX32 R8, R5, R5, 0x1b ;  /* 0x0000000505087211 */ /* 0x001fe200078fdaff */
[C---:B------:R-:W-:Y:S01]  /*0450*/  VIADD R9, R24.reuse, 0xc0 ;  /* 0x000000c018097836 */ /* 0x040fe20000000000 */
[----:B------:R-:W-:Y:S01]  /*0460*/  LEA.HI.SX32 R26, R11, R11, 0x1b ;  /* 0x0000000b0b1a7211 */ /* 0x000fe200078fdaff */
[----:B------:R-:W-:Y:S01]  /*0470*/  VIADD R7, R24, 0xe0 ;  /* 0x000000e018077836 */ /* 0x000fe20000000000 */
[----:B------:R-:W-:Y:S01]  /*0480*/  LEA.HI.SX32 R28, R10, R10, 0x1b ;  /* 0x0000000a0a1c7211 */ /* 0x000fe200078fdaff */
[----:B------:R-:W-:Y:S01]  /*0490*/  IMAD R20, R2, 0x7, R24 ;  /* 0x0000000702147824 */ /* 0x000fe200078e0218 */
[----:B------:R-:W-:-:S09]  /*04a0*/  ULEA UR8, UR7, UR6, 0x18 ;  /* 0x0000000607087291 */ /* 0x000fd2000f8ec03f */
[----:B--2---:R-:W-:Y:S04]  /*04b0*/  STS.U8 [R18+UR8], R15 ;  /* 0x0000000f12007988 */ /* 0x004fe80008000008 */
[----:B---3--:R0:W-:Y:S04]  /*04c0*/  STS.U8 [R27+UR8], R14 ;  /* 0x0000000e1b007988 */ /* 0x0081e80008000008 */
[----:B----4-:R1:W-:Y:S04]  /*04d0*/  STS.U8 [R29+UR8], R16 ;  /* 0x000000101d007988 */ /* 0x0103e80008000008 */
[----:B-----5:R2:W-:Y:S01]  /*04e0*/  STS.U8 [R8+UR8], R17 ;  /* 0x0000001108007988 */ /* 0x0205e20008000008 */
[----:B0-----:R-:W-:Y:S01]  /*04f0*/  LEA.HI.SX32 R27, R7, R7, 0x1b ;  /* 0x00000007071b7211 */ /* 0x001fe200078fdaff */
[----:B------:R-:W0:Y:S02]  /*0500*/  LDC.64 R14, c[0x0][0x220] ;  /* 0x00008800ff0e7b82 */ /* 0x000e240000000a00 */
[----:B------:R-:W-:Y:S01]  /*0510*/  STS.U8 [R26+UR8], R13 ;  /* 0x0000000d1a007988 */ /* 0x000fe20008000008 */
[----:B-1----:R-:W-:-:S03]  /*0520*/  LEA.HI.SX32 R29, R20, R20, 0x1b ;  /* 0x00000014141d7211 */ /* 0x002fc600078fdaff */
[----:B------:R-:W-:Y:S01]  /*0530*/  STS.U8 [R28+UR8], R23 ;  /* 0x000000171c007988 */ /* 0x000fe20008000008 */
[----:B--2---:R-:W-:Y:S01]  /*0540*/  LEA.HI.SX32 R8, R9, R9, 0x1b ;  /* 0x0000000909087211 */ /* 0x004fe200078fdaff */
[----:B------:R-:W1:Y:S04]  /*0550*/  LDC.64 R16, c[0x0][0x210] ;  /* 0x00008400ff107b82 */ /* 0x000e680000000a00 */
[----:B------:R-:W-:Y:S04]  /*0560*/  STS.U8 [R8+UR8], R21 ;  /* 0x0000001508007988 */ /* 0x000fe80008000008 */
[----:B------:R2:W-:Y:S01]  /*0570*/  STS.U8 [R27+UR8], R22 ;  /* 0x000000161b007988 */ /* 0x0005e20008000008 */
[----:B------:R-:W-:-:S03]  /*0580*/  NOP ;  /* 0x0000000000007918 */ /* 0x000fc60000000000 */
[----:B------:R-:W1:Y:S01]  /*0590*/  LDS.U8 R29, [R29+UR8] ;  /* 0x000000081d1d7984 */ /* 0x000e620008000000 */
[----:B--2---:R-:W-:-:S05]  /*05a0*/  SHF.R.U32.HI R27, RZ, UR5, R12 ;  /* 0x00000005ff1b7c19 */ /* 0x004fca000801160c */
[----:B0-----:R-:W-:-:S05]  /*05b0*/  IMAD.WIDE.U32 R14, R27, 0x4, R14 ;  /* 0x000000041b0e7825 */ /* 0x001fca00078e000e */
[----:B------:R0:W2:Y:S01]  /*05c0*/  LDG.E.CONSTANT R8, desc[UR10][R14.64] ;  /* 0x0000000a0e087981 */ /* 0x0000a2000c1e9900 */
[----:B-1----:R-:W-:-:S05]  /*05d0*/  IMAD.WIDE.U32 R12, R29, 0x4, R16 ;  /* 0x000000041d0c7825 */ /* 0x002fca00078e0010 */
[----:B------:R1:W2:Y:S01]  /*05e0*/  LDG.E.CONSTANT R21, desc[UR10][R12.64] ;  /* 0x0000000a0c157981 */ /* 0x0002a2000c1e9900 */
[----:B------:R-:W-:-:S05]  /*05f0*/  VIADD R22, R20, 0x1 ;  /* 0x0000000114167836 */ /* 0x000fca0000000000 */
[----:B------:R-:W-:Y:S01]  /*0600*/  LEA.HI.SX32 R27, R22, R22, 0x1b ;  /* 0x00000016161b7211 */ /* 0x000fe200078fdaff */
[C---:B------:R-:W-:Y:S02]  /*0610*/  VIADD R22, R20.reuse, 0x2 ;  /* 0x0000000214167836 */ /* 0x040fe40000000000 */
[C---:B------:R-:W-:Y:S02]  /*0620*/  VIADD R23, R20.reuse, 0x3 ;  /* 0x0000000314177836 */ /* 0x040fe40000000000 */
[C---:B0-----:R-:W-:Y:S01]  /*0630*/  VIADD R14, R20.reuse, 0x4 ;  /* 0x00000004140e7836 */ /* 0x041fe20000000000 */
[----:B------:R-:W-:Y:S01]  /*0640*/  LDS.U8 R27, [R27+UR8] ;  /* 0x000000081b1b7984 */ /* 0x000fe20008000000 */
[C---:B------:R-:W-:Y:S02]  /*0650*/  VIADD R15, R20.reuse, 0x5 ;  /* 0x00000005140f7836 */ /* 0x040fe40000000000 */
[----:B-1----:R-:W-:Y:S01]  /*0660*/  VIADD R13, R20, 0x6 ;  /* 0x00000006140d7836 */ /* 0x002fe20000000000 */
[----:B------:R-:W-:Y:S01]  /*0670*/  LEA.HI.SX32 R29, R22, R22, 0x1b ;  /* 0x00000016161d7211 */ /* 0x000fe200078fdaff */
[----:B------:R-:W-:Y:S01]  /*0680*/  VIADD R20, R20, 0x7 ;  /* 0x0000000714147836 */ /* 0x000fe20000000000 */
[----:B------:R-:W-:-:S02]  /*0690*/  LEA.HI.SX32 R22, R23, R23, 0x1b ;  /* 0x0000001717167211 */ /* 0x000fc400078fdaff */
[----:B------:R-:W-:Y:S02]  /*06a0*/  LEA.HI.SX32 R23, R14, R14, 0x1b ;  /* 0x0000000e0e177211 */ /* 0x000fe400078fdaff */
[----:B------:R-:W-:Y:S01]  /*06b0*/  LEA.HI.SX32 R15, R15, R15, 0x1b ;  /* 0x0000000f0f0f7211 */ /* 0x000fe200078fdaff */
[----:B------:R-:W0:Y:S01]  /*06c0*/  LDS.U8 R29, [R29+UR8] ;  /* 0x000000081d1d7984 */ /* 0x000e220008000000 */
[----:B------:R-:W-:Y:S02]  /*06d0*/  LEA.HI.SX32 R13, R13, R13, 0x1b ;  /* 0x0000000d0d0d7211 */ /* 0x000fe400078fdaff */
[----:B------:R-:W-:Y:S01]  /*06e0*/  LEA.HI.SX32 R26, R20, R20, 0x1b ;  /* 0x00000014141a7211 */ /* 0x000fe200078fdaff */
[----:B------:R2:W1:Y:S04]  /*06f0*/  LDS.U8 R12, [R22+UR8] ;  /* 0x00000008160c7984 */ /* 0x0004680008000000 */
[----:B------:R-:W3:Y:S04]  /*0700*/  LDS.U8 R23, [R23+UR8] ;  /* 0x0000000817177984 */ /* 0x000ee80008000000 */
[----:B------:R-:W4:Y:S04]  /*0710*/  LDS.U8 R15, [R15+UR8] ;  /* 0x000000080f0f7984 */ /* 0x000f280008000000 */
[----:B------:R-:W5:Y:S04]  /*0720*/  LDS.U8 R13, [R13+UR8] ;  /* 0x000000080d0d7984 */ /* 0x000f680008000000 */
[----:B------:R-:W5:Y:S01]  /*0730*/  LDS.U8 R26, [R26+UR8] ;  /* 0x000000081a1a7984 */ /* 0x000f620008000000 */
[----:B------:R-:W-:Y:S01]  /*0740*/  UIADD3 UR6, UR6, 0x210, URZ ;  /* 0x0000021006067890 */ /* 0x000fe2000fffe03f */
[----:B------:R-:W-:-:S03]  /*0750*/  IMAD R25, R2, 0x8, R25 ;  /* 0x0000000802197824 */ /* 0x000fc600078e0219 */
[----:B------:R-:W-:Y:S02]  /*0760*/  ULEA UR6, UR7, UR6, 0x18 ;  /* 0x0000000607067291 */ /* 0x000fe4000f8ec03f */
[----:B------:R-:W-:-:S04]  /*0770*/  LEA.HI.SX32 R14, R25, R25, 0x1b ;  /* 0x00000019190e7211 */ /* 0x000fc800078fdaff */
[----:B------:R-:W-:Y:S01]  /*0780*/  LEA R14, R14, UR6, 0x2 ;  /* 0x000000060e0e7c11 */ /* 0x000fe2000f8e10ff */
[----:B0-----:R-:W-:-:S06]  /*0790*/  IMAD.WIDE.U32 R28, R29, 0x4, R16 ;  /* 0x000000041d1c7825 */ /* 0x001fcc00078e0010 */
[----:B------:R-:W5:Y:S01]  /*07a0*/  LDG.E.CONSTANT R29, desc[UR10][R28.64] ;  /* 0x0000000a1c1d7981 */ /* 0x000f62000c1e9900 */
[----:B------:R-:W-:Y:S01]  /*07b0*/  BAR.SYNC.DEFER_BLOCKING 0x0 ;  /* 0x0000000000007b1d */ /* 0x000fe20000010000 */
[----:B--2---:R-:W-:Y:S01]  /*07c0*/  FMUL.FTZ R22, R8, R21 ;  /* 0x0000001508167220 */ /* 0x004fe20000410000 */
[----:B------:R-:W-:-:S05]  /*07d0*/  IMAD.WIDE.U32 R20, R27, 0x4, R16 ;  /* 0x000000041b147825 */ /* 0x000fca00078e0010 */
[----:B------:R1:W2:Y:S04]  /*07e0*/  LDG.E.CONSTANT R27, desc[UR10][R20.64] ;  /* 0x0000000a141b7981 */ /* 0x0002a8000c1e9900 */
[----:B------:R3:W-:Y:S01]  /*07f0*/  STS [R14], R22 ;  /* 0x000000160e007388 */ /* 0x0007e20000000800 */
[----:B-1----:R-:W-:-:S04]  /*0800*/  IMAD.WIDE.U32 R20, R12, 0x4, R16 ;  /* 0x000000040c147825 */ /* 0x002fc800078e0010 */
[--C-:B---3--:R-:W-:Y:S02]  /*0810*/  IMAD.WIDE.U32 R22, R23, 0x4, R16.reuse ;  /* 0x0000000417167825 */ /* 0x108fe400078e0010 */
[----:B------:R0:W3:Y:S02]  /*0820*/  LDG.E.CONSTANT R21, desc[UR10][R20.64] ;  /* 0x0000000a14157981 */ /* 0x0000e4000c1e9900 */
[--C-:B----4-:R-:W-:Y:S02]  /*0830*/  IMAD.WIDE.U32 R14, R15, 0x4, R16.reuse ;  /* 0x000000040f0e7825 */ /* 0x110fe400078e0010 */
[----:B------:R1:W4:Y:S02]  /*0840*/  LDG.E.CONSTANT R23, desc[UR10][R22.64] ;  /* 0x0000000a16177981 */ /* 0x000324000c1e9900 */
[--C-:B-----5:R-:W-:Y:S02]  /*0850*/  IMAD.WIDE.U32 R12, R13, 0x4, R16.reuse ;  /* 0x000000040d0c7825 */ /* 0x120fe400078e0010 */
[----:B------:R5:W4:Y:S02]  /*0860*/  LDG.E.CONSTANT R15, desc[UR10][R14.64] ;  /* 0x0000000a0e0f7981 */ /* 0x000b24000c1e9900 */
[----:B------:R-:W-:-:S02]  /*0870*/  IMAD.WIDE.U32 R16, R26, 0x4, R16 ;  /* 0x000000041a107825 */ /* 0x000fc400078e0010 */
[----:B------:R5:W4:Y:S04]  /*0880*/  LDG.E.CONSTANT R13, desc[UR10][R12.64] ;  /* 0x0000000a0c0d7981 */ /* 0x000b28000c1e9900 */
[----:B------:R5:W4:Y:S01]  /*0890*/  LDG.E.CONSTANT R17, desc[UR10][R16.64] ;  /* 0x0000000a10117981 */ /* 0x000b22000c1e9900 */
[----:B------:R-:W-:-:S05]  /*08a0*/  VIADD R26, R25, 0x1 ;  /* 0x00000001191a7836 */ /* 0x000fca0000000000 */
[----:B------:R-:W-:Y:S01]  /*08b0*/  LEA.HI.SX32 R26, R26, R25, 0x1b ;  /* 0x000000191a1a7211 */ /* 0x000fe200078fdaff */
[----:B0-----:R-:W-:-:S03]  /*08c0*/  VIADD R20, R25, 0x2 ;  /* 0x0000000219147836 */ /* 0x001fc60000000000 */
[----:B------:R-:W-:Y:S01]  /*08d0*/  LEA R26, R26, UR6, 0x2 ;  /* 0x000000061a1a7c11 */ /* 0x000fe2000f8e10ff */
[C---:B-1----:R-:W-:Y:S02]  /*08e0*/  VIADD R22, R25.reuse, 0x3 ;  /* 0x0000000319167836 */ /* 0x042fe40000000000 */
[C---:B-----5:R-:W-:Y:S02]  /*08f0*/  VIADD R14, R25.reuse, 0x4 ;  /* 0x00000004190e7836 */ /* 0x060fe40000000000 */
[C---:B------:R-:W-:Y:S01]  /*0900*/  VIADD R12, R25.reuse, 0x5 ;  /* 0x00000005190c7836 */ /* 0x040fe20000000000 */
[-C--:B------:R-:W-:Y:S01]  /*0910*/  LEA.HI.SX32 R20, R20, R25.reuse, 0x1b ;  /* 0x0000001914147211 */ /* 0x080fe200078fdaff */
[----:B------:R-:W-:Y:S01]  /*0920*/  VIADD R16, R25, 0x6 ;  /* 0x0000000619107836 */ /* 0x000fe20000000000 */
[-C--:B------:R-:W-:Y:S02]  /*0930*/  LEA.HI.SX32 R22, R22, R25.reuse, 0x1b ;  /* 0x0000001916167211 */ /* 0x080fe400078fdaff */
[----:B------:R-:W-:-:S02]  /*0940*/  LEA.HI.SX32 R14, R14, R25, 0x1b ;  /* 0x000000190e0e7211 */ /* 0x000fc400078fdaff */
[-C--:B------:R-:W-:Y:S02]  /*0950*/  LEA.HI.SX32 R12, R12, R25.reuse, 0x1b ;  /* 0x000000190c0c7211 */ /* 0x080fe400078fdaff */
[----:B------:R-:W-:Y:S02]  /*0960*/  LEA R20, R20, UR6, 0x2 ;  /* 0x0000000614147c11 */ /* 0x000fe4000f8e10ff */
[----:B------:R-:W-:Y:S02]  /*0970*/  LEA.HI.SX32 R16, R16, R25, 0x1b ;  /* 0x0000001910107211 */ /* 0x000fe400078fdaff */
[----:B------:R-:W-:Y:S02]  /*0980*/  ISETP.NE.AND P0, PT, R0, RZ, PT ;  /* 0x000000ff0000720c */ /* 0x000fe40003f05270 */
[----:B------:R-:W-:Y:S01]  /*0990*/  LEA R22, R22, UR6, 0x2 ;  /* 0x0000000616167c11 */ /* 0x000fe2000f8e10ff */
[----:B------:R-:W-:Y:S01]  /*09a0*/  FMUL.FTZ R29, R8, R29 ;  /* 0x0000001d081d7220 */ /* 0x000fe20000410000 */
[----:B------:R-:W-:-:S02]  /*09b0*/  LEA.HI.SX32 R19, R19, R24, 0x1b ;  /* 0x0000001813137211 */ /* 0x000fc400078fdaff */
[-C--:B------:R-:W-:Y:S02]  /*09c0*/  LEA.HI.SX32 R6, R6, R24.reuse, 0x1b ;  /* 0x0000001806067211 */ /* 0x080fe400078fdaff */
[-C--:B------:R-:W-:Y:S02]  /*09d0*/  LEA.HI.SX32 R5, R5, R24.reuse, 0x1b ;  /* 0x0000001805057211 */ /* 0x080fe400078fdaff */
[-C--:B------:R-:W-:Y:S02]  /*09e0*/  LEA.HI.SX32 R11, R11, R24.reuse, 0x1b ;  /* 0x000000180b0b7211 */ /* 0x080fe400078fdaff */
[-C--:B------:R-:W-:Y:S02]  /*09f0*/  LEA.HI.SX32 R10, R10, R24.reuse, 0x1b ;  /* 0x000000180a0a7211 */ /* 0x080fe400078fdaff */
[----:B------:R-:W-:Y:S02]  /*0a00*/  LEA.HI.SX32 R9, R9, R24, 0x1b ;  /* 0x0000001809097211 */ /* 0x000fe400078fdaff */
[----:B------:R-:W-:-:S02]  /*0a10*/  LEA R14, R14, UR6, 0x2 ;  /* 0x000000060e0e7c11 */ /* 0x000fc4000f8e10ff */
[----:B------:R-:W-:Y:S02]  /*0a20*/  LEA R12, R12, UR6, 0x2 ;  /* 0x000000060c0c7c11 */ /* 0x000fe4000f8e10ff */
[----:B------:R-:W-:Y:S02]  /*0a30*/  LEA.HI.SX32 R24, R7, R24, 0x1b ;  /* 0x0000001807187211 */ /* 0x000fe400078fdaff */
[----:B------:R-:W-:Y:S02]  /*0a40*/  LEA R16, R16, UR6, 0x2 ;  /* 0x0000000610107c11 */ /* 0x000fe4000f8e10ff */
[----:B------:R-:W-:Y:S02]  /*0a50*/  LEA R7, R19, UR6, 0x2 ;  /* 0x0000000613077c11 */ /* 0x000fe4000f8e10ff */
[----:B------:R-:W-:Y:S02]  /*0a60*/  LEA R19, R9, UR6, 0x2 ;  /* 0x0000000609137c11 */ /* 0x000fe4000f8e10ff */
[----:B------:R-:W-:-:S02]  /*0a70*/  LEA R18, R18, UR6, 0x2 ;  /* 0x0000000612127c11 */ /* 0x000fc4000f8e10ff */
[----:B------:R-:W-:Y:S02]  /*0a80*/  LEA R6, R6, UR6, 0x2 ;  /* 0x0000000606067c11 */ /* 0x000fe4000f8e10ff */
[----:B------:R-:W-:Y:S02]  /*0a90*/  LEA R10, R10, UR6, 0x2 ;  /* 0x000000060a0a7c11 */ /* 0x000fe4000f8e10ff */
[----:B------:R-:W-:Y:S01]  /*0aa0*/  LEA R24, R24, UR6, 0x2 ;  /* 0x0000000618187c11 */ /* 0x000fe2000f8e10ff */
[----:B--2---:R-:W-:-:S05]  /*0ab0*/  FMUL.FTZ R27, R8, R27 ;  /* 0x0000001b081b7220 */ /* 0x004fca0000410000 */
[----:B------:R0:W-:Y:S02]  /*0ac0*/  STS [R26+0x4], R27 ;  /* 0x0000041b1a007388 */ /* 0x0001e40000000800 */
[----:B0-----:R-:W-:Y:S02]  /*0ad0*/  VIADD R26, R25, 0x7 ;  /* 0x00000007191a7836 */ /* 0x001fe40000000000 */
[----:B---3--:R-:W-:-:S03]  /*0ae0*/  FMUL.FTZ R21, R8, R21 ;  /* 0x0000001508157220 */ /* 0x008fc60000410000 */
[----:B------:R-:W-:Y:S01]  /*0af0*/  LEA.HI.SX32 R25, R26, R25, 0x1b ;  /* 0x000000191a197211 */ /* 0x000fe200078fdaff */
[C---:B----4-:R-:W-:Y:S01]  /*0b00*/  FMUL.FTZ R23, R8.reuse, R23 ;  /* 0x0000001708177220 */ /* 0x050fe20000410000 */
[----:B------:R0:W-:Y:S01]  /*0b10*/  STS [R20+0x8], R29 ;  /* 0x0000081d14007388 */ /* 0x0001e20000000800 */
[----:B------:R-:W-:-:S03]  /*0b20*/  FMUL.FTZ R15, R8, R15 ;  /* 0x0000000f080f7220 */ /* 0x000fc60000410000 */
[----:B------:R1:W-:Y:S01]  /*0b30*/  STS [R22+0xc], R21 ;  /* 0x00000c1516007388 */ /* 0x0003e20000000800 */
[C---:B------:R-:W-:Y:S01]  /*0b40*/  FMUL.FTZ R13, R8.reuse, R13 ;  /* 0x0000000d080d7220 */ /* 0x040fe20000410000 */
[----:B------:R-:W-:Y:S01]  /*0b50*/  FMUL.FTZ R17, R8, R17 ;  /* 0x0000001108117220 */ /* 0x000fe20000410000 */
[----:B------:R-:W-:Y:S01]  /*0b60*/  LEA R8, R25, UR6, 0x2 ;  /* 0x0000000619087c11 */ /* 0x000fe2000f8e10ff */
[----:B------:R-:W-:Y:S01]  /*0b70*/  STS [R14+0x10], R23 ;  /* 0x000010170e007388 */ /* 0x000fe20000000800 */
[----:B0-----:R-:W-:Y:S02]  /*0b80*/  LEA R20, R5, UR6, 0x2 ;  /* 0x0000000605147c11 */ /* 0x001fe4000f8e10ff */
[----:B-1----:R-:W-:Y:S01]  /*0b90*/  LEA R21, R11, UR6, 0x2 ;  /* 0x000000060b157c11 */ /* 0x002fe2000f8e10ff */
[----:B------:R0:W-:Y:S04]  /*0ba0*/  STS [R12+0x14], R15 ;  /* 0x0000140f0c007388 */ /* 0x0001e80000000800 */
[----:B------:R-:W-:Y:S04]  /*0bb0*/  STS [R16+0x18], R13 ;  /* 0x0000180d10007388 */ /* 0x000fe80000000800 */
[----:B------:R-:W-:Y:S01]  /*0bc0*/  STS [R8+0x1c], R17 ;  /* 0x00001c1108007388 */ /* 0x000fe20000000800 */
[----:B------:R-:W-:-:S03]  /*0bd0*/  NOP ;  /* 0x0000000000007918 */ /* 0x000fc60000000000 */
[----:B------:R-:W-:Y:S04]  /*0be0*/  LDS R5, [R18] ;  /* 0x0000000012057984 */ /* 0x000fe80000000800 */
[----:B------:R1:W-:Y:S04]  /*0bf0*/  LDS R9, [R7+0x80] ;  /* 0x0000800007097984 */ /* 0x0003e80000000800 */
[----:B------:R2:W-:Y:S04]  /*0c00*/  LDS R11, [R6+0x100] ;  /* 0x00010000060b7984 */ /* 0x0005e80000000800 */
[----:B------:R-:W-:Y:S04]  /*0c10*/  LDS R13, [R20+0x180] ;  /* 0x00018000140d7984 */ /* 0x000fe80000000800 */
[----:B------:R-:W-:Y:S04]  /*0c20*/  LDS R15, [R21+0x200] ;  /* 0x00020000150f7984 */ /* 0x000fe80000000800 */
[----:B------:R3:W-:Y:S04]  /*0c30*/  LDS R17, [R10+0x280] ;  /* 0x000280000a117984 */ /* 0x0007e80000000800 */
[----:B------:R-:W-:Y:S04]  /*0c40*/  LDS R19, [R19+0x300] ;  /* 0x0003000013137984 */ /* 0x000fe80000000800 */
[----:B------:R-:W-:Y:S04]  /*0c50*/  LDS R23, [R24+0x380] ;  /* 0x0003800018177984 */ /* 0x000fe80000000800 */
[----:B------:R-:W-:Y:S01]  /*0c60*/  @!P0 STS [UR8+0xa50], R4 ;  /* 0x000a5004ff008988 */ /* 0x000fe20008000808 */
[----:B------:R-:W-:Y:S01]  /*0c70*/  BAR.SYNC.DEFER_BLOCKING 0x0 ;  /* 0x0000000000007b1d */ /* 0x000fe20000010000 */
[----:B0-----:R-:W-:-:S05]  /*0c80*/  IMAD.SHL.U32 R12, R0, 0x8, RZ ;  /* 0x00000008000c7824 */ /* 0x001fca00078e00ff */
[----:B------:R-:W0:Y:S01]  /*0c90*/  LDS R8, [UR8+0xa50] ;  /* 0x000a5008ff087984 */ /* 0x000e220008000800 */
[----:B-1----:R-:W-:-:S04]  /*0ca0*/  LOP3.LUT R7, R12, 0xffffff00, RZ, 0xc0, !PT ;  /* 0xffffff000c077812 */ /* 0x002fc800078ec0ff */
[----:B------:R-:W-:Y:S02]  /*0cb0*/  LOP3.LUT R12, R7, 0x1f, R0, 0xf8, !PT ;  /* 0x0000001f070c7812 */ /* 0x000fe400078ef800 */
[----:B------:R-:W-:Y:S02]  /*0cc0*/  SHF.R.S32.HI R25, RZ, 0x1f, R3 ;  /* 0x0000001fff197819 */ /* 0x000fe40000011403 */
[----:B--2---:R-:W-:Y:S02]  /*0cd0*/  SHF.R.S32.HI R6, RZ, 0x1f, R12 ;  /* 0x0000001fff067819 */ /* 0x004fe4000001140c */
[C---:B------:R-:W-:Y:S02]  /*0ce0*/  IADD3 R7, P0, R12.reuse, R3, RZ ;  /* 0x000000030c077210 */ /* 0x040fe40007f1e0ff */
[----:B------:R-:W-:-:S03]  /*0cf0*/  LOP3.LUT R27, R12, 0x60, RZ, 0xfc, !PT ;  /* 0x000000600c1b7812 */ /* 0x000fc600078efcff */
[----:B---3--:R-:W-:Y:S01]  /*0d00*/  IMAD.X R10, R6, 0x1, R25, P0 ;  /* 0x00000001060a7824 */ /* 0x008fe200000e0619 */
[C---:B------:R-:W-:Y:S02]  /*0d10*/  LEA R6, P0, R7.reuse, UR14, 0x2 ;  /* 0x0000000e07067c11 */ /* 0x040fe4000f8010ff */
[C---:B------:R-:W-:Y:S02]  /*0d20*/  LOP3.LUT R21, R12.reuse, 0x40, RZ, 0xfc, !PT ;  /* 0x000000400c157812 */ /* 0x040fe400078efcff */
[----:B------:R-:W-:Y:S02]  /*0d30*/  LEA.HI.X R7, R7, UR15, R10, 0x2, P0 ;  /* 0x0000000f07077c11 */ /* 0x000fe400080f140a */
[C---:B------:R-:W-:Y:S01]  /*0d40*/  LOP3.LUT R25, R12.reuse, 0x20, RZ, 0xfc, !PT ;  /* 0x000000200c197812 */ /* 0x040fe200078efcff */
[----:B------:R-:W-:Y:S01]  /*0d50*/  VIADD R3, R3, UR4 ;  /* 0x0000000403037c36 */ /* 0x000fe20008000000 */
[----:B0-----:R-:W-:Y:S02]  /*0d60*/  ISETP.GE.AND P3, PT, R27, R8, PT ;  /* 0x000000081b00720c */ /* 0x001fe40003f66270 */
[----:B------:R-:W-:-:S02]  /*0d70*/  LOP3.LUT R27, R12, 0xc0, RZ, 0xfc, !PT ;  /* 0x000000c00c1b7812 */ /* 0x000fc400078efcff */
[CC--:B------:R-:W-:Y:S02]  /*0d80*/  ISETP.GE.AND P6, PT, R12.reuse, R8.reuse, PT ;  /* 0x000000080c00720c */ /* 0x0c0fe40003fc6270 */
[-C--:B------:R-:W-:Y:S02]  /*0d90*/  ISETP.GE.AND P0, PT, R27, R8.reuse, PT ;  /* 0x000000081b00720c */ /* 0x080fe40003f06270 */
[-C--:B------:R-:W-:Y:S02]  /*0da0*/  ISETP.GE.AND P4, PT, R21, R8.reuse, PT ;  /* 0x000000081500720c */ /* 0x080fe40003f86270 */
[----:B------:R-:W-:Y:S02]  /*0db0*/  LOP3.LUT R21, R12, 0x80, RZ, 0xfc, !PT ;  /* 0x000000800c157812 */ /* 0x000fe400078efcff */
[-C--:B------:R-:W-:Y:S02]  /*0dc0*/  ISETP.GE.AND P5, PT, R25, R8.reuse, PT ;  /* 0x000000081900720c */ /* 0x080fe40003fa6270 */
[----:B------:R-:W-:-:S02]  /*0dd0*/  ISETP.GE.AND P2, PT, R21, R8, PT ;  /* 0x000000081500720c */ /* 0x000fc40003f46270 */
[C---:B------:R-:W-:Y:S02]  /*0de0*/  LOP3.LUT R25, R12.reuse, 0xa0, RZ, 0xfc, !PT ;  /* 0x000000a00c197812 */ /* 0x040fe400078efcff */
[----:B------:R-:W-:Y:S01]  /*0df0*/  LOP3.LUT R21, R12, 0xe0, RZ, 0xfc, !PT ;  /* 0x000000e00c157812 */ /* 0x000fe200078efcff */
[----:B------:R2:W-:Y:S01]  /*0e00*/  @!P6 STG.E desc[UR10][R6.64], R5 ;  /* 0x000000050600e986 */ /* 0x0005e2000c10190a */
[-C--:B------:R-:W-:Y:S02]  /*0e10*/  ISETP.GE.AND P1, PT, R25, R8.reuse, PT ;  /* 0x000000081900720c */ /* 0x080fe40003f26270 */
[----:B------:R-:W-:Y:S01]  /*0e20*/  ISETP.GE.AND P6, PT, R21, R8, PT ;  /* 0x000000081500720c */ /* 0x000fe20003fc6270 */
[----:B------:R2:W-:Y:S01]  /*0e30*/  @!P0 STG.E desc[UR10][R6.64+0x300], R19 ;  /* 0x0003001306008986 */ /* 0x0005e2000c10190a */
[----:B------:R-:W-:-:S03]  /*0e40*/  ISETP.GE.AND P0, PT, R3, UR4, PT ;  /* 0x0000000403007c0c */ /* 0x000fc6000bf06270 */
        /* <DEDUP_REMOVED lines=8> */
.L_x_198:
        /* <DEDUP_REMOVED lines=11> */
.L_x_2059:


//--------------------- .text._Z20kDequantizeBlockwiseIfLi512ELi64ELi8ELi1EEvPfPhS0_PT_ii --------------------------
	.section	.text._Z20kDequantizeBlockwiseIfLi512ELi64ELi8ELi1EEvPfPhS0_PT_ii,"ax",@progbits
	.align	128
        .global         _Z20kDequantizeBlockwiseIfLi512ELi64ELi8ELi1EEvPfPhS0_PT_ii
        .type           _Z20kDequantizeBlockwiseIfLi512ELi64ELi8ELi1EEvPfPhS0_PT_ii,@function
        .size           _Z20kDequantizeBlockwiseIfLi512ELi64ELi8ELi1EEvPfPhS0_PT_ii,(.L_x_2060 - _Z20kDequantizeBlockwiseIfLi512ELi64ELi8ELi1EEvPfPhS0_PT_ii)
        .other          _Z20kDequantizeBlockwiseIfLi512ELi64ELi8ELi1EEvPfPhS0_PT_ii,@"STO_CUDA_ENTRY STV_DEFAULT"
_Z20kDequantizeBlockwiseIfLi512ELi64ELi8ELi1EEvPfPhS0_PT_ii:
.text._Z20kDequantizeBlockwiseIfLi512ELi64ELi8ELi1EEvPfPhS0_PT_ii:
        /* <DEDUP_REMOVED lines=39> */
.L_x_199:
[----:B------:R-:W-:Y:S01]  /*0270*/  BAR.SYNC.DEFER_BLOCKING 0x0 ;  /* 0x0000000000007b1d */ /* 0x000fe20000010000 */
[----:B------:R-:W-:Y:S01]  /*0280*/  VIADDMNMX R24, R3, -R6, 0x200, PT ;  /* 0x0000020003187446 */ /* 0x000fe20003800906 */
[----:B------:R-:W-:Y:S01]  /*0290*/  IMAD.MOV.U32 R28, RZ, RZ, 0x80 ;  /* 0x00000080ff1c7424 */ /* 0x000fe200078e00ff */
[C---:B------:R-:W-:Y:S01]  /*02a0*/  LOP3.LUT R25, R5.reuse, 0x20, RZ, 0xfc, !PT ;  /* 0x0000002005197812 */ /* 0x040fe200078efcff */
[----:B------:R-:W-:Y:S01]  /*02b0*/  IMAD.MOV.U32 R30, RZ, RZ, 0x80 ;  /* 0x00000080ff1e7424 */ /* 0x000fe200078e00ff */
[----:B-1----:R-:W-:Y:S02]  /*02c0*/  LOP3.LUT R27, R5, 0x40, RZ, 0xfc, !PT ;  /* 0x00000040051b7812 */ /* 0x002fe400078efcff */
[-C--:B------:R-:W-:Y:S02]  /*02d0*/  ISETP.GE.AND P5, PT, R25, R24.reuse, PT ;  /* 0x000000181900720c */ /* 0x080fe40003fa6270 */
[C---:B------:R-:W-:Y:S02]  /*02e0*/  LOP3.LUT R25, R5.reuse, 0x60, RZ, 0xfc, !PT ;  /* 0x0000006005197812 */ /* 0x040fe400078efcff */
[----:B------:R-:W-:-:S02]  /*02f0*/  ISETP.GE.AND P6, PT, R5, R24, PT ;  /* 0x000000180500720c */ /* 0x000fc40003fc6270 */
[-C--:B------:R-:W-:Y:S02]  /*0300*/  ISETP.GE.AND P4, PT, R27, R24.reuse, PT ;  /* 0x000000181b00720c */ /* 0x080fe40003f86270 */
[C---:B------:R-:W-:Y:S02]  /*0310*/  LOP3.LUT R27, R5.reuse, 0x80, RZ, 0xfc, !PT ;  /* 0x00000080051b7812 */ /* 0x040fe400078efcff */
[----:B------:R-:W-:Y:S02]  /*0320*/  SHF.R.S32.HI R23, RZ, 0x1f, R5 ;  /* 0x0000001fff177819 */ /* 0x000fe40000011405 */
[--C-:B------:R-:W-:Y:S02]  /*0330*/  SHF.R.S32.HI R0, RZ, 0x1f, R6.reuse ;  /* 0x0000001fff007819 */ /* 0x100fe40000011406 */
[----:B------:R-:W-:Y:S02]  /*0340*/  IADD3 R22, P0, P1, R5, UR10, R6 ;  /* 0x0000000a05167c10 */ /* 0x000fe4000f91e006 */
[----:B------:R-:W-:-:S02]  /*0350*/  ISETP.GE.AND P3, PT, R25, R24, PT ;  /* 0x000000181900720c */ /* 0x000fc40003f66270 */
[----:B------:R-:W-:Y:S02]  /*0360*/  LOP3.LUT R25, R5, 0xc0, RZ, 0xfc, !PT ;  /* 0x000000c005197812 */ /* 0x000fe400078efcff */
[-C--:B------:R-:W-:Y:S01]  /*0370*/  ISETP.GE.AND P2, PT, R27, R24.reuse, PT ;  /* 0x000000181b00720c */ /* 0x080fe20003f46270 */
[----:B------:R-:W-:Y:S01]  /*0380*/  IMAD.MOV.U32 R27, RZ, RZ, 0x80 ;  /* 0x00000080ff1b7424 */ /* 0x000fe200078e00ff */
[----:B------:R-:W-:Y:S02]  /*0390*/  IADD3.X R23, R23, UR11, R0, P0, P1 ;  /* 0x0000000b17177c10 */ /* 0x000fe400087e2400 */
[----:B------:R-:W-:Y:S02]  /*03a0*/  LOP3.LUT R29, R5, 0xa0, RZ, 0xfc, !PT ;  /* 0x000000a0051d7812 */ /* 0x000fe400078efcff */
[----:B------:R-:W-:Y:S01]  /*03b0*/  ISETP.GE.AND P0, PT, R25, R24, PT ;  /* 0x000000181900720c */ /* 0x000fe20003f06270 */
[----:B------:R-:W2:Y:S01]  /*03c0*/  @!P6 LDG.E.U8 R27, desc[UR8][R22.64] ;  /* 0x00000008161be981 */ /* 0x000ea2000c1e1100 */
[----:B------:R-:W-:-:S02]  /*03d0*/  LOP3.LUT R25, R5, 0xe0, RZ, 0xfc, !PT ;  /* 0x000000e005197812 */ /* 0x000fc400078efcff */
[-C--:B------:R-:W-:Y:S01]  /*03e0*/  ISETP.GE.AND P1, PT, R29, R24.reuse, PT ;  /* 0x000000181d00720c */ /* 0x080fe20003f26270 */
[----:B------:R-:W-:Y:S01]  /*03f0*/  IMAD.MOV.U32 R29, RZ, RZ, 0x80 ;  /* 0x00000080ff1d7424 */ /* 0x000fe200078e00ff */
[----:B------:R-:W-:Y:S01]  /*0400*/  ISETP.GE.AND P6, PT, R25, R24, PT ;  /* 0x000000181900720c */ /* 0x000fe20003fc6270 */
[----:B------:R-:W-:Y:S01]  /*0410*/  IMAD.MOV.U32 R26, RZ, RZ, 0x80 ;  /* 0x00000080ff1a7424 */ /* 0x000fe200078e00ff */
        /* <DEDUP_REMOVED lines=10> */
[----:B------:R-:W1:Y:S01]  /*04c0*/  S2UR UR5, SR_CgaCtaId ;  /* 0x00000000000579c3 */ /* 0x000e620000008800 */
[----:B------:R-:W-:Y:S01]  /*04d0*/  UMOV UR4, 0x400 ;  /* 0x0000040000047882 */ /* 0x000fe20000000000 */
[C---:B------:R-:W-:Y:S01]  /*04e0*/  VIADD R31, R11.reuse, 0x20 ;  /* 0x000000200b1f7836 */ /* 0x040fe20000000000 */
[C---:B------:R-:W-:Y:S01]  /*04f0*/  LEA.HI.SX32 R32, R11.reuse, R11, 0x1b ;  /* 0x0000000b0b207211 */ /* 0x040fe200078fdaff */
[----:B------:R-:W-:-:S02]  /*0500*/  VIADD R33, R11, 0x40 ;  /* 0x000000400b217836 */ /* 0x000fc40000000000 */
[----:B------:R-:W-:Y:S01]  /*0510*/  VIADD R34, R11, 0x60 ;  /* 0x000000600b227836 */ /* 0x000fe20000000000 */
[----:B------:R-:W-:Y:S01]  /*0520*/  LEA.HI.SX32 R31, R31, R31, 0x1b ;  /* 0x0000001f1f1f7211 */ /* 0x000fe200078fdaff */
[C---:B------:R-:W-:Y:S02]  /*0530*/  VIADD R35, R11.reuse, 0xa0 ;  /* 0x000000a00b237836 */ /* 0x040fe40000000000 */
[----:B0-----:R-:W-:Y:S01]  /*0540*/  VIADD R22, R11, 0x80 ;  /* 0x000000800b167836 */ /* 0x001fe20000000000 */
[----:B------:R-:W-:Y:S01]  /*0550*/  LEA.HI.SX32 R33, R33, R33, 0x1b ;  /* 0x0000002121217211 */ /* 0x000fe200078fdaff */
[C---:B------:R-:W-:Y:S01]  /*0560*/  VIADD R36, R11.reuse, 0xc0 ;  /* 0x000000c00b247836 */ /* 0x040fe20000000000 */
[----:B------:R-:W-:Y:S01]  /*0570*/  LEA.HI.SX32 R34, R34, R34, 0x1b ;  /* 0x0000002222227211 */ /* 0x000fe200078fdaff */
[----:B------:R-:W-:Y:S01]  /*0580*/  VIADD R37, R11, 0xe0 ;  /* 0x000000e00b257836 */ /* 0x000fe20000000000 */
[----:B-1----:R-:W-:Y:S01]  /*0590*/  ULEA UR6, UR5, UR4, 0x18 ;  /* 0x0000000405067291 */ /* 0x002fe2000f8ec03f */
[----:B------:R-:W-:-:S02]  /*05a0*/  LEA.HI.SX32 R23, R22, R22, 0x1b ;  /* 0x0000001616177211 */ /* 0x000fc400078fdaff */
[----:B------:R-:W-:Y:S02]  /*05b0*/  LEA.HI.SX32 R22, R35, R35, 0x1b ;  /* 0x0000002323167211 */ /* 0x000fe400078fdaff */
[----:B------:R-:W-:Y:S02]  /*05c0*/  LEA.HI.SX32 R35, R36, R36, 0x1b ;  /* 0x0000002424237211 */ /* 0x000fe400078fdaff */
[----:B------:R-:W-:Y:S02]  /*05d0*/  LEA.HI.SX32 R37, R37, R37, 0x1b ;  /* 0x0000002525257211 */ /* 0x000fe400078fdaff */
[----:B--2---:R0:W-:Y:S04]  /*05e0*/  STS.U8 [R32+UR6], R27 ;  /* 0x0000001b20007988 */ /* 0x0041e80008000006 */
[----:B---3--:R-:W-:Y:S01]  /*05f0*/  STS.U8 [R31+UR6], R28 ;  /* 0x0000001c1f007988 */ /* 0x008fe20008000006 */
[----:B0-----:R-:W-:-:S03]  /*0600*/  IMAD R27, R2, 0x7, R11 ;  /* 0x00000007021b7824 */ /* 0x001fc600078e020b */
[----:B----4-:R0:W-:Y:S04]  /*0610*/  STS.U8 [R33+UR6], R30 ;  /* 0x0000001e21007988 */ /* 0x0101e80008000006 */
[----:B-----5:R1:W-:Y:S04]  /*0620*/  STS.U8 [R34+UR6], R29 ;  /* 0x0000001d22007988 */ /* 0x0203e80008000006 */
[----:B------:R2:W-:Y:S01]  /*0630*/  STS.U8 [R23+UR6], R26 ;  /* 0x0000001a17007988 */ /* 0x0005e20008000006 */
[----:B0-----:R-:W-:-:S03]  /*0640*/  LEA.HI.SX32 R30, R27, R27, 0x1b ;  /* 0x0000001b1b1e7211 */ /* 0x001fc600078fdaff */
[----:B------:R-:W-:Y:S04]  /*0650*/  STS.U8 [R22+UR6], R25 ;  /* 0x0000001916007988 */ /* 0x000fe80008000006 */
[----:B------:R-:W-:Y:S04]  /*0660*/  STS.U8 [R35+UR6], R24 ;  /* 0x0000001823007988 */ /* 0x000fe80008000006 */
[----:B------:R-:W-:Y:S01]  /*0670*/  STS.U8 [R37+UR6], R0 ;  /* 0x0000000025007988 */ /* 0x000fe20008000006 */
[----:B------:R-:W-:-:S03]  /*0680*/  NOP ;  /* 0x0000000000007918 */ /* 0x000fc60000000000 */
[----:B------:R-:W0:Y:S01]  /*0690*/  LDS.U8 R30, [R30+UR6] ;  /* 0x000000061e1e7984 */ /* 0x000e220008000000 */
[----:B------:R-:W-:-:S05]  /*06a0*/  VIADD R28, R27, 0x1 ;  /* 0x000000011b1c7836 */ /* 0x000fca0000000000 */
[----:B-1----:R-:W-:Y:S01]  /*06b0*/  LEA.HI.SX32 R29, R28, R28, 0x1b ;  /* 0x0000001c1c1d7211 */ /* 0x002fe200078fdaff */
[----:B------:R-:W-:-:S05]  /*06c0*/  VIADD R28, R27, 0x2 ;  /* 0x000000021b1c7836 */ /* 0x000fca0000000000 */
[----:B--2---:R-:W-:Y:S01]  /*06d0*/  LEA.HI.SX32 R26, R28, R28, 0x1b ;  /* 0x0000001c1c1a7211 */ /* 0x004fe200078fdaff */
[----:B------:R-:W1:Y:S05]  /*06e0*/  LDS.U8 R29, [R29+UR6] ;  /* 0x000000061d1d7984 */ /* 0x000e6a0008000000 */
[----:B------:R-:W2:Y:S01]  /*06f0*/  LDS.U8 R26, [R26+UR6] ;  /* 0x000000061a1a7984 */ /* 0x000ea20008000000 */
[----:B0-----:R-:W-:Y:S01]  /*0700*/  SHF.R.U32.HI R22, RZ, 0x2, R30 ;  /* 0x00000002ff167819 */ /* 0x001fe2000001161e */
[----:B------:R-:W-:-:S03]  /*0710*/  IMAD.SHL.U32 R0, R30, 0x4, RZ ;  /* 0x000000041e007824 */ /* 0x000fc600078e00ff */
[----:B------:R-:W-:Y:S02]  /*0720*/  LOP3.LUT R22, R22, 0x1c, RZ, 0xc0, !PT ;  /* 0x0000001c16167812 */ /* 0x000fe400078ec0ff */
[----:B------:R-:W-:Y:S02]  /*0730*/  LOP3.LUT R0, R0, 0x1c, RZ, 0xc0, !PT ;  /* 0x0000001c00007812 */ /* 0x000fe400078ec0ff */
[----:B------:R-:W-:-:S05]  /*0740*/  IADD3 R22, P0, R22, UR12, RZ ;  /* 0x0000000c16167c10 */ /* 0x000fca000ff1e0ff */
[----:B------:R-:W-:Y:S01]  /*0750*/  IMAD.X R23, RZ, RZ, UR13, P0 ;  /* 0x0000000dff177e24 */ /* 0x000fe200080e06ff */
[----:B-1----:R-:W-:Y:S02]  /*0760*/  SHF.R.U32.HI R24, RZ, 0x2, R29 ;  /* 0x00000002ff187819 */ /* 0x002fe4000001161d */
[----:B------:R-:W-:Y:S01]  /*0770*/  IADD3 R34, P0, R0, UR12, RZ ;  /* 0x0000000c00227c10 */ /* 0x000fe2000ff1e0ff */
[----:B------:R-:W-:Y:S01]  /*0780*/  IMAD.SHL.U32 R0, R29, 0x4, RZ ;  /* 0x000000041d007824 */ /* 0x000fe200078e00ff */
[----:B------:R0:W3:Y:S01]  /*0790*/  LDG.E R28, desc[UR8][R22.64] ;  /* 0x00000008161c7981 */ /* 0x0000e2000c1e1900 */
[----:B------:R-:W-:Y:S02]  /*07a0*/  LOP3.LUT R42, R24, 0x1c, RZ, 0xc0, !PT ;  /* 0x0000001c182a7812 */ /* 0x000fe400078ec0ff */
[----:B--2---:R-:W-:Y:S02]  /*07b0*/  SHF.R.U32.HI R24, RZ, 0x2, R26 ;  /* 0x00000002ff187819 */ /* 0x004fe4000001161a */
[----:B------:R-:W-:Y:S01]  /*07c0*/  LOP3.LUT R0, R0, 0x1c, RZ, 0xc0, !PT ;  /* 0x0000001c00007812 */ /* 0x000fe200078ec0ff */
[----:B------:R-:W-:Y:S01]  /*07d0*/  IMAD.X R35, RZ, RZ, UR13, P0 ;  /* 0x0000000dff237e24 */ /* 0x000fe200080e06ff */
[----:B0-----:R-:W-:-:S04]  /*07e0*/  LOP3.LUT R22, R24, 0x1c, RZ, 0xc0, !PT ;  /* 0x0000001c18167812 */ /* 0x001fc800078ec0ff */
[----:B------:R-:W2:Y:S01]  /*07f0*/  LDG.E R34, desc[UR8][R34.64] ;  /* 0x0000000822227981 */ /* 0x000ea2000c1e1900 */
[----:B------:R-:W-:Y:S01]  /*0800*/  IADD3 R24, P0, R0, UR12, RZ ;  /* 0x0000000c00187c10 */ /* 0x000fe2000ff1e0ff */
[----:B------:R-:W-:-:S05]  /*0810*/  IMAD.SHL.U32 R0, R26, 0x4, RZ ;  /* 0x000000041a007824 */ /* 0x000fca00078e00ff */
[----:B------:R-:W-:Y:S01]  /*0820*/  LOP3.LUT R0, R0, 0x1c, RZ, 0xc0, !PT ;  /* 0x0000001c00007812 */ /* 0x000fe200078ec0ff */
[----:B------:R-:W-:-:S03]  /*0830*/  IMAD.X R25, RZ, RZ, UR13, P0 ;  /* 0x0000000dff197e24 */ /* 0x000fc600080e06ff */
[----:B------:R-:W-:Y:S01]  /*0840*/  IADD3 R40, P0, R0, UR12, RZ ;  /* 0x0000000c00287c10 */ /* 0x000fe2000ff1e0ff */
[----:B------:R-:W-:Y:S01]  /*0850*/  VIADD R0, R27, 0x3 ;  /* 0x000000031b007836 */ /* 0x000fe20000000000 */
[----:B------:R-:W-:Y:S01]  /*0860*/  IADD3 R42, P1, R42, UR12, RZ ;  /* 0x0000000c2a2a7c10 */ /* 0x000fe2000ff3e0ff */
[----:B------:R-:W4:Y:S03]  /*0870*/  LDG.E R36, desc[UR8][R24.64] ;  /* 0x0000000818247981 */ /* 0x000f26000c1e1900 */
[----:B------:R-:W-:Y:S01]  /*0880*/  LEA.HI.SX32 R37, R0, R0, 0x1b ;  /* 0x0000000000257211 */ /* 0x000fe200078fdaff */
[----:B------:R-:W-:Y:S01]  /*0890*/  IMAD.X R43, RZ, RZ, UR13, P1 ;  /* 0x0000000dff2b7e24 */ /* 0x000fe200088e06ff */
[----:B------:R-:W-:-:S04]  /*08a0*/  IADD3 R22, P1, R22, UR12, RZ ;  /* 0x0000000c16167c10 */ /* 0x000fc8000ff3e0ff */
[----:B------:R-:W0:Y:S01]  /*08b0*/  LDS.U8 R37, [R37+UR6] ;  /* 0x0000000625257984 */ /* 0x000e220008000000 */
[----:B------:R-:W-:-:S03]  /*08c0*/  IMAD.X R23, RZ, RZ, UR13, P1 ;  /* 0x0000000dff177e24 */ /* 0x000fc600088e06ff */
[----:B------:R-:W5:Y:S04]  /*08d0*/  LDG.E R42, desc[UR8][R42.64] ;  /* 0x000000082a2a7981 */ /* 0x000f68000c1e1900 */
[----:B------:R1:W2:Y:S01]  /*08e0*/  LDG.E R38, desc[UR8][R22.64] ;  /* 0x0000000816267981 */ /* 0x0002a2000c1e1900 */
[----:B------:R-:W-:-:S05]  /*08f0*/  IMAD.X R41, RZ, RZ, UR13, P0 ;  /* 0x0000000dff297e24 */ /* 0x000fca00080e06ff */
[----:B------:R-:W4:Y:S01]  /*0900*/  LDG.E R40, desc[UR8][R40.64] ;  /* 0x0000000828287981 */ /* 0x000f22000c1e1900 */
[----:B------:R-:W-:Y:S01]  /*0910*/  IMAD R21, R21, 0x8, R6 ;  /* 0x0000000815157824 */ /* 0x000fe200078e0206 */
[----:B-1----:R-:W1:Y:S01]  /*0920*/  LDC.64 R22, c[0x0][0x220] ;  /* 0x00008800ff167b82 */ /* 0x002e620000000a00 */
[----:B0-----:R-:W-:-:S04]  /*0930*/  SHF.R.U32.HI R0, RZ, 0x2, R37 ;  /* 0x00000002ff007819 */ /* 0x001fc80000011625 */
[----:B------:R-:W-:-:S04]  /*0940*/  LOP3.LUT R0, R0, 0x1c, RZ, 0xc0, !PT ;  /* 0x0000001c00007812 */ /* 0x000fc800078ec0ff */
[----:B------:R-:W-:-:S05]  /*0950*/  IADD3 R24, P0, R0, UR12, RZ ;  /* 0x0000000c00187c10 */ /* 0x000fca000ff1e0ff */
[----:B------:R-:W-:-:S05]  /*0960*/  IMAD.X R25, RZ, RZ, UR13, P0 ;  /* 0x0000000dff197e24 */ /* 0x000fca00080e06ff */
[----:B------:R0:W4:Y:S01]  /*0970*/  LDG.E R35, desc[UR8][R24.64] ;  /* 0x0000000818237981 */ /* 0x000122000c1e1900 */
[----:B------:R-:W-:-:S04]  /*0980*/  SHF.R.U32.HI R0, RZ, 0x6, R30 ;  /* 0x00000006ff007819 */ /* 0x000fc8000001161e */
[----:B------:R-:W-:Y:S01]  /*0990*/  LOP3.LUT R33, R0, 0x2, RZ, 0xc0, !PT ;  /* 0x0000000200217812 */ /* 0x000fe200078ec0ff */
[----:B------:R-:W-:Y:S01]  /*09a0*/  VIADD R0, R27, 0x4 ;  /* 0x000000041b007836 */ /* 0x000fe20000000000 */
[----:B------:R-:W-:-:S04]  /*09b0*/  SHF.R.U32.HI R31, RZ, R4, R21 ;  /* 0x00000004ff1f7219 */ /* 0x000fc80000011615 */
[----:B------:R-:W1:Y:S01]  /*09c0*/  I2F.U16 R33, R33 ;  /* 0x0000002100217306 */ /* 0x000e620000101000 */
[----:B------:R-:W-:Y:S01]  /*09d0*/  LEA.HI.SX32 R32, R0, R0, 0x1b ;  /* 0x0000000000207211 */ /* 0x000fe200078fdaff */
[----:B------:R-:W-:-:S04]  /*09e0*/  VIADD R0, R27, 0x5 ;  /* 0x000000051b007836 */ /* 0x000fc80000000000 */
[----:B------:R1:W1:Y:S01]  /*09f0*/  LDS.U8 R21, [R32+UR6] ;  /* 0x0000000620157984 */ /* 0x0002620008000000 */
[----:B------:R-:W-:Y:S02]  /*0a00*/  LEA.HI.SX32 R0, R0, R0, 0x1b ;  /* 0x0000000000007211 */ /* 0x000fe400078fdaff */
[----:B0-----:R-:W-:-:S04]  /*0a10*/  SHF.R.U32.HI R24, RZ, 0x6, R29 ;  /* 0x00000006ff187819 */ /* 0x001fc8000001161d */
[----:B------:R-:W0:Y:S01]  /*0a20*/  LDS.U8 R0, [R0+UR6] ;  /* 0x0000000600007984 */ /* 0x000e220008000000 */
[----:B-1----:R-:W-:Y:S01]  /*0a30*/  FADD.FTZ R25, -R33, 1 ;  /* 0x3f80000021197421 */ /* 0x002fe20000010100 */
[----:B------:R-:W-:Y:S01]  /*0a40*/  SHF.R.U32.HI R32, RZ, 0x6, R26 ;  /* 0x00000006ff207819 */ /* 0x000fe2000001161a */
[----:B------:R-:W-:-:S03]  /*0a50*/  IMAD.SHL.U32 R33, R37, 0x4, RZ ;  /* 0x0000000425217824 */ /* 0x000fc600078e00ff */
[----:B------:R-:W-:Y:S01]  /*0a60*/  LOP3.LUT R41, R32, 0x2, RZ, 0xc0, !PT ;  /* 0x0000000220297812 */ /* 0x000fe200078ec0ff */
[----:B------:R-:W-:Y:S01]  /*0a70*/  IMAD.WIDE.U32 R22, R31, 0x4, R22 ;  /* 0x000000041f167825 */ /* 0x000fe200078e0016 */
[----:B------:R-:W-:Y:S02]  /*0a80*/  LOP3.LUT R30, R30, 0x8, RZ, 0xc0, !PT ;  /* 0x000000081e1e7812 */ /* 0x000fe400078ec0ff */
[----:B------:R-:W-:Y:S02]  /*0a90*/  LOP3.LUT R33, R33, 0x1c, RZ, 0xc0, !PT ;  /* 0x0000001c21217812 */ /* 0x000fe400078ec0ff */
[----:B------:R1:W4:Y:S01]  /*0aa0*/  LDG.E.CONSTANT R31, desc[UR8][R22.64] ;  /* 0x00000008161f7981 */ /* 0x000322000c1e9900 */
[----:B------:R-:W-:-:S04]  /*0ab0*/  SHF.R.U32.HI R30, RZ, 0x2, R30 ;  /* 0x00000002ff1e7819 */ /* 0x000fc8000001161e */
[----:B------:R-:W-:Y:S02]  /*0ac0*/  LOP3.LUT R30, R30, 0xffff, RZ, 0xc0, !PT ;  /* 0x0000ffff1e1e7812 */ /* 0x000fe400078ec0ff */
[----:B-1----:R-:W-:-:S05]  /*0ad0*/  IADD3 R22, P0, R33, UR12, RZ ;  /* 0x0000000c21167c10 */ /* 0x002fca000ff1e0ff */
[----:B------:R-:W-:Y:S01]  /*0ae0*/  IMAD.X R23, RZ, RZ, UR13, P0 ;  /* 0x0000000dff177e24 */ /* 0x000fe200080e06ff */
[----:B------:R-:W-:Y:S02]  /*0af0*/  I2FP.F32.U32 R33, R30 ;  /* 0x0000001e00217245 */ /* 0x000fe40000201000 */
[----:B------:R-:W-:Y:S02]  /*0b00*/  LOP3.LUT R26, R26, 0x8, RZ, 0xc0, !PT ;  /* 0x000000081a1a7812 */ /* 0x000fe400078ec0ff */
[----:B------:R1:W4:Y:S02]  /*0b10*/  LDG.E R30, desc[UR8][R22.64] ;  /* 0x00000008161e7981 */ /* 0x000324000c1e1900 */
[----:B------:R-:W-:Y:S02]  /*0b20*/  SHF.R.U32.HI R26, RZ, 0x2, R26 ;  /* 0x00000002ff1a7819 */ /* 0x000fe4000001161a */
[----:B-1----:R-:W-:-:S04]  /*0b30*/  SHF.R.U32.HI R22, RZ, 0x2, R21 ;  /* 0x00000002ff167819 */ /* 0x002fc80000011615 */
[----:B------:R-:W-:-:S04]  /*0b40*/  LOP3.LUT R22, R22, 0x1c, RZ, 0xc0, !PT ;  /* 0x0000001c16167812 */ /* 0x000fc800078ec0ff */
[----:B------:R-:W-:Y:S01]  /*0b50*/  IADD3 R22, P0, R22, UR12, RZ ;  /* 0x0000000c16167c10 */ /* 0x000fe2000ff1e0ff */
[----:B------:R-:W-:Y:S01]  /*0b60*/  FADD.FTZ R33, -R33, 1 ;  /* 0x3f80000021217421 */ /* 0x000fe20000010100 */
[----:B---3--:R-:W-:Y:S01]  /*0b70*/  FMUL.FTZ R28, R25, R28 ;  /* 0x0000001c191c7220 */ /* 0x008fe20000410000 */
[----:B------:R-:W-:Y:S02]  /*0b80*/  LOP3.LUT R25, R24, 0x2, RZ, 0xc0, !PT ;  /* 0x0000000218197812 */ /* 0x000fe400078ec0ff */
[----:B------:R-:W-:Y:S01]  /*0b90*/  LOP3.LUT R24, R29, 0x8, RZ, 0xc0, !PT ;  /* 0x000000081d187812 */ /* 0x000fe200078ec0ff */
[C---:B------:R-:W-:Y:S02]  /*0ba0*/  VIADD R29, R27.reuse, 0x6 ;  /* 0x000000061b1d7836 */ /* 0x040fe40000000000 */
[----:B------:R-:W-:-:S03]  /*0bb0*/  VIADD R27, R27, 0x7 ;  /* 0x000000071b1b7836 */ /* 0x000fc60000000000 */
[----:B------:R-:W-:Y:S02]  /*0bc0*/  LEA.HI.SX32 R32, R29, R29, 0x1b ;  /* 0x0000001d1d207211 */ /* 0x000fe400078fdaff */
[----:B------:R-:W-:Y:S01]  /*0bd0*/  LEA.HI.SX32 R29, R27, R27, 0x1b ;  /* 0x0000001b1b1d7211 */ /* 0x000fe200078fdaff */
[----:B------:R-:W1:Y:S01]  /*0be0*/  I2F.U16 R25, R25 ;  /* 0x0000001900197306 */ /* 0x000e620000101000 */
[----:B------:R-:W-:Y:S02]  /*0bf0*/  SHF.R.U32.HI R39, RZ, 0x2, R24 ;  /* 0x00000002ff277819 */ /* 0x000fe40000011618 */
[----:B------:R-:W3:Y:S04]  /*0c00*/  LDS.U8 R32, [R32+UR6] ;  /* 0x0000000620207984 */ /* 0x000ee80008000000 */
[----:B------:R-:W3:Y:S01]  /*0c10*/  LDS.U8 R29, [R29+UR6] ;  /* 0x000000061d1d7984 */ /* 0x000ee20008000000 */
[----:B------:R-:W5:Y:S01]  /*0c20*/  I2F.U16 R24, R41 ;  /* 0x0000002900187306 */ /* 0x000f620000101000 */
[----:B------:R-:W-:Y:S01]  /*0c30*/  LOP3.LUT R39, R39, 0xffff, RZ, 0xc0, !PT ;  /* 0x0000ffff27277812 */ /* 0x000fe200078ec0ff */
[----:B-1----:R-:W-:Y:S01]  /*0c40*/  FADD.FTZ R25, -R25, 1 ;  /* 0x3f80000019197421 */ /* 0x002fe20000010100 */
[----:B0-----:R-:W-:-:S02]  /*0c50*/  IMAD.SHL.U32 R27, R0, 0x4, RZ ;  /* 0x00000004001b7824 */ /* 0x001fc400078e00ff */
[----:B-----5:R-:W-:Y:S01]  /*0c60*/  FADD.FTZ R23, -R24, 1 ;  /* 0x3f80000018177421 */ /* 0x020fe20000010100 */
[----:B------:R-:W-:Y:S02]  /*0c70*/  IMAD.SHL.U32 R24, R21, 0x4, RZ ;  /* 0x0000000415187824 */ /* 0x000fe400078e00ff */
[----:B------:R-:W-:Y:S01]  /*0c80*/  FMUL.FTZ R42, R25, R42 ;  /* 0x0000002a192a7220 */ /* 0x000fe20000410000 */
[----:B------:R-:W-:Y:S02]  /*0c90*/  LOP3.LUT R25, R26, 0xffff, RZ, 0xc0, !PT ;  /* 0x0000ffff1a197812 */ /* 0x000fe400078ec0ff */
[----:B------:R-:W-:Y:S01]  /*0ca0*/  LOP3.LUT R24, R24, 0x1c, RZ, 0xc0, !PT ;  /* 0x0000001c18187812 */ /* 0x000fe200078ec0ff */
[----:B--2---:R-:W-:Y:S01]  /*0cb0*/  FMUL.FTZ R38, R23, R38 ;  /* 0x0000002617267220 */ /* 0x004fe20000410000 */
[----:B------:R-:W-:Y:S01]  /*0cc0*/  SHF.R.U32.HI R26, RZ, 0x2, R0 ;  /* 0x00000002ff1a7819 */ /* 0x000fe20000011600 */
[----:B------:R-:W-:Y:S01]  /*0cd0*/  IMAD.X R23, RZ, RZ, UR13, P0 ;  /* 0x0000000dff177e24 */ /* 0x000fe200080e06ff */
[----:B------:R-:W-:-:S02]  /*0ce0*/  I2FP.F32.U32 R25, R25 ;  /* 0x0000001900197245 */ /* 0x000fc40000201000 */
[----:B------:R-:W-:Y:S02]  /*0cf0*/  I2FP.F32.U32 R39, R39 ;  /* 0x0000002700277245 */ /* 0x000fe40000201000 */
[----:B------:R-:W-:Y:S02]  /*0d00*/  IADD3 R24, P0, R24, UR12, RZ ;  /* 0x0000000c18187c10 */ /* 0x000fe4000ff1e0ff */
[----:B------:R-:W-:Y:S02]  /*0d10*/  LOP3.LUT R44, R26, 0x1c, RZ, 0xc0, !PT ;  /* 0x0000001c1a2c7812 */ /* 0x000fe400078ec0ff */
[----:B------:R-:W-:Y:S01]  /*0d20*/  LOP3.LUT R26, R27, 0x1c, RZ, 0xc0, !PT ;  /* 0x0000001c1b1a7812 */ /* 0x000fe200078ec0ff */
[----:B------:R-:W-:Y:S01]  /*0d30*/  FADD.FTZ R27, -R25, 1 ;  /* 0x3f800000191b7421 */ /* 0x000fe20000010100 */
[----:B------:R-:W-:Y:S01]  /*0d40*/  FADD.FTZ R39, -R39, 1 ;  /* 0x3f80000027277421 */ /* 0x000fe20000010100 */
[----:B------:R-:W-:Y:S01]  /*0d50*/  IADD3 R44, P1, R44, UR12, RZ ;  /* 0x0000000c2c2c7c10 */ /* 0x000fe2000ff3e0ff */
[----:B------:R-:W-:Y:S01]  /*0d60*/  IMAD.X R25, RZ, RZ, UR13, P0 ;  /* 0x0000000dff197e24 */ /* 0x000fe200080e06ff */
[----:B------:R-:W-:Y:S01]  /*0d70*/  IADD3 R26, P0, R26, UR12, RZ ;  /* 0x0000000c1a1a7c10 */ /* 0x000fe2000ff1e0ff */
[----:B----4-:R-:W-:Y:S01]  /*0d80*/  FMUL.FTZ R36, R39, R36 ;  /* 0x0000002427247220 */ /* 0x010fe20000410000 */
[----:B------:R-:W-:Y:S01]  /*0d90*/  FMUL.FTZ R40, R27, R40 ;  /* 0x000000281b287220 */ /* 0x000fe20000410000 */
[----:B------:R-:W-:Y:S01]  /*0da0*/  IMAD.X R45, RZ, RZ, UR13, P1 ;  /* 0x0000000dff2d7e24 */ /* 0x000fe200088e06ff */
[----:B------:R-:W2:Y:S01]  /*0db0*/  LDG.E R39, desc[UR8][R24.64] ;  /* 0x0000000818277981 */ /* 0x000ea2000c1e1900 */
[----:B------:R-:W-:-:S02]  /*0dc0*/  IMAD.X R27, RZ, RZ, UR13, P0 ;  /* 0x0000000dff1b7e24 */ /* 0x000fc400080e06ff */
[----:B------:R-:W-:Y:S02]  /*0dd0*/  FMUL.FTZ R34, R33, R34 ;  /* 0x0000002221227220 */ /* 0x000fe40000410000 */
[----:B------:R3:W4:Y:S04]  /*0de0*/  LDG.E R33, desc[UR8][R22.64] ;  /* 0x0000000816217981 */ /* 0x000728000c1e1900 */
[----:B------:R0:W5:Y:S04]  /*0df0*/  LDG.E R41, desc[UR8][R44.64] ;  /* 0x000000082c297981 */ /* 0x000168000c1e1900 */
[----:B------:R1:W5:Y:S01]  /*0e00*/  LDG.E R43, desc[UR8][R26.64] ;  /* 0x000000081a2b7981 */ /* 0x000362000c1e1900 */
[----:B---3--:R-:W-:Y:S01]  /*0e10*/  SHF.R.U32.HI R22, RZ, 0x2, R32 ;  /* 0x00000002ff167819 */ /* 0x008fe20000011620 */
[----:B------:R-:W-:Y:S01]  /*0e20*/  IMAD.SHL.U32 R23, R32, 0x4, RZ ;  /* 0x0000000420177824 */ /* 0x000fe200078e00ff */
[----:B0-----:R-:W-:-:S02]  /*0e30*/  SHF.R.U32.HI R45, RZ, 0x2, R29 ;  /* 0x00000002ff2d7819 */ /* 0x001fc4000001161d */
[----:B------:R-:W-:Y:S02]  /*0e40*/  LOP3.LUT R22, R22, 0x1c, RZ, 0xc0, !PT ;  /* 0x0000001c16167812 */ /* 0x000fe400078ec0ff */
[----:B-1----:R-:W-:Y:S02]  /*0e50*/  SHF.R.U32.HI R26, RZ, 0x6, R37 ;  /* 0x00000006ff1a7819 */ /* 0x002fe40000011625 */
[----:B------:R-:W-:Y:S02]  /*0e60*/  LOP3.LUT R27, R45, 0x1c, RZ, 0xc0, !PT ;  /* 0x0000001c2d1b7812 */ /* 0x000fe400078ec0ff */
[----:B------:R-:W-:Y:S02]  /*0e70*/  LOP3.LUT R45, R26, 0x2, RZ, 0xc0, !PT ;  /* 0x000000021a2d7812 */ /* 0x000fe400078ec0ff */
[----:B------:R-:W-:Y:S02]  /*0e80*/  LOP3.LUT R23, R23, 0x1c, RZ, 0xc0, !PT ;  /* 0x0000001c17177812 */ /* 0x000fe400078ec0ff */
[----:B------:R-:W-:-:S02]  /*0e90*/  IADD3 R22, P0, R22, UR12, RZ ;  /* 0x0000000c16167c10 */ /* 0x000fc4000ff1e0ff */
[----:B------:R-:W-:Y:S01]  /*0ea0*/  IADD3 R24, P1, R23, UR12, RZ ;  /* 0x0000000c17187c10 */ /* 0x000fe2000ff3e0ff */
[----:B------:R-:W0:Y:S02]  /*0eb0*/  I2F.U16 R45, R45 ;  /* 0x0000002d002d7306 */ /* 0x000e240000101000 */
[----:B------:R-:W-:Y:S01]  /*0ec0*/  IMAD.X R23, RZ, RZ, UR13, P0 ;  /* 0x0000000dff177e24 */ /* 0x000fe200080e06ff */
[----:B------:R-:W-:-:S04]  /*0ed0*/  IADD3 R26, P0, R27, UR12, RZ ;  /* 0x0000000c1b1a7c10 */ /* 0x000fc8000ff1e0ff */
[----:B------:R1:W3:Y:S01]  /*0ee0*/  LDG.E R44, desc[UR8][R22.64] ;  /* 0x00000008162c7981 */ /* 0x0002e2000c1e1900 */
[----:B------:R-:W-:Y:S02]  /*0ef0*/  IMAD.X R27, RZ, RZ, UR13, P0 ;  /* 0x0000000dff1b7e24 */ /* 0x000fe400080e06ff */
[----:B------:R-:W-:-:S03]  /*0f00*/  IMAD.X R25, RZ, RZ, UR13, P1 ;  /* 0x0000000dff197e24 */ /* 0x000fc600088e06ff */
[----:B------:R-:W3:Y:S01]  /*0f10*/  LDG.E R26, desc[UR8][R26.64] ;  /* 0x000000081a1a7981 */ /* 0x000ee2000c1e1900 */
[----:B-1----:R-:W-:Y:S02]  /*0f20*/  IMAD.SHL.U32 R22, R29, 0x4, RZ ;  /* 0x000000041d167824 */ /* 0x002fe400078e00ff */
[----:B0-----:R-:W-:Y:S01]  /*0f30*/  FADD.FTZ R23, -R45, 1 ;  /* 0x3f8000002d177421 */ /* 0x001fe20000010100 */
[----:B------:R0:W3:Y:S02]  /*0f40*/  LDG.E R24, desc[UR8][R24.64] ;  /* 0x0000000818187981 */ /* 0x0000e4000c1e1900 */
[----:B------:R-:W-:-:S04]  /*0f50*/  LOP3.LUT R22, R22, 0x1c, RZ, 0xc0, !PT ;  /* 0x0000001c16167812 */ /* 0x000fc800078ec0ff */
[----:B------:R-:W-:Y:S01]  /*0f60*/  IADD3 R22, P0, R22, UR12, RZ ;  /* 0x0000000c16167c10 */ /* 0x000fe2000ff1e0ff */
[----:B------:R-:W-:-:S04]  /*0f70*/  FMUL.FTZ R35, R23, R35 ;  /* 0x0000002317237220 */ /* 0x000fc80000410000 */
[----:B------:R-:W-:-:S05]  /*0f80*/  IMAD.X R23, RZ, RZ, UR13, P0 ;  /* 0x0000000dff177e24 */ /* 0x000fca00080e06ff */
[----:B------:R1:W3:Y:S01]  /*0f90*/  LDG.E R22, desc[UR8][R22.64] ;  /* 0x0000000816167981 */ /* 0x0002e2000c1e1900 */
[----:B------:R-:W-:-:S04]  /*0fa0*/  LOP3.LUT R37, R37, 0x8, RZ, 0xc0, !PT ;  /* 0x0000000825257812 */ /* 0x000fc800078ec0ff */
[----:B------:R-:W-:-:S04]  /*0fb0*/  SHF.R.U32.HI R37, RZ, 0x2, R37 ;  /* 0x00000002ff257819 */ /* 0x000fc80000011625 */
[----:B0-----:R-:W-:-:S04]  /*0fc0*/  LOP3.LUT R25, R37, 0xffff, RZ, 0xc0, !PT ;  /* 0x0000ffff25197812 */ /* 0x001fc800078ec0ff */
[----:B------:R-:W-:-:S05]  /*0fd0*/  I2FP.F32.U32 R25, R25 ;  /* 0x0000001900197245 */ /* 0x000fca0000201000 */
[----:B------:R-:W-:Y:S01]  /*0fe0*/  FADD.FTZ R25, -R25, 1 ;  /* 0x3f80000019197421 */ /* 0x000fe20000010100 */
[----:B-1----:R-:W-:-:S03]  /*0ff0*/  SHF.R.U32.HI R23, RZ, 0x6, R0 ;  /* 0x00000006ff177819 */ /* 0x002fc60000011600 */
[----:B------:R-:W-:Y:S01]  /*1000*/  FMUL.FTZ R30, R25, R30 ;  /* 0x0000001e191e7220 */ /* 0x000fe20000410000 */
[----:B------:R-:W-:Y:S02]  /*1010*/  SHF.R.U32.HI R25, RZ, 0x6, R21 ;  /* 0x00000006ff197819 */ /* 0x000fe40000011615 */
[----:B------:R-:W-:Y:S02]  /*1020*/  LOP3.LUT R21, R21, 0x8, RZ, 0xc0, !PT ;  /* 0x0000000815157812 */ /* 0x000fe400078ec0ff */
[----:B------:R-:W-:Y:S02]  /*1030*/  LOP3.LUT R25, R25, 0x2, RZ, 0xc0, !PT ;  /* 0x0000000219197812 */ /* 0x000fe400078ec0ff */
[----:B------:R-:W-:Y:S02]  /*1040*/  LOP3.LUT R23, R23, 0x2, RZ, 0xc0, !PT ;  /* 0x0000000217177812 */ /* 0x000fe400078ec0ff */
[----:B------:R-:W-:Y:S02]  /*1050*/  SHF.R.U32.HI R21, RZ, 0x2, R21 ;  /* 0x00000002ff157819 */ /* 0x000fe40000011615 */
[----:B------:R-:W0:Y:S02]  /*1060*/  I2F.U16 R25, R25 ;  /* 0x0000001900197306 */ /* 0x000e240000101000 */
[----:B------:R-:W-:-:S04]  /*1070*/  LOP3.LUT R21, R21, 0xffff, RZ, 0xc0, !PT ;  /* 0x0000ffff15157812 */ /* 0x000fc800078ec0ff */
[----:B------:R-:W-:Y:S02]  /*1080*/  I2FP.F32.U32 R21, R21 ;  /* 0x0000001500157245 */ /* 0x000fe40000201000 */
[----:B------:R-:W1:Y:S03]  /*1090*/  I2F.U16 R23, R23 ;  /* 0x0000001700177306 */ /* 0x000e660000101000 */
[----:B------:R-:W-:Y:S01]  /*10a0*/  FADD.FTZ R21, -R21, 1 ;  /* 0x3f80000015157421 */ /* 0x000fe20000010100 */
[----:B0-----:R-:W-:Y:S01]  /*10b0*/  FADD.FTZ R27, -R25, 1 ;  /* 0x3f800000191b7421 */ /* 0x001fe20000010100 */
[----:B-1----:R-:W-:Y:S01]  /*10c0*/  FADD.FTZ R25, -R23, 1 ;  /* 0x3f80000017197421 */ /* 0x002fe20000010100 */
[----:B------:R-:W-:Y:S01]  /*10d0*/  LOP3.LUT R0, R0, 0x8, RZ, 0xc0, !PT ;  /* 0x0000000800007812 */ /* 0x000fe200078ec0ff */
[----:B------:R-:W-:-:S03]  /*10e0*/  UIADD3 UR4, UR4, 0x210, URZ ;  /* 0x0000021004047890 */ /* 0x000fc6000fffe03f */
[----:B------:R-:W-:Y:S01]  /*10f0*/  SHF.R.U32.HI R0, RZ, 0x2, R0 ;  /* 0x00000002ff007819 */ /* 0x000fe20000011600 */
[----:B------:R-:W-:-:S03]  /*1100*/  ULEA UR4, UR5, UR4, 0x18 ;  /* 0x0000000405047291 */ /* 0x000fc6000f8ec03f */
[----:B------:R-:W-:Y:S01]  /*1110*/  LOP3.LUT R0, R0, 0xffff, RZ, 0xc0, !PT ;  /* 0x0000ffff00007812 */ /* 0x000fe200078ec0ff */
[----:B------:R-:W-:-:S03]  /*1120*/  FMUL.FTZ R28, R31, R28 ;  /* 0x0000001c1f1c7220 */ /* 0x000fc60000410000 */
[----:B------:R-:W-:-:S05]  /*1130*/  I2FP.F32.U32 R0, R0 ;  /* 0x0000000000007245 */ /* 0x000fca0000201000 */
[----:B------:R-:W-:Y:S01]  /*1140*/  FADD.FTZ R0, -R0, 1 ;  /* 0x3f80000000007421 */ /* 0x000fe20000010100 */
[C---:B------:R-:W-:Y:S01]  /*1150*/  FMUL.FTZ R34, R31.reuse, R34 ;  /* 0x000000221f227220 */ /* 0x040fe20000410000 */
[C---:B------:R-:W-:Y:S01]  /*1160*/  FMUL.FTZ R42, R31.reuse, R42 ;  /* 0x0000002a1f2a7220 */ /* 0x040fe20000410000 */
[C---:B------:R-:W-:Y:S01]  /*1170*/  FMUL.FTZ R36, R31.reuse, R36 ;  /* 0x000000241f247220 */ /* 0x040fe20000410000 */
[C---:B------:R-:W-:Y:S01]  /*1180*/  FMUL.FTZ R38, R31.reuse, R38 ;  /* 0x000000261f267220 */ /* 0x040fe20000410000 */
[C---:B------:R-:W-:Y:S01]  /*1190*/  FMUL.FTZ R40, R31.reuse, R40 ;  /* 0x000000281f287220 */ /* 0x040fe20000410000 */
[C---:B------:R-:W-:Y:S01]  /*11a0*/  FMUL.FTZ R35, R31.reuse, R35 ;  /* 0x000000231f237220 */ /* 0x040fe20000410000 */
[----:B------:R-:W-:Y:S01]  /*11b0*/  FMUL.FTZ R30, R31, R30 ;  /* 0x0000001e1f1e7220 */ /* 0x000fe20000410000 */
[----:B--2---:R-:W-:Y:S01]  /*11c0*/  FMUL.FTZ R39, R21, R39 ;  /* 0x0000002715277220 */ /* 0x004fe20000410000 */
[----:B------:R-:W-:-:S04]  /*11d0*/  SHF.R.U32.HI R21, RZ, 0x6, R32 ;  /* 0x00000006ff157819 */ /* 0x000fc80000011620 */
[----:B------:R-:W-:Y:S02]  /*11e0*/  LOP3.LUT R23, R21, 0x2, RZ, 0xc0, !PT ;  /* 0x0000000215177812 */ /* 0x000fe400078ec0ff */
[----:B------:R-:W-:-:S04]  /*11f0*/  SHF.R.U32.HI R21, RZ, 0x6, R29 ;  /* 0x00000006ff157819 */ /* 0x000fc8000001161d */
[----:B------:R-:W-:Y:S01]  /*1200*/  LOP3.LUT R21, R21, 0x2, RZ, 0xc0, !PT ;  /* 0x0000000215157812 */ /* 0x000fe200078ec0ff */
[----:B------:R-:W0:Y:S01]  /*1210*/  I2F.U16 R23, R23 ;  /* 0x0000001700177306 */ /* 0x000e220000101000 */
[----:B------:R-:W-:Y:S02]  /*1220*/  LOP3.LUT R32, R32, 0x8, RZ, 0xc0, !PT ;  /* 0x0000000820207812 */ /* 0x000fe400078ec0ff */
[----:B------:R-:W-:-:S05]  /*1230*/  LOP3.LUT R29, R29, 0x8, RZ, 0xc0, !PT ;  /* 0x000000081d1d7812 */ /* 0x000fca00078ec0ff */
[----:B------:R-:W1:Y:S01]  /*1240*/  I2F.U16 R21, R21 ;  /* 0x0000001500157306 */ /* 0x000e620000101000 */
[----:B------:R-:W-:Y:S01]  /*1250*/  SHF.R.U32.HI R32, RZ, 0x2, R32 ;  /* 0x00000002ff207819 */ /* 0x000fe20000011620 */
[----:B----4-:R-:W-:Y:S01]  /*1260*/  FMUL.FTZ R33, R27, R33 ;  /* 0x000000211b217220 */ /* 0x010fe20000410000 */
[----:B------:R-:W-:Y:S01]  /*1270*/  SHF.R.U32.HI R29, RZ, 0x2, R29 ;  /* 0x00000002ff1d7819 */ /* 0x000fe2000001161d */
[----:B-----5:R-:W-:Y:S01]  /*1280*/  FMUL.FTZ R41, R25, R41 ;  /* 0x0000002919297220 */ /* 0x020fe20000410000 */
[----:B------:R-:W-:Y:S01]  /*1290*/  LOP3.LUT R27, R32, 0xffff, RZ, 0xc0, !PT ;  /* 0x0000ffff201b7812 */ /* 0x000fe200078ec0ff */
[----:B0-----:R-:W-:Y:S01]  /*12a0*/  FADD.FTZ R25, -R23, 1 ;  /* 0x3f80000017197421 */ /* 0x001fe20000010100 */
[----:B------:R-:W-:Y:S02]  /*12b0*/  LOP3.LUT R29, R29, 0xffff, RZ, 0xc0, !PT ;  /* 0x0000ffff1d1d7812 */ /* 0x000fe400078ec0ff */
[----:B------:R-:W-:Y:S01]  /*12c0*/  I2FP.F32.U32 R27, R27 ;  /* 0x0000001b001b7245 */ /* 0x000fe20000201000 */
[----:B------:R-:W-:-:S04]  /*12d0*/  IMAD R23, R2, 0x10, R9 ;  /* 0x0000001002177824 */ /* 0x000fc800078e0209 */
[----:B------:R-:W-:Y:S01]  /*12e0*/  FADD.FTZ R27, -R27, 1 ;  /* 0x3f8000001b1b7421 */ /* 0x000fe20000010100 */
[----:B---3--:R-:W-:Y:S01]  /*12f0*/  FMUL.FTZ R44, R25, R44 ;  /* 0x0000002c192c7220 */ /* 0x008fe20000410000 */
[----:B-1----:R-:W-:Y:S01]  /*1300*/  FADD.FTZ R25, -R21, 1 ;  /* 0x3f80000015197421 */ /* 0x002fe20000010100 */
[----:B------:R-:W-:-:S05]  /*1310*/  I2FP.F32.U32 R21, R29 ;  /* 0x0000001d00157245 */ /* 0x000fca0000201000 */
[----:B------:R-:W-:Y:S01]  /*1320*/  FADD.FTZ R21, -R21, 1 ;  /* 0x3f80000015157421 */ /* 0x000fe20000010100 */
[----:B------:R-:W-:Y:S01]  /*1330*/  FMUL.FTZ R24, R27, R24 ;  /* 0x000000181b187220 */ /* 0x000fe20000410000 */
[----:B------:R-:W-:Y:S01]  /*1340*/  LEA.HI.SX32 R27, R23, R23, 0x1b ;  /* 0x00000017171b7211 */ /* 0x000fe200078fdaff */
[----:B------:R-:W-:Y:S01]  /*1350*/  FMUL.FTZ R0, R0, R43 ;  /* 0x0000002b00007220 */ /* 0x000fe20000410000 */
[----:B------:R-:W-:Y:S01]  /*1360*/  FMUL.FTZ R26, R25, R26 ;  /* 0x0000001a191a7220 */ /* 0x000fe20000410000 */
[----:B------:R-:W-:Y:S02]  /*1370*/  VIADD R32, R23, 0x1 ;  /* 0x0000000117207836 */ /* 0x000fe40000000000 */
[----:B------:R-:W-:Y:S01]  /*1380*/  FMUL.FTZ R22, R21, R22 ;  /* 0x0000001615167220 */ /* 0x000fe20000410000 */
[----:B------:R-:W-:Y:S01]  /*1390*/  LEA R21, R27, UR4, 0x2 ;  /* 0x000000041b157c11 */ /* 0x000fe2000f8e10ff */
[----:B------:R-:W-:Y:S01]  /*13a0*/  BAR.SYNC.DEFER_BLOCKING 0x0 ;  /* 0x0000000000007b1d */ /* 0x000fe20000010000 */
[C---:B------:R-:W-:Y:S01]  /*13b0*/  FMUL.FTZ R33, R31.reuse, R33 ;  /* 0x000000211f217220 */ /* 0x040fe20000410000 */
[C---:B------:R-:W-:Y:S01]  /*13c0*/  FMUL.FTZ R39, R31.reuse, R39 ;  /* 0x000000271f277220 */ /* 0x040fe20000410000 */
[C---:B------:R-:W-:Y:S01]  /*13d0*/  FMUL.FTZ R41, R31.reuse, R41 ;  /* 0x000000291f297220 */ /* 0x040fe20000410000 */
[C---:B------:R-:W-:Y:S01]  /*13e0*/  FMUL.FTZ R0, R31.reuse, R0 ;  /* 0x000000001f007220 */ /* 0x040fe20000410000 */
[C---:B------:R-:W-:Y:S01]  /*13f0*/  FMUL.FTZ R44, R31.reuse, R44 ;  /* 0x0000002c1f2c7220 */ /* 0x040fe20000410000 */
[C---:B------:R-:W-:Y:S01]  /*1400*/  FMUL.FTZ R24, R31.reuse, R24 ;  /* 0x000000181f187220 */ /* 0x040fe20000410000 */
[C---:B------:R-:W-:Y:S01]  /*1410*/  FMUL.FTZ R26, R31.reuse, R26 ;  /* 0x0000001a1f1a7220 */ /* 0x040fe20000410000 */
[----:B------:R-:W-:Y:S01]  /*1420*/  LEA.HI.SX32 R25, R32, R23, 0x1b ;  /* 0x0000001720197211 */ /* 0x000fe200078fdaff */
[----:B------:R-:W-:Y:S01]  /*1430*/  FMUL.FTZ R31, R31, R22 ;  /* 0x000000161f1f7220 */ /* 0x000fe20000410000 */
[----:B------:R-:W-:-:S02]  /*1440*/  VIADD R22, R23, 0x2 ;  /* 0x0000000217167836 */ /* 0x000fc40000000000 */
[C---:B------:R-:W-:Y:S01]  /*1450*/  VIADD R32, R23.reuse, 0x3 ;  /* 0x0000000317207836 */ /* 0x040fe20000000000 */
[----:B------:R0:W-:Y:S02]  /*1460*/  STS [R21], R28 ;  /* 0x0000001c15007388 */ /* 0x0001e40000000800 */
[----:B0-----:R-:W0:Y:S01]  /*1470*/  S2R R21, SR_TID.X ;  /* 0x0000000000157919 */ /* 0x001e220000002100 */
[----:B------:R-:W-:Y:S01]  /*1480*/  VIADD R27, R23, 0x4 ;  /* 0x00000004171b7836 */ /* 0x000fe20000000000 */
[----:B------:R-:W-:Y:S01]  /*1490*/  LEA R25, R25, UR4, 0x2 ;  /* 0x0000000419197c11 */ /* 0x000fe2000f8e10ff */
[C---:B------:R-:W-:Y:S01]  /*14a0*/  VIADD R37, R23.reuse, 0x5 ;  /* 0x0000000517257836 */ /* 0x040fe20000000000 */
[-C--:B------:R-:W-:Y:S01]  /*14b0*/  LEA.HI.SX32 R22, R22, R23.reuse, 0x1b ;  /* 0x0000001716167211 */ /* 0x080fe200078fdaff */
[----:B------:R-:W-:Y:S01]  /*14c0*/  VIADD R43, R23, 0x6 ;  /* 0x00000006172b7836 */ /* 0x000fe20000000000 */
[-C--:B------:R-:W-:Y:S01]  /*14d0*/  LEA.HI.SX32 R32, R32, R23.reuse, 0x1b ;  /* 0x0000001720207211 */ /* 0x080fe200078fdaff */
[----:B------:R1:W-:Y:S01]  /*14e0*/  STS [R25+0x4], R34 ;  /* 0x0000042219007388 */ /* 0x0003e20000000800 */
[----:B------:R-:W-:-:S02]  /*14f0*/  LEA.HI.SX32 R29, R27, R23, 0x1b ;  /* 0x000000171b1d7211 */ /* 0x000fc400078fdaff */
[-C--:B------:R-:W-:Y:S02]  /*1500*/  LEA.HI.SX32 R37, R37, R23.reuse, 0x1b ;  /* 0x0000001725257211 */ /* 0x080fe400078fdaff */
[----:B------:R-:W-:Y:S02]  /*1510*/  LEA.HI.SX32 R43, R43, R23, 0x1b ;  /* 0x000000172b2b7211 */ /* 0x000fe400078fdaff */
[----:B------:R-:W-:Y:S02]  /*1520*/  LEA R27, R32, UR4, 0x2 ;  /* 0x00000004201b7c11 */ /* 0x000fe4000f8e10ff */
[----:B-1----:R-:W-:Y:S02]  /*1530*/  LEA R25, R22, UR4, 0x2 ;  /* 0x0000000416197c11 */ /* 0x002fe4000f8e10ff */
[----:B------:R-:W-:Y:S02]  /*1540*/  LEA R29, R29, UR4, 0x2 ;  /* 0x000000041d1d7c11 */ /* 0x000fe4000f8e10ff */
[----:B------:R-:W-:Y:S01]  /*1550*/  LEA R37, R37, UR4, 0x2 ;  /* 0x0000000425257c11 */ /* 0x000fe2000f8e10ff */
[----:B------:R-:W-:Y:S01]  /*1560*/  STS [R25+0x8], R42 ;  /* 0x0000082a19007388 */ /* 0x000fe20000000800 */
[----:B------:R-:W-:Y:S01]  /*1570*/  LEA R34, R43, UR4, 0x2 ;  /* 0x000000042b227c11 */ /* 0x000fe2000f8e10ff */
[----:B------:R-:W-:-:S02]  /*1580*/  VIADD R43, R23, 0x7 ;  /* 0x00000007172b7836 */ /* 0x000fc40000000000 */
[----:B------:R1:W-:Y:S01]  /*1590*/  STS [R27+0xc], R36 ;  /* 0x00000c241b007388 */ /* 0x0003e20000000800 */
[----:B------:R-:W-:-:S03]  /*15a0*/  VIADD R45, R23, 0x8 ;  /* 0x00000008172d7836 */ /* 0x000fc60000000000 */
[----:B------:R2:W-:Y:S04]  /*15b0*/  STS [R29+0x10], R38 ;  /* 0x000010261d007388 */ /* 0x0005e80000000800 */
[----:B------:R-:W-:Y:S01]  /*15c0*/  STS [R37+0x14], R40 ;  /* 0x0000142825007388 */ /* 0x000fe20000000800 */
[----:B-1----:R-:W-:-:S03]  /*15d0*/  VIADD R36, R23, 0xa ;  /* 0x0000000a17247836 */ /* 0x002fc60000000000 */
[----:B------:R1:W-:Y:S01]  /*15e0*/  STS [R34+0x18], R35 ;  /* 0x0000182322007388 */ /* 0x0003e20000000800 */
[----:B------:R-:W-:Y:S01]  /*15f0*/  VIADD R22, R23, 0xf ;  /* 0x0000000f17167836 */ /* 0x000fe20000000000 */
[-C--:B------:R-:W-:Y:S01]  /*1600*/  LEA.HI.SX32 R43, R43, R23.reuse, 0x1b ;  /* 0x000000172b2b7211 */ /* 0x080fe200078fdaff */
[----:B--2---:R-:W-:Y:S01]  /*1610*/  VIADD R38, R23, 0xb ;  /* 0x0000000b17267836 */ /* 0x004fe20000000000 */
[-C--:B------:R-:W-:Y:S02]  /*1620*/  LEA.HI.SX32 R27, R45, R23.reuse, 0x1b ;  /* 0x000000172d1b7211 */ /* 0x080fe400078fdaff */
[----:B0-----:R-:W-:Y:S01]  /*1630*/  ISETP.NE.AND P0, PT, R21, RZ, PT ;  /* 0x000000ff1500720c */ /* 0x001fe20003f05270 */
[----:B-1----:R-:W-:Y:S01]  /*1640*/  VIADD R34, R23, 0x9 ;  /* 0x0000000917227836 */ /* 0x002fe20000000000 */
[----:B------:R-:W-:Y:S02]  /*1650*/  LEA.HI.SX32 R35, R38, R23, 0x1b ;  /* 0x0000001726237211 */ /* 0x000fe400078fdaff */
[----:B------:R-:W-:-:S02]  /*1660*/  LEA R43, R43, UR4, 0x2 ;  /* 0x000000042b2b7c11 */ /* 0x000fc4000f8e10ff */
[-C--:B------:R-:W-:Y:S02]  /*1670*/  LEA.HI.SX32 R29, R34, R23.reuse, 0x1b ;  /* 0x00000017221d7211 */ /* 0x080fe400078fdaff */
[-C--:B------:R-:W-:Y:S02]  /*1680*/  LEA.HI.SX32 R34, R36, R23.reuse, 0x1b ;  /* 0x0000001724227211 */ /* 0x080fe400078fdaff */
[----:B------:R-:W-:Y:S02]  /*1690*/  LEA R36, R27, UR4, 0x2 ;  /* 0x000000041b247c11 */ /* 0x000fe4000f8e10ff */
[----:B------:R-:W-:Y:S02]  /*16a0*/  LEA.HI.SX32 R37, R22, R23, 0x1b ;  /* 0x0000001716257211 */ /* 0x000fe400078fdaff */
[----:B------:R-:W-:Y:S01]  /*16b0*/  LEA R22, R29, UR4, 0x2 ;  /* 0x000000041d167c11 */ /* 0x000fe2000f8e10ff */
[C---:B------:R-:W-:Y:S01]  /*16c0*/  VIADD R42, R23.reuse, 0xc ;  /* 0x0000000c172a7836 */ /* 0x040fe20000000000 */
[----:B------:R-:W-:Y:S01]  /*16d0*/  LEA R34, R34, UR4, 0x2 ;  /* 0x0000000422227c11 */ /* 0x000fe2000f8e10ff */
[----:B------:R-:W-:Y:S01]  /*16e0*/  VIADD R32, R23, 0xd ;  /* 0x0000000d17207836 */ /* 0x000fe20000000000 */
[----:B------:R-:W-:Y:S01]  /*16f0*/  LEA R35, R35, UR4, 0x2 ;  /* 0x0000000423237c11 */ /* 0x000fe2000f8e10ff */
[----:B------:R-:W-:Y:S01]  /*1700*/  STS [R43+0x1c], R30 ;  /* 0x00001c1e2b007388 */ /* 0x000fe20000000800 */
[----:B------:R-:W-:-:S03]  /*1710*/  VIADD R28, R23, 0xe ;  /* 0x0000000e171c7836 */ /* 0x000fc60000000000 */
[----:B------:R0:W-:Y:S01]  /*1720*/  STS [R36+0x20], R33 ;  /* 0x0000202124007388 */ /* 0x0001e20000000800 */
[----:B------:R-:W-:-:S03]  /*1730*/  LEA.HI.SX32 R25, R42, R23, 0x1b ;  /* 0x000000172a197211 */ /* 0x000fc600078fdaff */
[----:B------:R-:W-:Y:S01]  /*1740*/  STS [R22+0x24], R39 ;  /* 0x0000242716007388 */ /* 0x000fe20000000800 */
[----:B------:R-:W-:-:S03]  /*1750*/  LEA.HI.SX32 R32, R32, R23, 0x1b ;  /* 0x0000001720207211 */ /* 0x000fc600078fdaff */
[----:B------:R-:W-:Y:S01]  /*1760*/  STS [R34+0x28], R41 ;  /* 0x0000282922007388 */ /* 0x000fe20000000800 */
[----:B------:R-:W-:-:S03]  /*1770*/  LEA.HI.SX32 R28, R28, R23, 0x1b ;  /* 0x000000171c1c7211 */ /* 0x000fc600078fdaff */
[----:B------:R1:W-:Y:S01]  /*1780*/  STS [R35+0x2c], R0 ;  /* 0x00002c0023007388 */ /* 0x0003e20000000800 */
[----:B------:R-:W-:Y:S01]  /*1790*/  LEA R25, R25, UR4, 0x2 ;  /* 0x0000000419197c11 */ /* 0x000fe2000f8e10ff */
[----:B0-----:R-:W-:Y:S01]  /*17a0*/  IMAD.IADD R36, R9, 0x1, R2 ;  /* 0x0000000109247824 */ /* 0x001fe200078e0202 */
[----:B------:R-:W-:Y:S01]  /*17b0*/  LEA R23, R32, UR4, 0x2 ;  /* 0x0000000420177c11 */ /* 0x000fe2000f8e10ff */
[----:B-1----:R-:W0:Y:S01]  /*17c0*/  @!P0 LDC R0, c[0x0][0x234] ;  /* 0x00008d00ff008b82 */ /* 0x002e220000000800 */
[----:B------:R-:W-:Y:S01]  /*17d0*/  LEA R27, R28, UR4, 0x2 ;  /* 0x000000041c1b7c11 */ /* 0x000fe2000f8e10ff */
[----:B------:R1:W-:Y:S01]  /*17e0*/  STS [R25+0x30], R44 ;  /* 0x0000302c19007388 */ /* 0x0003e20000000800 */
[----:B------:R-:W-:Y:S01]  /*17f0*/  LEA R28, R37, UR4, 0x2 ;  /* 0x00000004251c7c11 */ /* 0x000fe2000f8e10ff */
[C---:B------:R-:W-:Y:S02]  /*1800*/  VIADD R30, R36.reuse, 0x80 ;  /* 0x00000080241e7836 */ /* 0x040fe40000000000 */
[----:B------:R2:W-:Y:S01]  /*1810*/  STS [R23+0x34], R24 ;  /* 0x0000341817007388 */ /* 0x0005e20000000800 */
[----:B------:R-:W-:-:S02]  /*1820*/  VIADD R38, R36, 0x100 ;  /* 0x0000010024267836 */ /* 0x000fc40000000000 */
[C---:B------:R-:W-:Y:S01]  /*1830*/  VIADD R32, R36.reuse, 0xa0 ;  /* 0x000000a024207836 */ /* 0x040fe20000000000 */
[----:B------:R3:W-:Y:S01]  /*1840*/  STS [R27+0x38], R26 ;  /* 0x0000381a1b007388 */ /* 0x0007e20000000800 */
[C---:B------:R-:W-:Y:S02]  /*1850*/  VIADD R34, R36.reuse, 0xe0 ;  /* 0x000000e024227836 */ /* 0x040fe40000000000 */
[C---:B-1----:R-:W-:Y:S01]  /*1860*/  VIADD R25, R36.reuse, 0x60 ;  /* 0x0000006024197836 */ /* 0x042fe20000000000 */
[----:B------:R1:W-:Y:S01]  /*1870*/  STS [R28+0x3c], R31 ;  /* 0x00003c1f1c007388 */ /* 0x0003e20000000800 */
[C---:B------:R-:W-:Y:S02]  /*1880*/  VIADD R39, R36.reuse, 0x1a0 ;  /* 0x000001a024277836 */ /* 0x040fe40000000000 */
[C---:B--2---:R-:W-:Y:S02]  /*1890*/  VIADD R23, R36.reuse, 0xc0 ;  /* 0x000000c024177836 */ /* 0x044fe40000000000 */
[----:B------:R-:W-:-:S02]  /*18a0*/  VIADD R29, R36, 0x20 ;  /* 0x00000020241d7836 */ /* 0x000fc40000000000 */
[C---:B------:R-:W-:Y:S02]  /*18b0*/  VIADD R45, R36.reuse, 0x40 ;  /* 0x00000040242d7836 */ /* 0x040fe40000000000 */
[C---:B------:R-:W-:Y:S02]  /*18c0*/  VIADD R43, R36.reuse, 0x120 ;  /* 0x00000120242b7836 */ /* 0x040fe40000000000 */
[C---:B------:R-:W-:Y:S02]  /*18d0*/  VIADD R33, R36.reuse, 0x140 ;  /* 0x0000014024217836 */ /* 0x040fe40000000000 */
[C---:B------:R-:W-:Y:S02]  /*18e0*/  VIADD R41, R36.reuse, 0x160 ;  /* 0x0000016024297836 */ /* 0x040fe40000000000 */
[C---:B------:R-:W-:Y:S02]  /*18f0*/  VIADD R35, R36.reuse, 0x180 ;  /* 0x0000018024237836 */ /* 0x040fe40000000000 */
[----:B------:R-:W-:Y:S01]  /*1900*/  VIADD R37, R36, 0x1c0 ;  /* 0x000001c024257836 */ /* 0x000fe20000000000 */
[-C--:B---3--:R-:W-:Y:S01]  /*1910*/  LEA.HI.SX32 R26, R30, R36.reuse, 0x1b ;  /* 0x000000241e1a7211 */ /* 0x088fe200078fdaff */
[----:B-1----:R-:W-:Y:S01]  /*1920*/  VIADD R31, R36, 0x1e0 ;  /* 0x000001e0241f7836 */ /* 0x002fe20000000000 */
        /* <DEDUP_REMOVED lines=42> */
[----:B------:R-:W-:Y:S04]  /*1bd0*/  LDS R43, [R24+0x300] ;  /* 0x00030000182b7984 */ /* 0x000fe80000000800 */
        /* <DEDUP_REMOVED lines=22> */
[----:B------:R-:W-:-:S02]  /*1d40*/  ISETP.GE.AND P4, PT, R7, R24, PT ;  /* 0x000000180700720c */ /* 0x000fc40003f86270 */
[----:B------:R-:W-:-:S06]  /*1d50*/  ISETP.GE.AND P6, PT, R8, R24, PT ;  /* 0x000000180800720c */ /* 0x000fcc0003fc6270 */
[----:B------:R-:W-:Y:S01]  /*1d60*/  @!P0 STG.E desc[UR8][R22.64+0x80], R29 ;  /* 0x0000801d16008986 */ /* 0x000fe2000c101908 */
[-C--:B------:R-:W-:Y:S01]  /*1d70*/  ISETP.GE.AND P0, PT, R13, R24.reuse, PT ;  /* 0x000000180d00720c */ /* 0x080fe20003f06270 */
[----:B------:R-:W-:Y:S01]  /*1d80*/  VIADD R26, R7, 0x80 ;  /* 0x00000080071a7836 */ /* 0x000fe20000000000 */
[-C--:B------:R-:W-:Y:S02]  /*1d90*/  ISETP.GE.AND P1, PT, R28, R24.reuse, PT ;  /* 0x000000181c00720c */ /* 0x080fe40003f26270 */
[----:B------:R-:W-:Y:S01]  /*1da0*/  @!P4 STG.E desc[UR8][R22.64], R31 ;  /* 0x0000001f1600c986 */ /* 0x000fe2000c101908 */
[-C--:B------:R-:W-:Y:S02]  /*1db0*/  ISETP.GE.AND P5, PT, R10, R24.reuse, PT ;  /* 0x000000180a00720c */ /* 0x080fe40003fa6270 */
[-C--:B------:R-:W-:Y:S02]  /*1dc0*/  ISETP.GE.AND P3, PT, R26, R24.reuse, PT ;  /* 0x000000181a00720c */ /* 0x080fe40003f66270 */
[----:B------:R-:W-:-:S04]  /*1dd0*/  ISETP.GE.AND P4, PT, R12, R24, PT ;  /* 0x000000180c00720c */ /* 0x000fc80003f86270 */
[----:B------:R-:W-:Y:S01]  /*1de0*/  @!P0 STG.E desc[UR8][R22.64+0x400], R30 ;  /* 0x0004001e16008986 */ /* 0x000fe2000c101908 */
[----:B------:R-:W-:-:S03]  /*1df0*/  ISETP.GE.AND P0, PT, R14, R24, PT ;  /* 0x000000180e00720c */ /* 0x000fc60003f06270 */
[----:B------:R0:W-:Y:S01]  /*1e00*/  @!P6 STG.E desc[UR8][R22.64+0x280], R25 ;  /* 0x000280191600e986 */ /* 0x0001e2000c101908 */
[----:B------:R-:W-:-:S03]  /*1e10*/  ISETP.GE.AND P6, PT, R20, R24, PT ;  /* 0x000000181400720c */ /* 0x000fc60003fc6270 */
[----:B------:R1:W-:Y:S01]  /*1e20*/  @!P1 STG.E desc[UR8][R22.64+0x100], R39 ;  /* 0x0001002716009986 */ /* 0x0003e2000c101908 */
[----:B0-----:R-:W-:-:S03]  /*1e30*/  IMAD.SHL.U32 R25, R0, 0x200, RZ ;  /* 0x0000020000197824 */ /* 0x001fc600078e00ff */
[----:B------:R1:W-:Y:S01]  /*1e40*/  @!P2 STG.E desc[UR8][R22.64+0x180], R27 ;  /* 0x0001801b1600a986 */ /* 0x0003e2000c101908 */
[----:B------:R-:W-:-:S03]  /*1e50*/  IMAD.IADD R6, R25, 0x1, R6 ;  /* 0x0000000119067824 */ /* 0x000fc600078e0206 */
[----:B------:R1:W-:Y:S01]  /*1e60*/  @!P3 STG.E desc[UR8][R22.64+0x200], R41 ;  /* 0x000200291600b986 */ /* 0x0003e2000c101908 */
[-C--:B------:R-:W-:Y:S02]  /*1e70*/  ISETP.GE.AND P1, PT, R15, R24.reuse, PT ;  /* 0x000000180f00720c */ /* 0x080fe40003f26270 */
[-C--:B------:R-:W-:Y:S01]  /*1e80*/  ISETP.GE.AND P2, PT, R16, R24.reuse, PT ;  /* 0x000000181000720c */ /* 0x080fe20003f46270 */
[----:B------:R1:W-:Y:S01]  /*1e90*/  @!P5 STG.E desc[UR8][R22.64+0x300], R43 ;  /* 0x0003002b1600d986 */ /* 0x0003e2000c101908 */
[-C--:B------:R-:W-:Y:S02]  /*1ea0*/  ISETP.GE.AND P3, PT, R17, R24.reuse, PT ;  /* 0x000000181100720c */ /* 0x080fe40003f66270 */
[-C--:B------:R-:W-:Y:S01]  /*1eb0*/  ISETP.GE.AND P5, PT, R19, R24.reuse, PT ;  /* 0x000000181300720c */ /* 0x080fe20003fa6270 */
        /* <DEDUP_REMOVED lines=12> */
.L_x_200:
        /* <DEDUP_REMOVED lines=16> */
.L_x_2060:


//--------------------- .text._Z20kDequantizeBlockwiseI6__halfLi512ELi64ELi8ELi2EEvPfPhS1_PT_ii --------------------------
	.section	.text._Z20kDequantizeBlockwiseI6__halfLi512ELi64ELi8ELi2EEvPfPhS1_PT_ii,"ax",@progbits
	.align	128
        .global         _Z20kDequantizeBlockwiseI6__halfLi512ELi64ELi8ELi2EEvPfPhS1_PT_ii
        .type           _Z20kDequantizeBlockwiseI6__halfLi512ELi64ELi8ELi2EEvPfPhS1_PT_ii,@function
        .size           _Z20kDequantizeBlockwiseI6__halfLi512ELi64ELi8ELi2EEvPfPhS1_PT_ii,(.L_x_2061 - _Z20kDequantizeBlockwiseI6__halfLi512ELi64ELi8ELi2EEvPfPhS1_PT_ii)
        .other          _Z20kDequantizeBlockwiseI6__halfLi512ELi64ELi8ELi2EEvPfPhS1_PT_ii,@"STO_CUDA_ENTRY STV_DEFAULT"
_Z20kDequantizeBlockwiseI6__halfLi512ELi64ELi8ELi2EEvPfPhS1_PT_ii:
.text._Z20kDequantizeBlockwiseI6__halfLi512ELi64ELi8ELi2EEvPfPhS1_PT_ii:
        /* <DEDUP_REMOVED lines=40> */
.L_x_201:
        /* <DEDUP_REMOVED lines=169> */
[----:B------:R-:W-:Y:S01]  /*0d10*/  F2FP.F16.F32.PACK_AB R28, R33, R28 ;  /* 0x0000001c211c723e */ /* 0x000fe200000000ff */
        /* <DEDUP_REMOVED lines=12> */
[----:B------:R-:W-:-:S02]  /*0de0*/  F2FP.F16.F32.PACK_AB R37, R42, R37 ;  /* 0x000000252a25723e */ /* 0x000fc400000000ff */
        /* <DEDUP_REMOVED lines=17> */
[----:B------:R-:W-:Y:S01]  /*0f00*/  F2FP.F16.F32.PACK_AB R45, R34, R45 ;  /* 0x0000002d222d723e */ /* 0x000fe200000000ff */
        /* <DEDUP_REMOVED lines=10> */
[----:B------:R-:W-:Y:S01]  /*0fb0*/  F2FP.F16.F32.PACK_AB R39, R26, R39 ;  /* 0x000000271a27723e */ /* 0x000fe200000000ff */
        /* <DEDUP_REMOVED lines=10> */
[----:B------:R-:W-:Y:S01]  /*1060*/  F2FP.F16.F32.PACK_AB R36, R36, R43 ;  /* 0x0000002b2424723e */ /* 0x000fe200000000ff */
[----:B--2---:R-:W-:Y:S01]  /*1070*/  VIADD R28, R40, 0xa ;  /* 0x0000000a281c7836 */ /* 0x004fe20000000000 */
[----:B------:R-:W-:Y:S01]  /*1080*/  LEA.HI.SX32 R25, R45, R40, 0x1b ;  /* 0x000000282d197211 */ /* 0x000fe200078fdaff */
[----:B------:R1:W-:Y:S01]  /*1090*/  STS.U16 [R26+0xc], R39 ;  /* 0x00000c271a007388 */ /* 0x0003e20000000400 */
[----:B0-----:R-:W-:-:S02]  /*10a0*/  ISETP.NE.AND P0, PT, R20, RZ, PT ;  /* 0x000000ff1400720c */ /* 0x001fc40003f05270 */
[----:B------:R-:W-:Y:S02]  /*10b0*/  LEA.HI.SX32 R28, R28, R40, 0x1b ;  /* 0x000000281c1c7211 */ /* 0x000fe400078fdaff */
[----:B------:R-:W-:Y:S02]  /*10c0*/  LEA R37, R37, UR4, 0x1 ;  /* 0x0000000425257c11 */ /* 0x000fe4000f8e08ff */
[----:B------:R-:W-:Y:S02]  /*10d0*/  F2FP.F16.F32.PACK_AB R23, R23, R38 ;  /* 0x000000261717723e */ /* 0x000fe400000000ff */
        /* <DEDUP_REMOVED lines=12> */
[----:B------:R-:W-:Y:S01]  /*11a0*/  F2FP.F16.F32.PACK_AB R24, R24, R29 ;  /* 0x0000001d1818723e */ /* 0x000fe200000000ff */
        /* <DEDUP_REMOVED lines=8> */
[----:B------:R-:W-:-:S03]  /*1230*/  F2FP.F16.F32.PACK_AB R21, R32, R21 ;  /* 0x000000152015723e */ /* 0x000fc600000000ff */
        /* <DEDUP_REMOVED lines=128> */
.L_x_202:
        /* <DEDUP_REMOVED lines=12> */
.L_x_2061:


//--------------------- .text._Z20kDequantizeBlockwiseI6__halfLi512ELi64ELi8ELi0EEvPfPhS1_PT_ii --------------------------
	.section	.text._Z20kDequantizeBlockwiseI6__halfLi512ELi64ELi8ELi0EEvPfPhS1_PT_ii,"ax",@progbits
	.align	128
        .global         _Z20kDequantizeBlockwiseI6__halfLi512ELi64ELi8ELi0EEvPfPhS1_PT_ii
        .type           _Z20kDequantizeBlockwiseI6__halfLi512ELi64ELi8ELi0EEvPfPhS1_PT_ii,@function
        .size           _Z20kDequantizeBlockwiseI6__halfLi512ELi64ELi8ELi0EEvPfPhS1_PT_ii,(.L_x_2062 - _Z20kDequantizeBlockwiseI6__halfLi512ELi64ELi8ELi0EEvPfPhS1_PT_ii)
        .other          _Z20kDequantizeBlockwiseI6__halfLi512ELi64ELi8ELi0EEvPfPhS1_PT_ii,@"STO_CUDA_ENTRY STV_DEFAULT"
_Z20kDequantizeBlockwiseI6__halfLi512ELi64ELi8ELi0EEvPfPhS1_PT_ii:
.text._Z20kDequantizeBlockwiseI6__halfLi512ELi64ELi8ELi0EEvPfPhS1_PT_ii:
        /* <DEDUP_REMOVED lines=14> */
.L_x_203:
        /* <DEDUP_REMOVED lines=139> */
[----:B------:R-:W-:Y:S02]  /*0990*/  F2FP.F16.F32.PACK_AB R27, R28, R27 ;  /* 0x0000001b1c1b723e */ /* 0x000fe400000000ff */
        /* <DEDUP_REMOVED lines=11> */
[----:B------:R-:W-:Y:S01]  /*0a50*/  F2FP.F16.F32.PACK_AB R15, R20, R15 ;  /* 0x0000000f140f723e */ /* 0x000fe200000000ff */
        /* <DEDUP_REMOVED lines=9> */
[----:B------:R-:W-:-:S02]  /*0af0*/  F2FP.F16.F32.PACK_AB R18, R29, R18 ;  /* 0x000000121d12723e */ /* 0x000fc400000000ff */
[----:B------:R-:W-:Y:S01]  /*0b00*/  LEA.HI.SX32 R19, R25, R26, 0x1b ;  /* 0x0000001a19137211 */ /* 0x000fe200078fdaff */
[C---:B--2---:R-:W-:Y:S01]  /*0b10*/  FMUL.FTZ R16, R11.reuse, R16 ;  /* 0x000000100b107220 */ /* 0x044fe20000410000 */
[----:B------:R-:W-:Y:S01]  /*0b20*/  FMUL.FTZ R11, R11, R14 ;  /* 0x0000000e0b0b7220 */ /* 0x000fe20000410000 */
[----:B------:R-:W-:Y:S02]  /*0b30*/  LEA.HI.SX32 R21, R27, R26, 0x1b ;  /* 0x0000001a1b157211 */ /* 0x000fe400078fdaff */
[----:B------:R-:W-:Y:S02]  /*0b40*/  LEA R17, R17, UR6, 0x1 ;  /* 0x0000000611117c11 */ /* 0x000fe4000f8e08ff */
[----:B------:R-:W-:Y:S02]  /*0b50*/  F2FP.F16.F32.PACK_AB R11, R11, R16 ;  /* 0x000000100b0b723e */ /* 0x000fe400000000ff */
        /* <DEDUP_REMOVED lines=63> */
.L_x_204:
        /* <DEDUP_REMOVED lines=11> */
.L_x_2062:


//--------------------- .text._Z20kDequantizeBlockwiseI6__halfLi512ELi64ELi8ELi1EEvPfPhS1_PT_ii --------------------------
	.section	.text._Z20kDequantizeBlockwiseI6__halfLi512ELi64ELi8ELi1EEvPfPhS1_PT_ii,"ax",@progbits
	.align	128
        .global         _Z20kDequantizeBlockwiseI6__halfLi512ELi64ELi8ELi1EEvPfPhS1_PT_ii
        .type           _Z20kDequantizeBlockwiseI6__halfLi512ELi64ELi8ELi1EEvPfPhS1_PT_ii,@function
        .size           _Z20kDequantizeBlockwiseI6__halfLi512ELi64ELi8ELi1EEvPfPhS1_PT_ii,(.L_x_2063 - _Z20kDequantizeBlockwiseI6__halfLi512ELi64ELi8ELi1EEvPfPhS1_PT_ii)
        .other          _Z20kDequantizeBlockwiseI6__halfLi512ELi64ELi8ELi1EEvPfPhS1_PT_ii,@"STO_CUDA_ENTRY STV_DEFAULT"
_Z20kDequantizeBlockwiseI6__halfLi512ELi64ELi8ELi1EEvPfPhS1_PT_ii:
.text._Z20kDequantizeBlockwiseI6__halfLi512ELi64ELi8ELi1EEvPfPhS1_PT_ii:
        /* <DEDUP_REMOVED lines=39> */
.L_x_205:
        /* <DEDUP_REMOVED lines=267> */
[----:B------:R-:W-:Y:S01]  /*1320*/  F2FP.F16.F32.PACK_AB R23, R32, R23 ;  /* 0x000000172017723e */ /* 0x000fe200000000ff */
        /* <DEDUP_REMOVED lines=22> */
[----:B------:R-:W-:Y:S02]  /*1490*/  F2FP.F16.F32.PACK_AB R25, R25, R34 ;  /* 0x000000221919723e */ /* 0x000fe400000000ff */
[-C--:B------:R-:W-:Y:S02]  /*14a0*/  LEA.HI.SX32 R24, R35, R22.reuse, 0x1b ;  /* 0x0000001623187211 */ /* 0x080fe400078fdaff */
[----:B------:R-:W-:Y:S02]  /*14b0*/  LEA.HI.SX32 R37, R37, R22, 0x1b ;  /* 0x0000001625257211 */ /* 0x000fe400078fdaff */
[----:B------:R-:W-:Y:S01]  /*14c0*/  F2FP.F16.F32.PACK_AB R27, R27, R44 ;  /* 0x0000002c1b1b723e */ /* 0x000fe200000000ff */
        /* <DEDUP_REMOVED lines=22> */
[----:B------:R-:W-:Y:S01]  /*1630*/  F2FP.F16.F32.PACK_AB R32, R32, R43 ;  /* 0x0000002b2020723e */ /* 0x000fe200000000ff */
        /* <DEDUP_REMOVED lines=12> */
[----:B------:R-:W-:Y:S02]  /*1700*/  F2FP.F16.F32.PACK_AB R29, R29, R36 ;  /* 0x000000241d1d723e */ /* 0x000fe400000000ff */
        /* <DEDUP_REMOVED lines=13> */
[----:B------:R-:W-:Y:S02]  /*17e0*/  F2FP.F16.F32.PACK_AB R0, R45, R0 ;  /* 0x000000002d00723e */ /* 0x000fe400000000ff */
[----:B------:R-:W-:Y:S01]  /*17f0*/  LEA R25, R25, UR4, 0x1 ;  /* 0x0000000419197c11 */ /* 0x000fe2000f8e08ff */
[----:B------:R-:W-:Y:S01]  /*1800*/  STS.U16 [R38+0xe], R40 ;  /* 0x00000e2826007388 */ /* 0x000fe20000000400 */
[----:B------:R-:W-:-:S03]  /*1810*/  F2FP.F16.F32.PACK_AB R30, R31, R30 ;  /* 0x0000001e1f1e723e */ /* 0x000fc600000000ff */
[----:B------:R-:W-:Y:S01]  /*1820*/  STS.U16 [R27+0x10], R29 ;  /* 0x0000101d1b007388 */ /* 0x000fe20000000400 */
[----:B------:R-:W-:-:S03]  /*1830*/  PRMT R31, R0, 0x7632, R31 ;  /* 0x00007632001f7816 */ /* 0x000fc6000000001f */
[----:B------:R-:W-:Y:S04]  /*1840*/  STS.U16 [R21+0x12], R22 ;  /* 0x0000121615007388 */ /* 0x000fe80000000400 */
[----:B------:R0:W-:Y:S01]  /*1850*/  STS.U16 [R25+0x14], R0 ;  /* 0x0000140019007388 */ /* 0x0001e20000000400 */
[----:B------:R-:W-:Y:S02]  /*1860*/  LEA R24, R24, UR4, 0x1 ;  /* 0x0000000418187c11 */ /* 0x000fe4000f8e08ff */
[----:B------:R-:W-:Y:S01]  /*1870*/  F2FP.F16.F32.PACK_AB R26, R39, R26 ;  /* 0x0000001a271a723e */ /* 0x000fe200000000ff */
        /* <DEDUP_REMOVED lines=130> */
.L_x_206:
        /* <DEDUP_REMOVED lines=14> */
.L_x_2063:


//--------------------- .text._Z23kQuantizeBlockwiseSmallI13__nv_bfloat16Li64ELi2EEvPfPT_S1_PhS1_ii --------------------------
	.section	.text._Z23kQuantizeBlockwiseSmallI13__nv_bfloat16Li64ELi2EEvPfPT_S1_PhS1_ii,"ax",@progbits
	.align	128
        .global         _Z23kQuantizeBlockwiseSmallI13__nv_bfloat16Li64ELi2EEvPfPT_S1_PhS1_ii
        .type           _Z23kQuantizeBlockwiseSmallI13__nv_bfloat16Li64ELi2EEvPfPT_S1_PhS1_ii,@function
        .size           _Z23kQuantizeBlockwiseSmallI13__nv_bfloat16Li64ELi2EEvPfPT_S1_PhS1_ii,(.L_x_2064 - _Z23kQuantizeBlockwiseSmallI13__nv_bfloat16Li64ELi2EEvPfPT_S1_PhS1_ii)
        .other          _Z23kQuantizeBlockwiseSmallI13__nv_bfloat16Li64ELi2EEvPfPT_S1_PhS1_ii,@"STO_CUDA_ENTRY STV_DEFAULT"
_Z23kQuantizeBlockwiseSmallI13__nv_bfloat16Li64ELi2EEvPfPT_S1_PhS1_ii:
.text._Z23kQuantizeBlockwiseSmallI13__nv_bfloat16Li64ELi2EEvPfPT_S1_PhS1_ii:
[----:B------:R-:W-:Y:S01]  /*0000*/  LDC R1, c[0x0][0x28] ;  /* 0x00000a00ff017b82 */ /* 0x000fe20000000800 */
[----:B------:R-:W0:Y:S01]  /*0010*/  S2R R0, SR_TID.X ;  /* 0x0000000000007919 */ /* 0x000e220000002100 */
[----:B------:R-:W-:Y:S01]  /*0020*/  ULDC UR10, c[0x0][0x23c] ;  /* 0x00008f00000a7ab9 */ /* 0x000fe20000000800 */
[----:B------:R-:W-:Y:S01]  /*0030*/  ULDC.64 UR4, c[0x0][0x218] ;  /* 0x0000860000047ab9 */ /* 0x000fe20000000a00 */
[----:B------:R-:W-:Y:S01]  /*0040*/  ULDC.64 UR8, c[0x0][0x208] ;  /* 0x0000820000087ab9 */ /* 0x000fe20000000a00 */
[----:B------:R-:W1:Y:S01]  /*0050*/  S2R R4, SR_CTAID.X ;  /* 0x0000000000047919 */ /* 0x000e620000002500 */
[----:B0-----:R-:W-:Y:S02]  /*0060*/  IMAD.SHL.U32 R3, R0, 0x2, RZ ;  /* 0x0000000200037824 */ /* 0x001fe400078e00ff */
[----:B-1----:R-:W-:-:S03]  /*0070*/  IMAD.SHL.U32 R2, R4, 0x40, RZ ;  /* 0x0000004004027824 */ /* 0x002fc600078e00ff */
[----:B------:R-:W-:-:S04]  /*0080*/  LOP3.LUT R5, R3, 0xffffffc0, RZ, 0xc0, !PT ;  /* 0xffffffc003057812 */ /* 0x000fc800078ec0ff */
[----:B------:R-:W-:Y:S02]  /*0090*/  LOP3.LUT R6, R5, 0x1f, R0, 0xf8, !PT ;  /* 0x0000001f05067812 */ /* 0x000fe400078ef800 */
[----:B------:R-:W-:Y:S02]  /*00a0*/  IADD3 R3, -R2, UR10, RZ ;  /* 0x0000000a02037c10 */ /* 0x000fe4000fffe1ff */
[----:B------:R-:W-:Y:S01]  /*00b0*/  SHF.R.S32.HI R7, RZ, 0x1f, R6 ;  /* 0x0000001fff077819 */ /* 0x000fe20000011406 */
[----:B------:R-:W-:Y:S01]  /*00c0*/  VIADD R8, R6, 0x20 ;  /* 0x0000002006087836 */ /* 0x000fe20000000000 */
[----:B------:R-:W-:Y:S01]  /*00d0*/  VIMNMX R5, R3, 0x40, PT ;  /* 0x0000004003057848 */ /* 0x000fe20003fe0100 */
[----:B------:R-:W-:Y:S01]  /*00e0*/  BAR.SYNC.DEFER_BLOCKING 0x0 ;  /* 0x0000000000007b1d */ /* 0x000fe20000010000 */
[----:B------:R-:W-:Y:S02]  /*00f0*/  IADD3 R9, P2, R2, R6, RZ ;  /* 0x0000000602097210 */ /* 0x000fe40007f5e0ff */
[----:B------:R-:W-:-:S02]  /*0100*/  ISETP.GE.AND P1, PT, R6, R5, PT ;  /* 0x000000050600720c */ /* 0x000fc40003f26270 */
[----:B------:R-:W-:Y:S02]  /*0110*/  ISETP.GE.AND P0, PT, R8, R5, PT ;  /* 0x000000050800720c */ /* 0x000fe40003f06270 */
[----:B------:R-:W-:Y:S02]  /*0120*/  LEA.HI.X.SX32 R8, R2, R7, 0x1, P2 ;  /* 0x0000000702087211 */ /* 0x000fe400010f0eff */
[----:B------:R-:W-:-:S04]  /*0130*/  LEA R6, P2, R9, UR4, 0x1 ;  /* 0x0000000409067c11 */ /* 0x000fc8000f8408ff */
[--C-:B------:R-:W-:Y:S02]  /*0140*/  LEA.HI.X R7, R9, UR5, R8.reuse, 0x1, P2 ;  /* 0x0000000509077c11 */ /* 0x100fe400090f0c08 */
[----:B------:R-:W-:Y:S02]  /*0150*/  PRMT R9, RZ, 0x7610, R9 ;  /* 0x00007610ff097816 */ /* 0x000fe40000000009 */
[----:B------:R-:W-:-:S04]  /*0160*/  PRMT R8, RZ, 0x7610, R8 ;  /* 0x00007610ff087816 */ /* 0x000fc80000000008 */
[----:B------:R-:W2:Y:S04]  /*0170*/  @!P1 LDG.E.U16.CONSTANT R9, desc[UR8][R6.64] ;  /* 0x0000000806099981 */ /* 0x000ea8000c1e9500 */
[----:B------:R-:W3:Y:S01]  /*0180*/  @!P0 LDG.E.U16.CONSTANT R8, desc[UR8][R6.64+0x40] ;  /* 0x0000400806088981 */ /* 0x000ee2000c1e9500 */
[----:B------:R-:W0:Y:S01]  /*0190*/  S2UR UR7, SR_CgaCtaId ;  /* 0x00000000000779c3 */ /* 0x000e220000008800 */
[----:B------:R-:W-:Y:S01]  /*01a0*/  UMOV UR5, 0x400 ;  /* 0x0000040000057882 */ /* 0x000fe20000000000 */
[----:B------:R-:W-:Y:S01]  /*01b0*/  BSSY B0, `(.L_x_207) ;  /* 0x0000032000007945 */ /* 0x000fe20003800000 */
[----:B------:R-:W1:Y:S01]  /*01c0*/  S2R R5, SR_LANEID ;  /* 0x0000000000057919 */ /* 0x000e620000000000 */
[----:B------:R-:W-:Y:S02]  /*01d0*/  UIADD3 UR4, UR5, 0xb0, URZ ;  /* 0x000000b005047890 */ /* 0x000fe4000fffe03f */
[----:B0-----:R-:W-:-:S02]  /*01e0*/  ULEA UR6, UR7, UR5, 0x18 ;  /* 0x0000000507067291 */ /* 0x001fc4000f8ec03f */
[----:B------:R-:W-:-:S04]  /*01f0*/  ULEA UR4, UR7, UR4, 0x18 ;  /* 0x0000000407047291 */ /* 0x000fc8000f8ec03f */
[C---:B-1----:R-:W-:Y:S02]  /*0200*/  LEA R10, R5.reuse, UR6, 0x1 ;  /* 0x00000006050a7c11 */ /* 0x042fe4000f8e08ff */
[----:B------:R-:W-:-:S03]  /*0210*/  LEA R11, R5, UR6, 0x2 ;  /* 0x00000006050b7c11 */ /* 0x000fc6000f8e10ff */
[----:B--2---:R-:W-:Y:S04]  /*0220*/  STS.U16 [R10], R9 ;  /* 0x000000090a007388 */ /* 0x004fe80000000400 */
[----:B---3--:R-:W-:Y:S01]  /*0230*/  STS.U16 [R10+0x40], R8 ;  /* 0x000040080a007388 */ /* 0x008fe20000000400 */
[----:B------:R-:W-:-:S03]  /*0240*/  NOP ;  /* 0x0000000000007918 */ /* 0x000fc60000000000 */
[----:B------:R-:W0:Y:S02]  /*0250*/  LDS R11, [R11] ;  /* 0x000000000b0b7984 */ /* 0x000e240000000800 */
[C---:B0-----:R-:W-:Y:S01]  /*0260*/  PRMT R6, R11.reuse, 0x7632, R6 ;  /* 0x000076320b067816 */ /* 0x041fe20000000006 */
[----:B------:R-:W-:-:S04]  /*0270*/  IMAD.U32 R7, R11, 0x10000, RZ ;  /* 0x000100000b077824 */ /* 0x000fc800078e00ff */
[----:B------:R-:W-:Y:S01]  /*0280*/  IMAD.U32 R6, R6, 0x10000, RZ ;  /* 0x0001000006067824 */ /* 0x000fe200078e00ff */
[----:B------:R-:W-:-:S04]  /*0290*/  FMNMX.FTZ R13, |R7|, -3.40282346638528859812e+38, !PT ;  /* 0xff7fffff070d7809 */ /* 0x000fc80007810200 */
[----:B------:R-:W-:-:S05]  /*02a0*/  FMNMX.FTZ R13, R13, |R6|, !PT ;  /* 0x400000060d0d7209 */ /* 0x000fca0007810000 */
        /* <DEDUP_REMOVED lines=11> */
[----:B------:R-:W-:Y:S02]  /*0360*/  FSEL R10, R8, R9, P0 ;  /* 0x00000009080a7208 */ /* 0x000fe40000000000 */
[----:B------:R-:W-:Y:S02]  /*0370*/  LOP3.LUT R8, R0, 0x1f, RZ, 0xc0, !PT ;  /* 0x0000001f00087812 */ /* 0x000fe400078ec0ff */
[----:B------:R-:W-:Y:S01]  /*0380*/  SHF.R.U32.HI R9, RZ, 0x5, R0 ;  /* 0x00000005ff097819 */ /* 0x000fe20000011600 */
[----:B------:R-:W0:Y:S01]  /*0390*/  SHFL.DOWN PT, R11, R10, 0x8, 0x1f ;  /* 0x09001f000a0b7f89 */ /* 0x000e2200000e0000 */
[----:B------:R-:W-:Y:S02]  /*03a0*/  ISETP.NE.AND P1, PT, R8, RZ, PT ;  /* 0x000000ff0800720c */ /* 0x000fe40003f25270 */
[----:B------:R-:W-:Y:S02]  /*03b0*/  LEA R14, R9, UR4, 0x2 ;  /* 0x00000004090e7c11 */ /* 0x000fe4000f8e10ff */
[----:B0-----:R-:W-:-:S04]  /*03c0*/  FSETP.GEU.FTZ.AND P0, PT, R10, R11, PT ;  /* 0x0000000b0a00720b */ /* 0x001fc80003f1e000 */
[----:B------:R-:W-:-:S04]  /*03d0*/  ISETP.LT.AND P0, PT, R5, 0x18, !P0 ;  /* 0x000000180500780c */ /* 0x000fc80004701270 */
[----:B------:R-:W-:-:S05]  /*03e0*/  FSEL R11, R11, R10, P0 ;  /* 0x0000000a0b0b7208 */ /* 0x000fca0000000000 */
[----:B------:R-:W0:Y:S02]  /*03f0*/  SHFL.DOWN PT, R12, R11, 0x10, 0x1f ;  /* 0x0a001f000b0c7f89 */ /* 0x000e2400000e0000 */
[----:B0-----:R-:W-:-:S04]  /*0400*/  FSETP.GEU.FTZ.AND P0, PT, R11, R12, PT ;  /* 0x0000000c0b00720b */ /* 0x001fc80003f1e000 */
[----:B------:R-:W-:-:S04]  /*0410*/  ISETP.LT.AND P0, PT, R5, 0x10, !P0 ;  /* 0x000000100500780c */ /* 0x000fc80004701270 */
[----:B------:R-:W-:Y:S01]  /*0420*/  FSEL R13, R12, R11, P0 ;  /* 0x0000000b0c0d7208 */ /* 0x000fe20000000000 */
[----:B------:R-:W-:Y:S08]  /*0430*/  @P1 BRA `(.L_x_208) ;  /* 0x0000000000241947 */ /* 0x000ff00003800000 */
[----:B------:R-:W-:-:S05]  /*0440*/  IMAD R10, R9, 0x40, R2 ;  /* 0x00000040090a7824 */ /* 0x000fca00078e0202 */
[----:B------:R-:W-:-:S13]  /*0450*/  ISETP.GE.AND P0, PT, R10, UR10, PT ;  /* 0x0000000a0a007c0c */ /* 0x000fda000bf06270 */
[----:B------:R-:W0:Y:S01]  /*0460*/  @!P0 LDC.64 R10, c[0x0][0x220] ;  /* 0x00008800ff0a8b82 */ /* 0x000e220000000a00 */
[----:B------:R-:W1:Y:S01]  /*0470*/  @!P0 MUFU.RCP R15, R13 ;  /* 0x0000000d000f8308 */ /* 0x000e620000001000 */
[----:B------:R-:W-:Y:S01]  /*0480*/  @!P0 IMAD.IADD R9, R9, 0x1, R4 ;  /* 0x0000000109098824 */ /* 0x000fe200078e0204 */
[----:B------:R2:W-:Y:S04]  /*0490*/  @P0 STS [R14], RZ ;  /* 0x000000ff0e000388 */ /* 0x0005e80000000800 */
[----:B-1----:R2:W-:Y:S01]  /*04a0*/  @!P0 STS [R14], R15 ;  /* 0x0000000f0e008388 */ /* 0x0025e20000000800 */
[----:B0-----:R-:W-:-:S05]  /*04b0*/  @!P0 IMAD.WIDE.U32 R10, R9, 0x4, R10 ;  /* 0x00000004090a8825 */ /* 0x001fca00078e000a */
[----:B------:R2:W-:Y:S02]  /*04c0*/  @!P0 STG.E desc[UR8][R10.64], R13 ;  /* 0x0000000d0a008986 */ /* 0x0005e4000c101908 */
.L_x_208:
[----:B------:R-:W-:Y:S05]  /*04d0*/  BSYNC B0 ;  /* 0x0000000000007941 */ /* 0x000fea0003800000 */
.L_x_207:
[----:B------:R-:W-:Y:S06]  /*04e0*/  BAR.SYNC.DEFER_BLOCKING 0x0 ;  /* 0x0000000000007b1d */ /* 0x000fec0000010000 */
[----:B------:R-:W-:Y:S01]  /*04f0*/  BSSY B0, `(.L_x_209) ;  /* 0x000002c000007945 */ /* 0x000fe20003800000 */
[----:B--2---:R-:W0:Y:S02]  /*0500*/  LDS R14, [R14] ;  /* 0x000000000e0e7984 */ /* 0x004e240000000800 */
[----:B0-----:R-:W-:Y:S01]  /*0510*/  FMUL.FTZ R4, R7, R14 ;  /* 0x0000000e07047220 */ /* 0x001fe20000410000 */
[----:B------:R-:W-:-:S04]  /*0520*/  LOP3.LUT R7, R0, 0xffffffe0, RZ, 0xc0, !PT ;  /* 0xffffffe000077812 */ /* 0x000fc800078ec0ff */
[----:B------:R-:W-:-:S13]  /*0530*/  FSETP.GT.FTZ.AND P0, PT, R4, 0.039790149778127670288, PT ;  /* 0x3d22faff0400780b */ /* 0x000fda0003f14000 */
[----:B------:R-:W-:Y:S05]  /*0540*/  @P0 BRA `(.L_x_210) ;  /* 0x00000000004c0947 */ /* 0x000fea0003800000 */
[----:B------:R-:W-:-:S13]  /*0550*/  FSETP.GT.FTZ.AND P0, PT, R4, -0.33967941999435424805, PT ;  /* 0xbeadea760400780b */ /* 0x000fda0003f14000 */
[----:B------:R-:W-:Y:S05]  /*0560*/  @P0 BRA `(.L_x_211) ;  /* 0x0000000000200947 */ /* 0x000fea0003800000 */
[----:B------:R-:W-:-:S13]  /*0570*/  FSETP.GT.FTZ.AND P0, PT, R4, -0.61063289642333984375, PT ;  /* 0xbf1c52700400780b */ /* 0x000fda0003f14000 */
[----:B------:R-:W-:Y:S01]  /*0580*/  @P0 IMAD.MOV.U32 R9, RZ, RZ, 0x3 ;  /* 0x00000003ff090424 */ /* 0x000fe200078e00ff */
[C---:B------:R-:W-:Y:S02]  /*0590*/  @!P0 FSETP.GT.FTZ.AND P2, PT, R4.reuse, -0.84809643030166625977, PT ;  /* 0xbf591cd90400880b */ /* 0x040fe40003f54000 */
[----:B------:R-:W-:Y:S02]  /*05a0*/  @P0 FSETP.GT.FTZ.AND P1, PT, R4, -0.459995269775390625, PT ;  /* 0xbeeb84800400080b */ /* 0x000fe40003f34000 */
[----:B------:R-:W-:Y:S02]  /*05b0*/  @!P0 SEL R4, RZ, 0x1, !P2 ;  /* 0x00000001ff048807 */ /* 0x000fe40005000000 */
[----:B------:R-:W-:-:S04]  /*05c0*/  @P0 SEL R9, R9, 0x2, P1 ;  /* 0x0000000209090807 */ /* 0x000fc80000800000 */
[----:B------:R-:W-:Y:S01]  /*05d0*/  @P0 PRMT R4, R9, 0x7610, R4 ;  /* 0x0000761009040816 */ /* 0x000fe20000000004 */
[----:B------:R-:W-:Y:S06]  /*05e0*/  BRA `(.L_x_212) ;  /* 0x0000000000707947 */ /* 0x000fec0003800000 */
.L_x_211:
[----:B------:R-:W-:-:S13]  /*05f0*/  FSETP.GT.FTZ.AND P0, PT, R4, -0.13791173696517944336, PT ;  /* 0xbe0d38bc0400780b */ /* 0x000fda0003f14000 */
[----:B------:R-:W-:Y:S01]  /*0600*/  @!P0 IMAD.MOV.U32 R9, RZ, RZ, 0x5 ;  /* 0x00000005ff098424 */ /* 0x000fe200078e00ff */
[C---:B------:R-:W-:Y:S01]  /*0610*/  @!P0 FSETP.GT.FTZ.AND P2, PT, R4.reuse, -0.23460739850997924805, PT ;  /* 0xbe703cec0400880b */ /* 0x040fe20003f54000 */
[----:B------:R-:W-:Y:S01]  /*0620*/  @P0 IMAD.MOV.U32 R10, RZ, RZ, 0x7 ;  /* 0x00000007ff0a0424 */ /* 0x000fe200078e00ff */
[----:B------:R-:W-:Y:S02]  /*0630*/  @P0 FSETP.GT.FTZ.AND P1, PT, R4, -0.045525018125772476196, PT ;  /* 0xbd3a78710400080b */ /* 0x000fe40003f34000 */
[----:B------:R-:W-:Y:S02]  /*0640*/  @!P0 SEL R4, R9, 0x4, P2 ;  /* 0x0000000409048807 */ /* 0x000fe40001000000 */
[----:B------:R-:W-:-:S04]  /*0650*/  @P0 SEL R9, R10, 0x6, P1 ;  /* 0x000000060a090807 */ /* 0x000fc80000800000 */
[----:B------:R-:W-:Y:S01]  /*0660*/  @P0 PRMT R4, R9, 0x7610, R4 ;  /* 0x0000761009040816 */ /* 0x000fe20000000004 */
[----:B------:R-:W-:Y:S06]  /*0670*/  BRA `(.L_x_212) ;  /* 0x00000000004c7947 */ /* 0x000fec0003800000 */
.L_x_210:
[----:B------:R-:W-:-:S13]  /*0680*/  FSETP.GT.FTZ.AND P0, PT, R4, 0.38931253552436828613, PT ;  /* 0x3ec753f90400780b */ /* 0x000fda0003f14000 */
[----:B------:R-:W-:Y:S05]  /*0690*/  @P0 BRA `(.L_x_213) ;  /* 0x0000000000240947 */ /* 0x000fea0003800000 */
[----:B------:R-:W-:-:S13]  /*06a0*/  FSETP.GT.FTZ.AND P0, PT, R4, 0.20352125167846679688, PT ;  /* 0x3e5067e00400780b */ /* 0x000fda0003f14000 */
[----:B------:R-:W-:Y:S01]  /*06b0*/  @!P0 IMAD.MOV.U32 R9, RZ, RZ, 0x9 ;  /* 0x00000009ff098424 */ /* 0x000fe200078e00ff */
[C---:B------:R-:W-:Y:S01]  /*06c0*/  @!P0 FSETP.GT.FTZ.AND P2, PT, R4.reuse, 0.12025525420904159546, PT ;  /* 0x3df648630400880b */ /* 0x040fe20003f54000 */
[----:B------:R-:W-:Y:S01]  /*06d0*/  @P0 IMAD.MOV.U32 R10, RZ, RZ, 0xb ;  /* 0x0000000bff0a0424 */ /* 0x000fe200078e00ff */
[----:B------:R-:W-:Y:S02]  /*06e0*/  @P0 FSETP.GT.FTZ.AND P1, PT, R4, 0.29201376438140869141, PT ;  /* 0x3e9582d40400080b */ /* 0x000fe40003f34000 */
[----:B------:R-:W-:Y:S02]  /*06f0*/  @!P0 SEL R4, R9, 0x8, P2 ;  /* 0x0000000809048807 */ /* 0x000fe40001000000 */
[----:B------:R-:W-:-:S04]  /*0700*/  @P0 SEL R9, R10, 0xa, P1 ;  /* 0x0000000a0a090807 */ /* 0x000fc80000800000 */
[----:B------:R-:W-:Y:S01]  /*0710*/  @P0 PRMT R4, R9, 0x7610, R4 ;  /* 0x0000761009040816 */ /* 0x000fe20000000004 */
[----:B------:R-:W-:Y:S06]  /*0720*/  BRA `(.L_x_212) ;  /* 0x0000000000207947 */ /* 0x000fec0003800000 */
.L_x_213:
[----:B------:R-:W-:-:S13]  /*0730*/  FSETP.GT.FTZ.AND P0, PT, R4, 0.64278692007064819336, PT ;  /* 0x3f248daf0400780b */ /* 0x000fda0003f14000 */
[----:B------:R-:W-:Y:S01]  /*0740*/  @!P0 IMAD.MOV.U32 R9, RZ, RZ, 0xd ;  /* 0x0000000dff098424 */ /* 0x000fe200078e00ff */
[C---:B------:R-:W-:Y:S01]  /*0750*/  @!P0 FSETP.GT.FTZ.AND P2, PT, R4.reuse, 0.50166338682174682617, PT ;  /* 0x3f006d030400880b */ /* 0x040fe20003f54000 */
[----:B------:R-:W-:Y:S01]  /*0760*/  @P0 IMAD.MOV.U32 R10, RZ, RZ, 0xf ;  /* 0x0000000fff0a0424 */ /* 0x000fe200078e00ff */
[----:B------:R-:W-:Y:S02]  /*0770*/  @P0 FSETP.GT.FTZ.AND P1, PT, R4, 0.86147838830947875977, PT ;  /* 0x3f5c89d90400080b */ /* 0x000fe40003f34000 */
[----:B------:R-:W-:Y:S02]  /*0780*/  @!P0 SEL R4, R9, 0xc, P2 ;  /* 0x0000000c09048807 */ /* 0x000fe40001000000 */
[----:B------:R-:W-:-:S04]  /*0790*/  @P0 SEL R9, R10, 0xe, P1 ;  /* 0x0000000e0a090807 */ /* 0x000fc80000800000 */
[----:B------:R-:W-:-:S07]  /*07a0*/  @P0 PRMT R4, R9, 0x7610, R4 ;  /* 0x0000761009040816 */ /* 0x000fce0000000004 */
.L_x_212:
[----:B------:R-:W-:Y:S05]  /*07b0*/  BSYNC B0 ;  /* 0x0000000000007941 */ /* 0x000fea0003800000 */
.L_x_209:
[----:B------:R-:W-:Y:S01]  /*07c0*/  FMUL.FTZ R6, R6, R14 ;  /* 0x0000000e06067220 */ /* 0x000fe20000410000 */
[----:B------:R-:W-:Y:S04]  /*07d0*/  BSSY B0, `(.L_x_214) ;  /* 0x0000029000007945 */ /* 0x000fe80003800000 */
[----:B------:R-:W-:-:S13]  /*07e0*/  FSETP.GT.FTZ.AND P0, PT, R6, 0.039790149778127670288, PT ;  /* 0x3d22faff0600780b */ /* 0x000fda0003f14000 */
[----:B------:R-:W-:Y:S05]  /*07f0*/  @P0 BRA `(.L_x_215) ;  /* 0x00000000004c0947 */ /* 0x000fea0003800000 */
[----:B------:R-:W-:-:S13]  /*0800*/  FSETP.GT.FTZ.AND P0, PT, R6, -0.33967941999435424805, PT ;  /* 0xbeadea760600780b */ /* 0x000fda0003f14000 */
[----:B------:R-:W-:Y:S05]  /*0810*/  @P0 BRA `(.L_x_216) ;  /* 0x0000000000200947 */ /* 0x000fea0003800000 */
[----:B------:R-:W-:-:S13]  /*0820*/  FSETP.GT.FTZ.AND P0, PT, R6, -0.61063289642333984375, PT ;  /* 0xbf1c52700600780b */ /* 0x000fda0003f14000 */
[C---:B------:R-:W-:Y:S02]  /*0830*/  @!P0 FSETP.GT.FTZ.AND P2, PT, R6.reuse, -0.84809643030166625977, PT ;  /* 0xbf591cd90600880b */ /* 0x040fe40003f54000 */
[----:B------:R-:W-:Y:S01]  /*0840*/  @P0 FSETP.GT.FTZ.AND P1, PT, R6, -0.459995269775390625, PT ;  /* 0xbeeb84800600080b */ /* 0x000fe20003f34000 */
[----:B------:R-:W-:Y:S01]  /*0850*/  @P0 IMAD.MOV.U32 R6, RZ, RZ, 0x3 ;  /* 0x00000003ff060424 */ /* 0x000fe200078e00ff */
[----:B------:R-:W-:-:S04]  /*0860*/  @!P0 SEL R9, RZ, 0x1, !P2 ;  /* 0x00000001ff098807 */ /* 0x000fc80005000000 */
[----:B------:R-:W-:-:S04]  /*0870*/  @P0 SEL R6, R6, 0x2, P1 ;  /* 0x0000000206060807 */ /* 0x000fc80000800000 */
[----:B------:R-:W-:Y:S01]  /*0880*/  @P0 PRMT R9, R6, 0x7610, R9 ;  /* 0x0000761006090816 */ /* 0x000fe20000000009 */
[----:B------:R-:W-:Y:S06]  /*0890*/  BRA `(.L_x_217) ;  /* 0x0000000000707947 */ /* 0x000fec0003800000 */
.L_x_216:
[----:B------:R-:W-:-:S13]  /*08a0*/  FSETP.GT.FTZ.AND P0, PT, R6, -0.13791173696517944336, PT ;  /* 0xbe0d38bc0600780b */ /* 0x000fda0003f14000 */
[C---:B------:R-:W-:Y:S01]  /*08b0*/  @!P0 FSETP.GT.FTZ.AND P2, PT, R6.reuse, -0.23460739850997924805, PT ;  /* 0xbe703cec0600880b */ /* 0x040fe20003f54000 */
[----:B------:R-:W-:Y:S01]  /*08c0*/  @!P0 IMAD.MOV.U32 R9, RZ, RZ, 0x5 ;  /* 0x00000005ff098424 */ /* 0x000fe200078e00ff */
[----:B------:R-:W-:Y:S01]  /*08d0*/  @P0 FSETP.GT.FTZ.AND P1, PT, R6, -0.045525018125772476196, PT ;  /* 0xbd3a78710600080b */ /* 0x000fe20003f34000 */
[----:B------:R-:W-:-:S03]  /*08e0*/  @P0 IMAD.MOV.U32 R6, RZ, RZ, 0x7 ;  /* 0x00000007ff060424 */ /* 0x000fc600078e00ff */
[----:B------:R-:W-:Y:S02]  /*08f0*/  @!P0 SEL R9, R9, 0x4, P2 ;  /* 0x0000000409098807 */ /* 0x000fe40001000000 */
[----:B------:R-:W-:-:S04]  /*0900*/  @P0 SEL R6, R6, 0x6, P1 ;  /* 0x0000000606060807 */ /* 0x000fc80000800000 */
[----:B------:R-:W-:Y:S01]  /*0910*/  @P0 PRMT R9, R6, 0x7610, R9 ;  /* 0x0000761006090816 */ /* 0x000fe20000000009 */
[----:B------:R-:W-:Y:S06]  /*0920*/  BRA `(.L_x_217) ;  /* 0x00000000004c7947 */ /* 0x000fec0003800000 */
.L_x_215:
[----:B------:R-:W-:-:S13]  /*0930*/  FSETP.GT.FTZ.AND P0, PT, R6, 0.38931253552436828613, PT ;  /* 0x3ec753f90600780b */ /* 0x000fda0003f14000 */
[----:B------:R-:W-:Y:S05]  /*0940*/  @P0 BRA `(.L_x_218) ;  /* 0x0000000000240947 */ /* 0x000fea0003800000 */
[----:B------:R-:W-:-:S13]  /*0950*/  FSETP.GT.FTZ.AND P0, PT, R6, 0.20352125167846679688, PT ;  /* 0x3e5067e00600780b */ /* 0x000fda0003f14000 */
[C---:B------:R-:W-:Y:S01]  /*0960*/  @!P0 FSETP.GT.FTZ.AND P2, PT, R6.reuse, 0.12025525420904159546, PT ;  /* 0x3df648630600880b */ /* 0x040fe20003f54000 */
[----:B------:R-:W-:Y:S01]  /*0970*/  @!P0 IMAD.MOV.U32 R9, RZ, RZ, 0x9 ;  /* 0x00000009ff098424 */ /* 0x000fe200078e00ff */
[----:B------:R-:W-:Y:S01]  /*0980*/  @P0 FSETP.GT.FTZ.AND P1, PT, R6, 0.29201376438140869141, PT ;  /* 0x3e9582d40600080b */ /* 0x000fe20003f34000 */
[----:B------:R-:W-:-:S03]  /*0990*/  @P0 IMAD.MOV.U32 R6, RZ, RZ, 0xb ;  /* 0x0000000bff060424 */ /* 0x000fc600078e00ff */
[----:B------:R-:W-:Y:S02]  /*09a0*/  @!P0 SEL R9, R9, 0x8, P2 ;  /* 0x0000000809098807 */ /* 0x000fe40001000000 */
[----:B------:R-:W-:-:S04]  /*09b0*/  @P0 SEL R6, R6, 0xa, P1 ;  /* 0x0000000a06060807 */ /* 0x000fc80000800000 */
[----:B------:R-:W-:Y:S01]  /*09c0*/  @P0 PRMT R9, R6, 0x7610, R9 ;  /* 0x0000761006090816 */ /* 0x000fe20000000009 */
[----:B------:R-:W-:Y:S06]  /*09d0*/  BRA `(.L_x_217) ;  /* 0x0000000000207947 */ /* 0x000fec0003800000 */
.L_x_218:
[----:B------:R-:W-:-:S13]  /*09e0*/  FSETP.GT.FTZ.AND P0, PT, R6, 0.64278692007064819336, PT ;  /* 0x3f248daf0600780b */ /* 0x000fda0003f14000 */
[C---:B------:R-:W-:Y:S01]  /*09f0*/  @!P0 FSETP.GT.FTZ.AND P2, PT, R6.reuse, 0.50166338682174682617, PT ;  /* 0x3f006d030600880b */ /* 0x040fe20003f54000 */
[----:B------:R-:W-:Y:S01]  /*0a00*/  @!P0 IMAD.MOV.U32 R9, RZ, RZ, 0xd ;  /* 0x0000000dff098424 */ /* 0x000fe200078e00ff */
[----:B------:R-:W-:Y:S01]  /*0a10*/  @P0 FSETP.GT.FTZ.AND P1, PT, R6, 0.86147838830947875977, PT ;  /* 0x3f5c89d90600080b */ /* 0x000fe20003f34000 */
[----:B------:R-:W-:-:S03]  /*0a20*/  @P0 IMAD.MOV.U32 R6, RZ, RZ, 0xf ;  /* 0x0000000fff060424 */ /* 0x000fc600078e00ff */
[----:B------:R-:W-:Y:S02]  /*0a30*/  @!P0 SEL R9, R9, 0xc, P2 ;  /* 0x0000000c09098807 */ /* 0x000fe40001000000 */
[----:B------:R-:W-:-:S04]  /*0a40*/  @P0 SEL R6, R6, 0xe, P1 ;  /* 0x0000000e06060807 */ /* 0x000fc80000800000 */
[----:B------:R-:W-:-:S07]  /*0a50*/  @P0 PRMT R9, R6, 0x7610, R9 ;  /* 0x0000761006090816 */ /* 0x000fce0000000009 */
.L_x_217:
[----:B------:R-:W-:Y:S05]  /*0a60*/  BSYNC B0 ;  /* 0x0000000000007941 */ /* 0x000fea0003800000 */
.L_x_214:
[----:B------:R-:W-:Y:S01]  /*0a70*/  BAR.SYNC.DEFER_BLOCKING 0x0 ;  /* 0x0000000000007b1d */ /* 0x000fe20000010000 */
[----:B------:R-:W-:Y:S01]  /*0a80*/  ISETP.NE.AND P0, PT, R0, RZ, PT ;  /* 0x000000ff0000720c */ /* 0x000fe20003f05270 */
[----:B------:R-:W-:Y:S01]  /*0a90*/  UIADD3 UR4, UR5, 0x80, URZ ;  /* 0x0000008005047890 */ /* 0x000fe2000fffe03f */
[----:B------:R-:W-:Y:S02]  /*0aa0*/  IMAD.SHL.U32 R4, R4, 0x10, RZ ;  /* 0x0000001004047824 */ /* 0x000fe400078e00ff */
[----:B------:R-:W-:Y:S01]  /*0ab0*/  IMAD.IADD R7, R8, 0x1, R7 ;  /* 0x0000000108077824 */ /* 0x000fe200078e0207 */
[----:B------:R-:W-:Y:S02]  /*0ac0*/  ULEA UR4, UR7, UR4, 0x18 ;  /* 0x0000000407047291 */ /* 0x000fe4000f8ec03f */
[----:B------:R-:W-:-:S06]  /*0ad0*/  LOP3.LUT R4, R9, R4, RZ, 0xfc, !PT ;  /* 0x0000000409047212 */ /* 0x000fcc00078efcff */
[----:B------:R-:W-:-:S05]  /*0ae0*/  @!P0 VIADD R3, R3, 0x1 ;  /* 0x0000000103038836 */ /* 0x000fca0000000000 */
[----:B------:R-:W-:-:S04]  /*0af0*/  @!P0 LEA.HI R3, R3, R3, RZ, 0x1 ;  /* 0x0000000303038211 */ /* 0x000fc800078f08ff */
[----:B------:R-:W-:Y:S01]  /*0b00*/  @!P0 SHF.R.S32.HI R3, RZ, 0x1, R3 ;  /* 0x00000001ff038819 */ /* 0x000fe20000011403 */
[----:B------:R-:W-:Y:S01]  /*0b10*/  STS.U8 [R5+UR4], R4 ;  /* 0x0000000405007988 */ /* 0x000fe20008000004 */
[----:B------:R-:W-:Y:S02]  /*0b20*/  NOP ;  /* 0x0000000000007918 */ /* 0x000fe40000000000 */
[----:B------:R-:W-:Y:S01]  /*0b30*/  @!P0 VIMNMX R3, R3, 0x20, PT ;  /* 0x0000002003038848 */ /* 0x000fe20003fe0100 */
[----:B------:R-:W-:Y:S04]  /*0b40*/  LDS.U8 R9, [R5+UR4] ;  /* 0x0000000405097984 */ /* 0x000fe80008000000 */
[----:B------:R-:W-:Y:S01]  /*0b50*/  @!P0 STS [UR6+0xa0], R3 ;  /* 0x0000a003ff008988 */ /* 0x000fe20008000806 */
[----:B------:R-:W-:Y:S06]  /*0b60*/  BAR.SYNC.DEFER_BLOCKING 0x0 ;  /* 0x0000000000007b1d */ /* 0x000fec0000010000 */
[----:B------:R-:W0:Y:S02]  /*0b70*/  LDS R0, [UR6+0xa0] ;  /* 0x0000a006ff007984 */ /* 0x000e240008000800 */
[----:B0-----:R-:W-:-:S13]  /*0b80*/  ISETP.GE.AND P0, PT, R7, R0, PT ;  /* 0x000000000700720c */ /* 0x001fda0003f06270 */
[----:B------:R-:W-:Y:S05]  /*0b90*/  @P0 EXIT ;  /* 0x000000000000094d */ /* 0x000fea0003800000 */
[----:B------:R-:W-:Y:S01]  /*0ba0*/  LEA.HI R2, R2, R2, RZ, 0x1 ;  /* 0x0000000202027211 */ /* 0x000fe200078f08ff */
[----:B------:R-:W-:Y:S01]  /*0bb0*/  ULDC.64 UR4, c[0x0][0x228] ;  /* 0x00008a0000047ab9 */ /* 0x000fe20000000a00 */
[----:B------:R-:W-:Y:S02]  /*0bc0*/  SHF.R.S32.HI R3, RZ, 0x1f, R7 ;  /* 0x0000001fff037819 */ /* 0x000fe40000011407 */
[----:B------:R-:W-:-:S04]  /*0bd0*/  SHF.R.S32.HI R0, RZ, 0x1, R2 ;  /* 0x00000001ff007819 */ /* 0x000fc80000011402 */
[--C-:B------:R-:W-:Y:S02]  /*0be0*/  IADD3 R2, P0, P1, R7, UR4, R0.reuse ;  /* 0x0000000407027c10 */ /* 0x100fe4000f91e000 */
[----:B------:R-:W-:-:S04]  /*0bf0*/  SHF.R.S32.HI R0, RZ, 0x1f, R0 ;  /* 0x0000001fff007819 */ /* 0x000fc80000011400 */
[----:B------:R-:W-:-:S05]  /*0c00*/  IADD3.X R3, R3, UR5, R0, P0, P1 ;  /* 0x0000000503037c10 */ /* 0x000fca00087e2400 */
[----:B------:R-:W-:Y:S01]  /*0c10*/  STG.E.U8 desc[UR8][R2.64], R9 ;  /* 0x0000000902007986 */ /* 0x000fe2000c101108 */
[----:B------:R-:W-:Y:S05]  /*0c20*/  EXIT ;  /* 0x000000000000794d */ /* 0x000fea0003800000 */
.L_x_219:
        /* <DEDUP_REMOVED lines=13> */
.L_x_2064:


//--------------------- .text._Z23kQuantizeBlockwiseSmallIfLi64ELi2EEvPfPT_S0_PhS0_ii --------------------------
	.section	.text._Z23kQuantizeBlockwiseSmallIfLi64ELi2EEvPfPT_S0_PhS0_ii,"ax",@progbits
	.align	128
        .global         _Z23kQuantizeBlockwiseSmallIfLi64ELi2EEvPfPT_S0_PhS0_ii
        .type           _Z23kQuantizeBlockwiseSmallIfLi64ELi2EEvPfPT_S0_PhS0_ii,@function
        .size           _Z23kQuantizeBlockwiseSmallIfLi64ELi2EEvPfPT_S0_PhS0_ii,(.L_x_2065 - _Z23kQuantizeBlockwiseSmallIfLi64ELi2EEvPfPT_S0_PhS0_ii)
        .other          _Z23kQuantizeBlockwiseSmallIfLi64ELi2EEvPfPT_S0_PhS0_ii,@"STO_CUDA_ENTRY STV_DEFAULT"
_Z23kQuantizeBlockwiseSmallIfLi64ELi2EEvPfPT_S0_PhS0_ii:
.text._Z23kQuantizeBlockwiseSmallIfLi64ELi2EEvPfPT_S0_PhS0_ii:
        /* <DEDUP_REMOVED lines=10> */
[C---:B------:R-:W-:Y:S02]  /*00a0*/  IADD3 R5, -R4.reuse, UR10, RZ ;  /* 0x0000000a04057c10 */ /* 0x040fe4000fffe1ff */
        /* <DEDUP_REMOVED lines=9> */
[----:B------:R-:W-:Y:S02]  /*0140*/  LEA.HI.X R3, R8, UR5, R9, 0x2, P2 ;  /* 0x0000000508037c11 */ /* 0x000fe400090f1409 */
[----:B------:R-:W-:-:S06]  /*0150*/  CS2R R8, SRZ ;  /* 0x0000000000087805 */ /* 0x000fcc000001ff00 */
[----:B------:R-:W2:Y:S04]  /*0160*/  @!P1 LDG.E.CONSTANT R9, desc[UR8][R2.64] ;  /* 0x0000000802099981 */ /* 0x000ea8000c1e9900 */
[----:B------:R-:W3:Y:S01]  /*0170*/  @!P0 LDG.E.CONSTANT R8, desc[UR8][R2.64+0x80] ;  /* 0x0000800802088981 */ /* 0x000ee2000c1e9900 */
        /* <DEDUP_REMOVED lines=9> */
[----:B--2---:R-:W-:Y:S04]  /*0210*/  STS [R10], R9 ;  /* 0x000000090a007388 */ /* 0x004fe80000000800 */
[----:B---3--:R0:W-:Y:S01]  /*0220*/  STS [R10+0x80], R8 ;  /* 0x000080080a007388 */ /* 0x0081e20000000800 */
[----:B------:R-:W-:-:S03]  /*0230*/  NOP ;  /* 0x0000000000007918 */ /* 0x000fc60000000000 */
[----:B------:R-:W1:Y:S01]  /*0240*/  LDS.64 R2, [R11] ;  /* 0x000000000b027984 */ /* 0x000e620000000a00 */
[----:B0-----:R-:W-:-:S04]  /*0250*/  LOP3.LUT R8, R0, 0x1f, RZ, 0xc0, !PT ;  /* 0x0000001f00087812 */ /* 0x001fc800078ec0ff */
[----:B------:R-:W-:Y:S02]  /*0260*/  ISETP.NE.AND P1, PT, R8, RZ, PT ;  /* 0x000000ff0800720c */ /* 0x000fe40003f25270 */
[----:B-1----:R-:W-:-:S04]  /*0270*/  FMNMX.FTZ R12, |R2|, -3.40282346638528859812e+38, !PT ;  /* 0xff7fffff020c7809 */ /* 0x002fc80007810200 */
[----:B------:R-:W-:-:S05]  /*0280*/  FMNMX.FTZ R12, |R3|, R12, !PT ;  /* 0x0000000c030c7209 */ /* 0x000fca0007810200 */
        /* <DEDUP_REMOVED lines=16> */
[----:B------:R-:W-:-:S03]  /*0390*/  SHF.R.U32.HI R9, RZ, 0x5, R0 ;  /* 0x00000005ff097819 */ /* 0x000fc60000011600 */
[----:B------:R-:W0:Y:S01]  /*03a0*/  SHFL.DOWN PT, R12, R11, 0x10, 0x1f ;  /* 0x0a001f000b0c7f89 */ /* 0x000e2200000e0000 */
[----:B------:R-:W-:Y:S02]  /*03b0*/  LEA R14, R9, UR4, 0x2 ;  /* 0x00000004090e7c11 */ /* 0x000fe4000f8e10ff */
        /* <DEDUP_REMOVED lines=13> */
.L_x_221:
[----:B------:R-:W-:Y:S05]  /*0490*/  BSYNC B0 ;  /* 0x0000000000007941 */ /* 0x000fea0003800000 */
.L_x_220:
[----:B------:R-:W-:Y:S01]  /*04a0*/  BAR.SYNC.DEFER_BLOCKING 0x0 ;  /* 0x0000000000007b1d */ /* 0x000fe20000010000 */
[----:B------:R-:W-:-:S05]  /*04b0*/  LOP3.LUT R9, R0, 0xffffffe0, RZ, 0xc0, !PT ;  /* 0xffffffe000097812 */ /* 0x000fca00078ec0ff */
[----:B------:R-:W-:Y:S01]  /*04c0*/  BSSY B0, `(.L_x_222) ;  /* 0x000002b000007945 */ /* 0x000fe20003800000 */
[----:B--2---:R-:W0:Y:S02]  /*04d0*/  LDS R14, [R14] ;  /* 0x000000000e0e7984 */ /* 0x004e240000000800 */
[----:B0-----:R-:W-:-:S05]  /*04e0*/  FMUL.FTZ R2, R2, R14 ;  /* 0x0000000e02027220 */ /* 0x001fca0000410000 */
        /* <DEDUP_REMOVED lines=12> */
.L_x_224:
        /* <DEDUP_REMOVED lines=9> */
.L_x_223:
        /* <DEDUP_REMOVED lines=11> */
.L_x_226:
        /* <DEDUP_REMOVED lines=8> */
.L_x_225:
[----:B------:R-:W-:Y:S05]  /*0770*/  BSYNC B0 ;  /* 0x0000000000007941 */ /* 0x000fea0003800000 */
.L_x_222:
        /* <DEDUP_REMOVED lines=14> */
.L_x_229:
        /* <DEDUP_REMOVED lines=9> */
.L_x_228:
        /* <DEDUP_REMOVED lines=11> */
.L_x_231:
        /* <DEDUP_REMOVED lines=8> */
.L_x_230:
[----:B------:R-:W-:Y:S05]  /*0a20*/  BSYNC B0 ;  /* 0x0000000000007941 */ /* 0x000fea0003800000 */
.L_x_227:
        /* <DEDUP_REMOVED lines=10> */
[----:B------:R-:W-:Y:S03]  /*0ad0*/  STS.U8 [R7+UR4], R6 ;  /* 0x0000000607007988 */ /* 0x000fe60008000004 */
[----:B------:R-:W-:Y:S01]  /*0ae0*/  @!P0 VIMNMX R0, R5, 0x20, PT ;  /* 0x0000002005008848 */ /* 0x000fe20003fe0100 */
[----:B------:R-:W-:Y:S01]  /*0af0*/  NOP ;  /* 0x0000000000007918 */ /* 0x000fe20000000000 */
        /* <DEDUP_REMOVED lines=15> */
.L_x_232:
        /* <DEDUP_REMOVED lines=9> */
.L_x_2065:


//--------------------- .text._Z23kQuantizeBlockwiseSmallI6__halfLi64ELi2EEvPfPT_S1_PhS1_ii --------------------------
	.section	.text._Z23kQuantizeBlockwiseSmallI6__halfLi64ELi2EEvPfPT_S1_PhS1_ii,"ax",@progbits
	.align	128
        .global         _Z23kQuantizeBlockwiseSmallI6__halfLi64ELi2EEvPfPT_S1_PhS1_ii
        .type           _Z23kQuantizeBlockwiseSmallI6__halfLi64ELi2EEvPfPT_S1_PhS1_ii,@function
        .size           _Z23kQuantizeBlockwiseSmallI6__halfLi64ELi2EEvPfPT_S1_PhS1_ii,(.L_x_2066 - _Z23kQuantizeBlockwiseSmallI6__halfLi64ELi2EEvPfPT_S1_PhS1_ii)
        .other          _Z23kQuantizeBlockwiseSmallI6__halfLi64ELi2EEvPfPT_S1_PhS1_ii,@"STO_CUDA_ENTRY STV_DEFAULT"
_Z23kQuantizeBlockwiseSmallI6__halfLi64ELi2EEvPfPT_S1_PhS1_ii:
.text._Z23kQuantizeBlockwiseSmallI6__halfLi64ELi2EEvPfPT_S1_PhS1_ii:
[----:B------:R-:W-:Y:S01]  /*0000*/  LDC R1, c[0x0][0x28] ;  /* 0x00000a00ff017b82 */ /* 0x000fe20000000800 */
[----:B------:R-:W0:Y:S01]  /*0010*/  S2R R0, SR_TID.X ;  /* 0x0000000000007919 */ /* 0x000e220000002100 */
[----:B------:R-:W-:Y:S01]  /*0020*/  ULDC UR10, c[0x0][0x23c] ;  /* 0x00008f00000a7ab9 */ /* 0x000fe20000000800 */
[----:B------:R-:W-:Y:S01]  /*0030*/  ULDC.64 UR4, c[0x0][0x218] ;  /* 0x0000860000047ab9 */ /* 0x000fe20000000a00 */
[----:B------:R-:W-:Y:S01]  /*0040*/  PRMT R10, RZ, 0x7610, R10 ;  /* 0x00007610ff0a7816 */ /* 0x000fe2000000000a */
[----:B------:R-:W1:Y:S01]  /*0050*/  S2R R4, SR_CTAID.X ;  /* 0x0000000000047919 */ /* 0x000e620000002500 */
[----:B------:R-:W-:Y:S01]  /*0060*/  ULDC.64 UR8, c[0x0][0x208] ;  /* 0x0000820000087ab9 */ /* 0x000fe20000000a00 */
        /* <DEDUP_REMOVED lines=15> */
[----:B------:R-:W-:-:S03]  /*0160*/  PRMT R9, RZ, 0x7610, R9 ;  /* 0x00007610ff097816 */ /* 0x000fc60000000009 */
        /* <DEDUP_REMOVED lines=15> */
[--C-:B0-----:R-:W-:Y:S02]  /*0260*/  HADD2.F32 R8, -RZ, R12.reuse.H0_H0 ;  /* 0x2000000cff087230 */ /* 0x101fe40000004100 */
[----:B------:R-:W-:-:S03]  /*0270*/  HADD2.F32 R6, -RZ, R12.H1_H1 ;  /* 0x3000000cff067230 */ /* 0x000fc60000004100 */
        /* <DEDUP_REMOVED lines=19> */
[----:B------:R-:W-:Y:S02]  /*03b0*/  FSEL R11, R7, R10, P0 ;  /* 0x0000000a070b7208 */ /* 0x000fe40000000000 */
[----:B------:R-:W-:-:S03]  /*03c0*/  LOP3.LUT R7, R0, 0x1f, RZ, 0xc0, !PT ;  /* 0x0000001f00077812 */ /* 0x000fc600078ec0ff */
[----:B------:R-:W0:Y:S01]  /*03d0*/  SHFL.DOWN PT, R12, R11, 0x10, 0x1f ;  /* 0x0a001f000b0c7f89 */ /* 0x000e2200000e0000 */
[----:B------:R-:W-:Y:S02]  /*03e0*/  ISETP.NE.AND P1, PT, R7, RZ, PT ;  /* 0x000000ff0700720c */ /* 0x000fe40003f25270 */
[----:B0-----:R-:W-:-:S04]  /*03f0*/  FSETP.GEU.FTZ.AND P0, PT, R11, R12, PT ;  /* 0x0000000c0b00720b */ /* 0x001fc80003f1e000 */
[----:B------:R-:W-:-:S04]  /*0400*/  ISETP.LT.AND P0, PT, R5, 0x10, !P0 ;  /* 0x000000100500780c */ /* 0x000fc80004701270 */
[----:B------:R-:W-:-:S03]  /*0410*/  FSEL R13, R12, R11, P0 ;  /* 0x0000000b0c0d7208 */ /* 0x000fc60000000000 */
[----:B------:R-:W-:Y:S06]  /*0420*/  @P1 BRA `(.L_x_234) ;  /* 0x0000000000241947 */ /* 0x000fec0003800000 */
        /* <DEDUP_REMOVED lines=9> */
.L_x_234:
[----:B------:R-:W-:Y:S05]  /*04c0*/  BSYNC B0 ;  /* 0x0000000000007941 */ /* 0x000fea0003800000 */
.L_x_233:
[----:B------:R-:W-:Y:S01]  /*04d0*/  BAR.SYNC.DEFER_BLOCKING 0x0 ;  /* 0x0000000000007b1d */ /* 0x000fe20000010000 */
[----:B------:R-:W-:-:S05]  /*04e0*/  LOP3.LUT R4, R0, 0xffffffe0, RZ, 0xc0, !PT ;  /* 0xffffffe000047812 */ /* 0x000fca00078ec0ff */
[----:B------:R-:W-:Y:S01]  /*04f0*/  BSSY B0, `(.L_x_235) ;  /* 0x000002b000007945 */ /* 0x000fe20003800000 */
[----:B------:R-:W0:Y:S02]  /*0500*/  LDS R9, [R14] ;  /* 0x000000000e097984 */ /* 0x000e240000000800 */
[----:B0-----:R-:W-:-:S05]  /*0510*/  FMUL.FTZ R8, R8, R9 ;  /* 0x0000000908087220 */ /* 0x001fca0000410000 */
[----:B------:R-:W-:-:S13]  /*0520*/  FSETP.GT.FTZ.AND P0, PT, R8, 0.039790149778127670288, PT ;  /* 0x3d22faff0800780b */ /* 0x000fda0003f14000 */
[----:B------:R-:W-:Y:S05]  /*0530*/  @P0 BRA `(.L_x_236) ;  /* 0x00000000004c0947 */ /* 0x000fea0003800000 */
[----:B------:R-:W-:-:S13]  /*0540*/  FSETP.GT.FTZ.AND P0, PT, R8, -0.33967941999435424805, PT ;  /* 0xbeadea760800780b */ /* 0x000fda0003f14000 */
[----:B------:R-:W-:Y:S05]  /*0550*/  @P0 BRA `(.L_x_237) ;  /* 0x0000000000200947 */ /* 0x000fea0003800000 */
[----:B------:R-:W-:-:S13]  /*0560*/  FSETP.GT.FTZ.AND P0, PT, R8, -0.61063289642333984375, PT ;  /* 0xbf1c52700800780b */ /* 0x000fda0003f14000 */
[----:B--2---:R-:W-:Y:S01]  /*0570*/  @P0 IMAD.MOV.U32 R10, RZ, RZ, 0x3 ;  /* 0x00000003ff0a0424 */ /* 0x004fe200078e00ff */
[C---:B------:R-:W-:Y:S02]  /*0580*/  @!P0 FSETP.GT.FTZ.AND P2, PT, R8.reuse, -0.84809643030166625977, PT ;  /* 0xbf591cd90800880b */ /* 0x040fe40003f54000 */
[----:B------:R-:W-:Y:S02]  /*0590*/  @P0 FSETP.GT.FTZ.AND P1, PT, R8, -0.459995269775390625, PT ;  /* 0xbeeb84800800080b */ /* 0x000fe40003f34000 */
[----:B------:R-:W-:Y:S02]  /*05a0*/  @!P0 SEL R8, RZ, 0x1, !P2 ;  /* 0x00000001ff088807 */ /* 0x000fe40005000000 */
[----:B------:R-:W-:-:S04]  /*05b0*/  @P0 SEL R10, R10, 0x2, P1 ;  /* 0x000000020a0a0807 */ /* 0x000fc80000800000 */
[----:B------:R-:W-:Y:S01]  /*05c0*/  @P0 PRMT R8, R10, 0x7610, R8 ;  /* 0x000076100a080816 */ /* 0x000fe20000000008 */
[----:B------:R-:W-:Y:S06]  /*05d0*/  BRA `(.L_x_238) ;  /* 0x0000000000707947 */ /* 0x000fec0003800000 */
.L_x_237:
[----:B------:R-:W-:-:S13]  /*05e0*/  FSETP.GT.FTZ.AND P0, PT, R8, -0.13791173696517944336, PT ;  /* 0xbe0d38bc0800780b */ /* 0x000fda0003f14000 */
[----:B--2---:R-:W-:Y:S01]  /*05f0*/  @!P0 IMAD.MOV.U32 R10, RZ, RZ, 0x5 ;  /* 0x00000005ff0a8424 */ /* 0x004fe200078e00ff */
[C---:B------:R-:W-:Y:S01]  /*0600*/  @!P0 FSETP.GT.FTZ.AND P2, PT, R8.reuse, -0.23460739850997924805, PT ;  /* 0xbe703cec0800880b */ /* 0x040fe20003f54000 */
[----:B------:R-:W-:Y:S01]  /*0610*/  @P0 IMAD.MOV.U32 R11, RZ, RZ, 0x7 ;  /* 0x00000007ff0b0424 */ /* 0x000fe200078e00ff */
[----:B------:R-:W-:Y:S02]  /*0620*/  @P0 FSETP.GT.FTZ.AND P1, PT, R8, -0.045525018125772476196, PT ;  /* 0xbd3a78710800080b */ /* 0x000fe40003f34000 */
[----:B------:R-:W-:Y:S02]  /*0630*/  @!P0 SEL R8, R10, 0x4, P2 ;  /* 0x000000040a088807 */ /* 0x000fe40001000000 */
[----:B------:R-:W-:-:S04]  /*0640*/  @P0 SEL R10, R11, 0x6, P1 ;  /* 0x000000060b0a0807 */ /* 0x000fc80000800000 */
[----:B------:R-:W-:Y:S01]  /*0650*/  @P0 PRMT R8, R10, 0x7610, R8 ;  /* 0x000076100a080816 */ /* 0x000fe20000000008 */
[----:B------:R-:W-:Y:S06]  /*0660*/  BRA `(.L_x_238) ;  /* 0x00000000004c7947 */ /* 0x000fec0003800000 */
.L_x_236:
[----:B------:R-:W-:-:S13]  /*0670*/  FSETP.GT.FTZ.AND P0, PT, R8, 0.38931253552436828613, PT ;  /* 0x3ec753f90800780b */ /* 0x000fda0003f14000 */
[----:B------:R-:W-:Y:S05]  /*0680*/  @P0 BRA `(.L_x_239) ;  /* 0x0000000000240947 */ /* 0x000fea0003800000 */
[----:B------:R-:W-:-:S13]  /*0690*/  FSETP.GT.FTZ.AND P0, PT, R8, 0.20352125167846679688, PT ;  /* 0x3e5067e00800780b */ /* 0x000fda0003f14000 */
[----:B--2---:R-:W-:Y:S01]  /*06a0*/  @!P0 IMAD.MOV.U32 R10, RZ, RZ, 0x9 ;  /* 0x00000009ff0a8424 */ /* 0x004fe200078e00ff */
[C---:B------:R-:W-:Y:S01]  /*06b0*/  @!P0 FSETP.GT.FTZ.AND P2, PT, R8.reuse, 0.12025525420904159546, PT ;  /* 0x3df648630800880b */ /* 0x040fe20003f54000 */
[----:B------:R-:W-:Y:S01]  /*06c0*/  @P0 IMAD.MOV.U32 R11, RZ, RZ, 0xb ;  /* 0x0000000bff0b0424 */ /* 0x000fe200078e00ff */
[----:B------:R-:W-:Y:S02]  /*06d0*/  @P0 FSETP.GT.FTZ.AND P1, PT, R8, 0.29201376438140869141, PT ;  /* 0x3e9582d40800080b */ /* 0x000fe40003f34000 */
[----:B------:R-:W-:Y:S02]  /*06e0*/  @!P0 SEL R8, R10, 0x8, P2 ;  /* 0x000000080a088807 */ /* 0x000fe40001000000 */
[----:B------:R-:W-:-:S04]  /*06f0*/  @P0 SEL R10, R11, 0xa, P1 ;  /* 0x0000000a0b0a0807 */ /* 0x000fc80000800000 */
[----:B------:R-:W-:Y:S01]  /*0700*/  @P0 PRMT R8, R10, 0x7610, R8 ;  /* 0x000076100a080816 */ /* 0x000fe20000000008 */
[----:B------:R-:W-:Y:S06]  /*0710*/  BRA `(.L_x_238) ;  /* 0x0000000000207947 */ /* 0x000fec0003800000 */
.L_x_239:
[----:B------:R-:W-:-:S13]  /*0720*/  FSETP.GT.FTZ.AND P0, PT, R8, 0.64278692007064819336, PT ;  /* 0x3f248daf0800780b */ /* 0x000fda0003f14000 */
[----:B--2---:R-:W-:Y:S01]  /*0730*/  @!P0 IMAD.MOV.U32 R10, RZ, RZ, 0xd ;  /* 0x0000000dff0a8424 */ /* 0x004fe200078e00ff */
[C---:B------:R-:W-:Y:S01]  /*0740*/  @!P0 FSETP.GT.FTZ.AND P2, PT, R8.reuse, 0.50166338682174682617, PT ;  /* 0x3f006d030800880b */ /* 0x040fe20003f54000 */
[----:B------:R-:W-:Y:S01]  /*0750*/  @P0 IMAD.MOV.U32 R11, RZ, RZ, 0xf ;  /* 0x0000000fff0b0424 */ /* 0x000fe200078e00ff */
[----:B------:R-:W-:Y:S02]  /*0760*/  @P0 FSETP.GT.FTZ.AND P1, PT, R8, 0.86147838830947875977, PT ;  /* 0x3f5c89d90800080b */ /* 0x000fe40003f34000 */
[----:B------:R-:W-:Y:S02]  /*0770*/  @!P0 SEL R8, R10, 0xc, P2 ;  /* 0x0000000c0a088807 */ /* 0x000fe40001000000 */
[----:B------:R-:W-:-:S04]  /*0780*/  @P0 SEL R10, R11, 0xe, P1 ;  /* 0x0000000e0b0a0807 */ /* 0x000fc80000800000 */
[----:B------:R-:W-:-:S07]  /*0790*/  @P0 PRMT R8, R10, 0x7610, R8 ;  /* 0x000076100a080816 */ /* 0x000fce0000000008 */
.L_x_238:
[----:B------:R-:W-:Y:S05]  /*07a0*/  BSYNC B0 ;  /* 0x0000000000007941 */ /* 0x000fea0003800000 */
.L_x_235:
        /* <DEDUP_REMOVED lines=14> */
.L_x_242:
        /* <DEDUP_REMOVED lines=9> */
.L_x_241:
        /* <DEDUP_REMOVED lines=11> */
.L_x_244:
        /* <DEDUP_REMOVED lines=8> */
.L_x_243:
[----:B------:R-:W-:Y:S05]  /*0a50*/  BSYNC B0 ;  /* 0x0000000000007941 */ /* 0x000fea0003800000 */
.L_x_240:
        /* <DEDUP_REMOVED lines=28> */
.L_x_245:
        /* <DEDUP_REMOVED lines=14> */
.L_x_2066:


//--------------------- .text._Z23kQuantizeBlockwiseSmallI13__nv_bfloat16Li64ELi1EEvPfPT_S1_PhS1_ii --------------------------
	.section	.text._Z23kQuantizeBlockwiseSmallI13__nv_bfloat16Li64ELi1EEvPfPT_S1_PhS1_ii,"ax",@progbits
	.align	128
        .global         _Z23kQuantizeBlockwiseSmallI13__nv_bfloat16Li64ELi1EEvPfPT_S1_PhS1_ii
        .type           _Z23kQuantizeBlockwiseSmallI13__nv_bfloat16Li64ELi1EEvPfPT_S1_PhS1_ii,@function
        .size           _Z23kQuantizeBlockwiseSmallI13__nv_bfloat16Li64ELi1EEvPfPT_S1_PhS1_ii,(.L_x_2067 - _Z23kQuantizeBlockwiseSmallI13__nv_bfloat16Li64ELi1EEvPfPT_S1_PhS1_ii)
        .other          _Z23kQuantizeBlockwiseSmallI13__nv_bfloat16Li64ELi1EEvPfPT_S1_PhS1_ii,@"STO_CUDA_ENTRY STV_DEFAULT"
_Z23kQuantizeBlockwiseSmallI13__nv_bfloat16Li64ELi1EEvPfPT_S1_PhS1_ii:
.text._Z23kQuantizeBlockwiseSmallI13__nv_bfloat16Li64ELi1EEvPfPT_S1_PhS1_ii:
        /* <DEDUP_REMOVED lines=77> */
.L_x_247:
[----:B------:R-:W-:Y:S05]  /*04d0*/  BSYNC B0 ;  /* 0x0000000000007941 */ /* 0x000fea0003800000 */
.L_x_246:
[----:B------:R-:W-:Y:S06]  /*04e0*/  BAR.SYNC.DEFER_BLOCKING 0x0 ;  /* 0x0000000000007b1d */ /* 0x000fec0000010000 */
[----:B------:R-:W-:Y:S01]  /*04f0*/  BSSY B0, `(.L_x_248) ;  /* 0x000001b000007945 */ /* 0x000fe20003800000 */
[----:B--2---:R-:W0:Y:S02]  /*0500*/  LDS R14, [R14] ;  /* 0x000000000e0e7984 */ /* 0x004e240000000800 */
[----:B0-----:R-:W-:Y:S01]  /*0510*/  FMUL.FTZ R4, R7, R14 ;  /* 0x0000000e07047220 */ /* 0x001fe20000410000 */
[----:B------:R-:W-:-:S04]  /*0520*/  LOP3.LUT R7, R0, 0xffffffe0, RZ, 0xc0, !PT ;  /* 0xffffffe000077812 */ /* 0x000fc800078ec0ff */
[C---:B------:R-:W-:Y:S02]  /*0530*/  FSETP.GT.FTZ.AND P0, PT, |R4|.reuse, 0.2916666567325592041, PT ;  /* 0x3e9555550400780b */ /* 0x040fe40003f14200 */
[----:B------:R-:W-:-:S04]  /*0540*/  FSETP.GEU.FTZ.AND P1, PT, R4, RZ, PT ;  /* 0x000000ff0400720b */ /* 0x000fc80003f3e000 */
[----:B------:R-:W-:-:S07]  /*0550*/  SEL R9, RZ, 0x8, P1 ;  /* 0x00000008ff097807 */ /* 0x000fce0000800000 */
[----:B------:R-:W-:Y:S05]  /*0560*/  @P0 BRA `(.L_x_249) ;  /* 0x0000000000280947 */ /* 0x000fea0003800000 */
[----:B------:R-:W-:-:S13]  /*0570*/  FSETP.GT.FTZ.AND P0, PT, |R4|, 0.0859375, PT ;  /* 0x3db000000400780b */ /* 0x000fda0003f14200 */
[----:B------:R-:W-:Y:S05]  /*0580*/  @P0 BRA `(.L_x_250) ;  /* 0x0000000000100947 */ /* 0x000fea0003800000 */
[----:B------:R-:W-:-:S13]  /*0590*/  FSETP.GT.FTZ.AND P0, PT, |R4|, 0.0026041700039058923721, PT ;  /* 0x3b2aaab90400780b */ /* 0x000fda0003f14200 */
[----:B------:R-:W-:Y:S05]  /*05a0*/  @!P0 BRA `(.L_x_251) ;  /* 0x00000000003c8947 */ /* 0x000fea0003800000 */
[----:B------:R-:W-:Y:S01]  /*05b0*/  VIADD R9, R9, 0x1 ;  /* 0x0000000109097836 */ /* 0x000fe20000000000 */
[----:B------:R-:W-:Y:S06]  /*05c0*/  BRA `(.L_x_251) ;  /* 0x0000000000347947 */ /* 0x000fec0003800000 */
.L_x_250:
[----:B------:R-:W-:-:S13]  /*05d0*/  FSETP.GT.FTZ.AND P0, PT, |R4|, 0.20833332836627960205, PT ;  /* 0x3e5555550400780b */ /* 0x000fda0003f14200 */
[----:B------:R-:W-:-:S04]  /*05e0*/  @!P0 VIADD R9, R9, 0x6 ;  /* 0x0000000609098836 */ /* 0x000fc80000000000 */
[----:B------:R-:W-:Y:S01]  /*05f0*/  @P0 VIADD R9, R9, 0x7 ;  /* 0x0000000709090836 */ /* 0x000fe20000000000 */
[----:B------:R-:W-:Y:S06]  /*0600*/  BRA `(.L_x_251) ;  /* 0x0000000000247947 */ /* 0x000fec0003800000 */
.L_x_249:
[----:B------:R-:W-:-:S13]  /*0610*/  FSETP.GT.FTZ.AND P0, PT, |R4|, 0.58333301544189453125, PT ;  /* 0x3f1555500400780b */ /* 0x000fda0003f14200 */
[----:B------:R-:W-:Y:S05]  /*0620*/  @P0 BRA `(.L_x_252) ;  /* 0x0000000000100947 */ /* 0x000fea0003800000 */
[----:B------:R-:W-:-:S13]  /*0630*/  FSETP.GT.FTZ.AND P0, PT, |R4|, 0.4166666865348815918, PT ;  /* 0x3ed555560400780b */ /* 0x000fda0003f14200 */
[----:B------:R-:W-:-:S04]  /*0640*/  @!P0 VIADD R9, R9, 0x4 ;  /* 0x0000000409098836 */ /* 0x000fc80000000000 */
[----:B------:R-:W-:Y:S01]  /*0650*/  @P0 VIADD R9, R9, 0x5 ;  /* 0x0000000509090836 */ /* 0x000fe20000000000 */
[----:B------:R-:W-:Y:S06]  /*0660*/  BRA `(.L_x_251) ;  /* 0x00000000000c7947 */ /* 0x000fec0003800000 */
.L_x_252:
[----:B------:R-:W-:-:S13]  /*0670*/  FSETP.GT.FTZ.AND P0, PT, |R4|, 0.8333333134651184082, PT ;  /* 0x3f5555550400780b */ /* 0x000fda0003f14200 */
[----:B------:R-:W-:-:S04]  /*0680*/  @!P0 VIADD R9, R9, 0x2 ;  /* 0x0000000209098836 */ /* 0x000fc80000000000 */
[----:B------:R-:W-:-:S07]  /*0690*/  @P0 VIADD R9, R9, 0x3 ;  /* 0x0000000309090836 */ /* 0x000fce0000000000 */
.L_x_251:
[----:B------:R-:W-:Y:S05]  /*06a0*/  BSYNC B0 ;  /* 0x0000000000007941 */ /* 0x000fea0003800000 */
.L_x_248:
[----:B------:R-:W-:Y:S01]  /*06b0*/  FMUL.FTZ R6, R6, R14 ;  /* 0x0000000e06067220 */ /* 0x000fe20000410000 */
[----:B------:R-:W-:Y:S04]  /*06c0*/  BSSY B0, `(.L_x_253) ;  /* 0x0000018000007945 */ /* 0x000fe80003800000 */
        /* <DEDUP_REMOVED lines=10> */
.L_x_255:
[----:B------:R-:W-:-:S13]  /*0770*/  FSETP.GT.FTZ.AND P0, PT, |R6|, 0.20833332836627960205, PT ;  /* 0x3e5555550600780b */ /* 0x000fda0003f14200 */
[----:B------:R-:W-:-:S04]  /*0780*/  @!P0 VIADD R4, R4, 0x6 ;  /* 0x0000000604048836 */ /* 0x000fc80000000000 */
[----:B------:R-:W-:Y:S01]  /*0790*/  @P0 VIADD R4, R4, 0x7 ;  /* 0x0000000704040836 */ /* 0x000fe20000000000 */
[----:B------:R-:W-:Y:S06]  /*07a0*/  BRA `(.L_x_256) ;  /* 0x0000000000247947 */ /* 0x000fec0003800000 */
.L_x_254:
[----:B------:R-:W-:-:S13]  /*07b0*/  FSETP.GT.FTZ.AND P0, PT, |R6|, 0.58333301544189453125, PT ;  /* 0x3f1555500600780b */ /* 0x000fda0003f14200 */
[----:B------:R-:W-:Y:S05]  /*07c0*/  @P0 BRA `(.L_x_257) ;  /* 0x0000000000100947 */ /* 0x000fea0003800000 */
[----:B------:R-:W-:-:S13]  /*07d0*/  FSETP.GT.FTZ.AND P0, PT, |R6|, 0.4166666865348815918, PT ;  /* 0x3ed555560600780b */ /* 0x000fda0003f14200 */
[----:B------:R-:W-:-:S04]  /*07e0*/  @!P0 VIADD R4, R4, 0x4 ;  /* 0x0000000404048836 */ /* 0x000fc80000000000 */
[----:B------:R-:W-:Y:S01]  /*07f0*/  @P0 VIADD R4, R4, 0x5 ;  /* 0x0000000504040836 */ /* 0x000fe20000000000 */
[----:B------:R-:W-:Y:S06]  /*0800*/  BRA `(.L_x_256) ;  /* 0x00000000000c7947 */ /* 0x000fec0003800000 */
.L_x_257:
[----:B------:R-:W-:-:S13]  /*0810*/  FSETP.GT.FTZ.AND P0, PT, |R6|, 0.8333333134651184082, PT ;  /* 0x3f5555550600780b */ /* 0x000fda0003f14200 */
[----:B------:R-:W-:-:S04]  /*0820*/  @!P0 VIADD R4, R4, 0x2 ;  /* 0x0000000204048836 */ /* 0x000fc80000000000 */
[----:B------:R-:W-:-:S07]  /*0830*/  @P0 VIADD R4, R4, 0x3 ;  /* 0x0000000304040836 */ /* 0x000fce0000000000 */
.L_x_256:
[----:B------:R-:W-:Y:S05]  /*0840*/  BSYNC B0 ;  /* 0x0000000000007941 */ /* 0x000fea0003800000 */
.L_x_253:
        /* <DEDUP_REMOVED lines=28> */
.L_x_258:
        /* <DEDUP_REMOVED lines=15> */
.L_x_2067:


//--------------------- .text._Z23kQuantizeBlockwiseSmallIfLi64ELi1EEvPfPT_S0_PhS0_ii --------------------------
	.section	.text._Z23kQuantizeBlockwiseSmallIfLi64ELi1EEvPfPT_S0_PhS0_ii,"ax",@progbits
	.align	128
        .global         _Z23kQuantizeBlockwiseSmallIfLi64ELi1EEvPfPT_S0_PhS0_ii
        .type           _Z23kQuantizeBlockwiseSmallIfLi64ELi1EEvPfPT_S0_PhS0_ii,@function
        .size           _Z23kQuantizeBlockwiseSmallIfLi64ELi1EEvPfPT_S0_PhS0_ii,(.L_x_2068 - _Z23kQuantizeBlockwiseSmallIfLi64ELi1EEvPfPT_S0_PhS0_ii)
        .other          _Z23kQuantizeBlockwiseSmallIfLi64ELi1EEvPfPT_S0_PhS0_ii,@"STO_CUDA_ENTRY STV_DEFAULT"
_Z23kQuantizeBlockwiseSmallIfLi64ELi1EEvPfPT_S0_PhS0_ii:
.text._Z23kQuantizeBlockwiseSmallIfLi64ELi1EEvPfPT_S0_PhS0_ii:
        /* <DEDUP_REMOVED lines=73> */
.L_x_260:
[----:B------:R-:W-:Y:S05]  /*0490*/  BSYNC B0 ;  /* 0x0000000000007941 */ /* 0x000fea0003800000 */
.L_x_259:
[----:B------:R-:W-:Y:S01]  /*04a0*/  BAR.SYNC.DEFER_BLOCKING 0x0 ;  /* 0x0000000000007b1d */ /* 0x000fe20000010000 */
[----:B------:R-:W-:-:S05]  /*04b0*/  LOP3.LUT R9, R0, 0xffffffe0, RZ, 0xc0, !PT ;  /* 0xffffffe000097812 */ /* 0x000fca00078ec0ff */
[----:B------:R-:W-:Y:S01]  /*04c0*/  BSSY B0, `(.L_x_261) ;  /* 0x000001a000007945 */ /* 0x000fe20003800000 */
[----:B--2---:R-:W0:Y:S02]  /*04d0*/  LDS R14, [R14] ;  /* 0x000000000e0e7984 */ /* 0x004e240000000800 */
[----:B0-----:R-:W-:-:S05]  /*04e0*/  FMUL.FTZ R2, R2, R14 ;  /* 0x0000000e02027220 */ /* 0x001fca0000410000 */
        /* <DEDUP_REMOVED lines=10> */
.L_x_263:
[----:B------:R-:W-:-:S13]  /*0590*/  FSETP.GT.FTZ.AND P0, PT, |R2|, 0.20833332836627960205, PT ;  /* 0x3e5555550200780b */ /* 0x000fda0003f14200 */
[----:B------:R-:W-:-:S04]  /*05a0*/  @!P0 VIADD R6, R6, 0x6 ;  /* 0x0000000606068836 */ /* 0x000fc80000000000 */
[----:B------:R-:W-:Y:S01]  /*05b0*/  @P0 VIADD R6, R6, 0x7 ;  /* 0x0000000706060836 */ /* 0x000fe20000000000 */
[----:B------:R-:W-:Y:S06]  /*05c0*/  BRA `(.L_x_264) ;  /* 0x0000000000247947 */ /* 0x000fec0003800000 */
.L_x_262:
[----:B------:R-:W-:-:S13]  /*05d0*/  FSETP.GT.FTZ.AND P0, PT, |R2|, 0.58333301544189453125, PT ;  /* 0x3f1555500200780b */ /* 0x000fda0003f14200 */
[----:B------:R-:W-:Y:S05]  /*05e0*/  @P0 BRA `(.L_x_265) ;  /* 0x0000000000100947 */ /* 0x000fea0003800000 */
[----:B------:R-:W-:-:S13]  /*05f0*/  FSETP.GT.FTZ.AND P0, PT, |R2|, 0.4166666865348815918, PT ;  /* 0x3ed555560200780b */ /* 0x000fda0003f14200 */
[----:B------:R-:W-:-:S04]  /*0600*/  @!P0 VIADD R6, R6, 0x4 ;  /* 0x0000000406068836 */ /* 0x000fc80000000000 */
[----:B------:R-:W-:Y:S01]  /*0610*/  @P0 VIADD R6, R6, 0x5 ;  /* 0x0000000506060836 */ /* 0x000fe20000000000 */
[----:B------:R-:W-:Y:S06]  /*0620*/  BRA `(.L_x_264) ;  /* 0x00000000000c7947 */ /* 0x000fec0003800000 */
.L_x_265:
[----:B------:R-:W-:-:S13]  /*0630*/  FSETP.GT.FTZ.AND P0, PT, |R2|, 0.8333333134651184082, PT ;  /* 0x3f5555550200780b */ /* 0x000fda0003f14200 */
[----:B------:R-:W-:-:S04]  /*0640*/  @!P0 VIADD R6, R6, 0x2 ;  /* 0x0000000206068836 */ /* 0x000fc80000000000 */
[----:B------:R-:W-:-:S07]  /*0650*/  @P0 VIADD R6, R6, 0x3 ;  /* 0x0000000306060836 */ /* 0x000fce0000000000 */
.L_x_264:
[----:B------:R-:W-:Y:S05]  /*0660*/  BSYNC B0 ;  /* 0x0000000000007941 */ /* 0x000fea0003800000 */
.L_x_261:
        /* <DEDUP_REMOVED lines=12> */
.L_x_268:
[----:B------:R-:W-:-:S13]  /*0730*/  FSETP.GT.FTZ.AND P0, PT, |R3|, 0.20833332836627960205, PT ;  /* 0x3e5555550300780b */ /* 0x000fda0003f14200 */
[----:B------:R-:W-:-:S04]  /*0740*/  @!P0 VIADD R2, R2, 0x6 ;  /* 0x0000000602028836 */ /* 0x000fc80000000000 */
[----:B------:R-:W-:Y:S01]  /*0750*/  @P0 VIADD R2, R2, 0x7 ;  /* 0x0000000702020836 */ /* 0x000fe20000000000 */
[----:B------:R-:W-:Y:S06]  /*0760*/  BRA `(.L_x_269) ;  /* 0x0000000000247947 */ /* 0x000fec0003800000 */
.L_x_267:
[----:B------:R-:W-:-:S13]  /*0770*/  FSETP.GT.FTZ.AND P0, PT, |R3|, 0.58333301544189453125, PT ;  /* 0x3f1555500300780b */ /* 0x000fda0003f14200 */
[----:B------:R-:W-:Y:S05]  /*0780*/  @P0 BRA `(.L_x_270) ;  /* 0x0000000000100947 */ /* 0x000fea0003800000 */
[----:B------:R-:W-:-:S13]  /*0790*/  FSETP.GT.FTZ.AND P0, PT, |R3|, 0.4166666865348815918, PT ;  /* 0x3ed555560300780b */ /* 0x000fda0003f14200 */
[----:B------:R-:W-:-:S04]  /*07a0*/  @!P0 VIADD R2, R2, 0x4 ;  /* 0x0000000402028836 */ /* 0x000fc80000000000 */
[----:B------:R-:W-:Y:S01]  /*07b0*/  @P0 VIADD R2, R2, 0x5 ;  /* 0x0000000502020836 */ /* 0x000fe20000000000 */
[----:B------:R-:W-:Y:S06]  /*07c0*/  BRA `(.L_x_269) ;  /* 0x00000000000c7947 */ /* 0x000fec0003800000 */
.L_x_270:
[----:B------:R-:W-:-:S13]  /*07d0*/  FSETP.GT.FTZ.AND P0, PT, |R3|, 0.8333333134651184082, PT ;  /* 0x3f5555550300780b */ /* 0x000fda0003f14200 */
[----:B------:R-:W-:-:S04]  /*07e0*/  @!P0 VIADD R2, R2, 0x2 ;  /* 0x0000000202028836 */ /* 0x000fc80000000000 */
[----:B------:R-:W-:-:S07]  /*07f0*/  @P0 VIADD R2, R2, 0x3 ;  /* 0x0000000302020836 */ /* 0x000fce0000000000 */
.L_x_269:
[----:B------:R-:W-:Y:S05]  /*0800*/  BSYNC B0 ;  /* 0x0000000000007941 */ /* 0x000fea0003800000 */
.L_x_266:
        /* <DEDUP_REMOVED lines=28> */
.L_x_271:
        /* <DEDUP_REMOVED lines=11> */
.L_x_2068:


//--------------------- .text._Z23kQuantizeBlockwiseSmallI6__halfLi64ELi1EEvPfPT_S1_PhS1_ii --------------------------
	.section	.text._Z23kQuantizeBlockwiseSmallI6__halfLi64ELi1EEvPfPT_S1_PhS1_ii,"ax",@progbits
	.align	128
        .global         _Z23kQuantizeBlockwiseSmallI6__halfLi64ELi1EEvPfPT_S1_PhS1_ii
        .type           _Z23kQuantizeBlockwiseSmallI6__halfLi64ELi1EEvPfPT_S1_PhS1_ii,@function
        .size           _Z23kQuantizeBlockwiseSmallI6__halfLi64ELi1EEvPfPT_S1_PhS1_ii,(.L_x_2069 - _Z23kQuantizeBlockwiseSmallI6__halfLi64ELi1EEvPfPT_S1_PhS1_ii)
        .other          _Z23kQuantizeBlockwiseSmallI6__halfLi64ELi1EEvPfPT_S1_PhS1_ii,@"STO_CUDA_ENTRY STV_DEFAULT"
_Z23kQuantizeBlockwiseSmallI6__halfLi64ELi1EEvPfPT_S1_PhS1_ii:
.text._Z23kQuantizeBlockwiseSmallI6__halfLi64ELi1EEvPfPT_S1_PhS1_ii:
        /* <DEDUP_REMOVED lines=76> */
.L_x_273:
[----:B------:R-:W-:Y:S05]  /*04c0*/  BSYNC B0 ;  /* 0x0000000000007941 */ /* 0x000fea0003800000 */
.L_x_272:
[----:B------:R-:W-:Y:S01]  /*04d0*/  BAR.SYNC.DEFER_BLOCKING 0x0 ;  /* 0x0000000000007b1d */ /* 0x000fe20000010000 */
[----:B------:R-:W-:-:S05]  /*04e0*/  LOP3.LUT R4, R0, 0xffffffe0, RZ, 0xc0, !PT ;  /* 0xffffffe000047812 */ /* 0x000fca00078ec0ff */
[----:B------:R-:W-:Y:S01]  /*04f0*/  BSSY B0, `(.L_x_274) ;  /* 0x000001a000007945 */ /* 0x000fe20003800000 */
[----:B------:R-:W0:Y:S02]  /*0500*/  LDS R9, [R14] ;  /* 0x000000000e097984 */ /* 0x000e240000000800 */
[----:B0-----:R-:W-:-:S05]  /*0510*/  FMUL.FTZ R8, R8, R9 ;  /* 0x0000000908087220 */ /* 0x001fca0000410000 */
[C---:B------:R-:W-:Y:S02]  /*0520*/  FSETP.GT.FTZ.AND P0, PT, |R8|.reuse, 0.2916666567325592041, PT ;  /* 0x3e9555550800780b */ /* 0x040fe40003f14200 */
[----:B------:R-:W-:-:S04]  /*0530*/  FSETP.GEU.FTZ.AND P1, PT, R8, RZ, PT ;  /* 0x000000ff0800720b */ /* 0x000fc80003f3e000 */
[----:B--2---:R-:W-:-:S07]  /*0540*/  SEL R10, RZ, 0x8, P1 ;  /* 0x00000008ff0a7807 */ /* 0x004fce0000800000 */
[----:B------:R-:W-:Y:S05]  /*0550*/  @P0 BRA `(.L_x_275) ;  /* 0x0000000000280947 */ /* 0x000fea0003800000 */
[----:B------:R-:W-:-:S13]  /*0560*/  FSETP.GT.FTZ.AND P0, PT, |R8|, 0.0859375, PT ;  /* 0x3db000000800780b */ /* 0x000fda0003f14200 */
[----:B------:R-:W-:Y:S05]  /*0570*/  @P0 BRA `(.L_x_276) ;  /* 0x0000000000100947 */ /* 0x000fea0003800000 */
[----:B------:R-:W-:-:S13]  /*0580*/  FSETP.GT.FTZ.AND P0, PT, |R8|, 0.0026041700039058923721, PT ;  /* 0x3b2aaab90800780b */ /* 0x000fda0003f14200 */
[----:B------:R-:W-:Y:S05]  /*0590*/  @!P0 BRA `(.L_x_277) ;  /* 0x00000000003c8947 */ /* 0x000fea0003800000 */
[----:B------:R-:W-:Y:S01]  /*05a0*/  VIADD R10, R10, 0x1 ;  /* 0x000000010a0a7836 */ /* 0x000fe20000000000 */
[----:B------:R-:W-:Y:S06]  /*05b0*/  BRA `(.L_x_277) ;  /* 0x0000000000347947 */ /* 0x000fec0003800000 */
.L_x_276:
[----:B------:R-:W-:-:S13]  /*05c0*/  FSETP.GT.FTZ.AND P0, PT, |R8|, 0.20833332836627960205, PT ;  /* 0x3e5555550800780b */ /* 0x000fda0003f14200 */
[----:B------:R-:W-:-:S04]  /*05d0*/  @!P0 VIADD R10, R10, 0x6 ;  /* 0x000000060a0a8836 */ /* 0x000fc80000000000 */
[----:B------:R-:W-:Y:S01]  /*05e0*/  @P0 VIADD R10, R10, 0x7 ;  /* 0x000000070a0a0836 */ /* 0x000fe20000000000 */
[----:B------:R-:W-:Y:S06]  /*05f0*/  BRA `(.L_x_277) ;  /* 0x0000000000247947 */ /* 0x000fec0003800000 */
.L_x_275:
[----:B------:R-:W-:-:S13]  /*0600*/  FSETP.GT.FTZ.AND P0, PT, |R8|, 0.58333301544189453125, PT ;  /* 0x3f1555500800780b */ /* 0x000fda0003f14200 */
[----:B------:R-:W-:Y:S05]  /*0610*/  @P0 BRA `(.L_x_278) ;  /* 0x0000000000100947 */ /* 0x000fea0003800000 */
[----:B------:R-:W-:-:S13]  /*0620*/  FSETP.GT.FTZ.AND P0, PT, |R8|, 0.4166666865348815918, PT ;  /* 0x3ed555560800780b */ /* 0x000fda0003f14200 */
[----:B------:R-:W-:-:S04]  /*0630*/  @!P0 VIADD R10, R10, 0x4 ;  /* 0x000000040a0a8836 */ /* 0x000fc80000000000 */
[----:B------:R-:W-:Y:S01]  /*0640*/  @P0 VIADD R10, R10, 0x5 ;  /* 0x000000050a0a0836 */ /* 0x000fe20000000000 */
[----:B------:R-:W-:Y:S06]  /*0650*/  BRA `(.L_x_277) ;  /* 0x00000000000c7947 */ /* 0x000fec0003800000 */
.L_x_278:
[----:B------:R-:W-:-:S13]  /*0660*/  FSETP.GT.FTZ.AND P0, PT, |R8|, 0.8333333134651184082, PT ;  /* 0x3f5555550800780b */ /* 0x000fda0003f14200 */
[----:B------:R-:W-:-:S04]  /*0670*/  @!P0 VIADD R10, R10, 0x2 ;  /* 0x000000020a0a8836 */ /* 0x000fc80000000000 */
[----:B------:R-:W-:-:S07]  /*0680*/  @P0 VIADD R10, R10, 0x3 ;  /* 0x000000030a0a0836 */ /* 0x000fce0000000000 */
.L_x_277:
[----:B------:R-:W-:Y:S05]  /*0690*/  BSYNC B0 ;  /* 0x0000000000007941 */ /* 0x000fea0003800000 */
.L_x_274:
        /* <DEDUP_REMOVED lines=12> */
.L_x_281:
[----:B------:R-:W-:-:S13]  /*0760*/  FSETP.GT.FTZ.AND P0, PT, |R6|, 0.20833332836627960205, PT ;  /* 0x3e5555550600780b */ /* 0x000fda0003f14200 */
[----:B------:R-:W-:-:S04]  /*0770*/  @!P0 VIADD R8, R8, 0x6 ;  /* 0x0000000608088836 */ /* 0x000fc80000000000 */
[----:B------:R-:W-:Y:S01]  /*0780*/  @P0 VIADD R8, R8, 0x7 ;  /* 0x0000000708080836 */ /* 0x000fe20000000000 */
[----:B------:R-:W-:Y:S06]  /*0790*/  BRA `(.L_x_282) ;  /* 0x0000000000247947 */ /* 0x000fec0003800000 */
.L_x_280:
[----:B------:R-:W-:-:S13]  /*07a0*/  FSETP.GT.FTZ.AND P0, PT, |R6|, 0.58333301544189453125, PT ;  /* 0x3f1555500600780b */ /* 0x000fda0003f14200 */
[----:B------:R-:W-:Y:S05]  /*07b0*/  @P0 BRA `(.L_x_283) ;  /* 0x0000000000100947 */ /* 0x000fea0003800000 */
[----:B------:R-:W-:-:S13]  /*07c0*/  FSETP.GT.FTZ.AND P0, PT, |R6|, 0.4166666865348815918, PT ;  /* 0x3ed555560600780b */ /* 0x000fda0003f14200 */
[----:B------:R-:W-:-:S04]  /*07d0*/  @!P0 VIADD R8, R8, 0x4 ;  /* 0x0000000408088836 */ /* 0x000fc80000000000 */
[----:B------:R-:W-:Y:S01]  /*07e0*/  @P0 VIADD R8, R8, 0x5 ;  /* 0x0000000508080836 */ /* 0x000fe20000000000 */
[----:B------:R-:W-:Y:S06]  /*07f0*/  BRA `(.L_x_282) ;  /* 0x00000000000c7947 */ /* 0x000fec0003800000 */
.L_x_283:
[----:B------:R-:W-:-:S13]  /*0800*/  FSETP.GT.FTZ.AND P0, PT, |R6|, 0.8333333134651184082, PT ;  /* 0x3f5555550600780b */ /* 0x000fda0003f14200 */
[----:B------:R-:W-:-:S04]  /*0810*/  @!P0 VIADD R8, R8, 0x2 ;  /* 0x0000000208088836 */ /* 0x000fc80000000000 */
[----:B------:R-:W-:-:S07]  /*0820*/  @P0 VIADD R8, R8, 0x3 ;  /* 0x0000000308080836 */ /* 0x000fce0000000000 */
.L_x_282:
[----:B------:R-:W-:Y:S05]  /*0830*/  BSYNC B0 ;  /* 0x0000000000007941 */ /* 0x000fea0003800000 */
.L_x_279:
[----:B------:R-:W-:Y:S01]  /*0840*/  BAR.SYNC.DEFER_BLOCKING 0x0 ;  /* 0x0000000000007b1d */ /* 0x000fe20000010000 */
[----:B------:R-:W-:Y:S01]  /*0850*/  ISETP.NE.AND P0, PT, R0, RZ, PT ;  /* 0x000000ff0000720c */ /* 0x000fe20003f05270 */
[----:B------:R-:W-:Y:S01]  /*0860*/  UIADD3 UR4, UR5, 0x80, URZ ;  /* 0x0000008005047890 */ /* 0x000fe2000fffe03f */
[----:B------:R-:W-:-:S03]  /*0870*/  IMAD.IADD R4, R7, 0x1, R4 ;  /* 0x0000000107047824 */ /* 0x000fc600078e0204 */
[----:B------:R-:W-:-:S08]  /*0880*/  ULEA UR4, UR7, UR4, 0x18 ;  /* 0x0000000407047291 */ /* 0x000fd0000f8ec03f */
[----:B------:R-:W-:Y:S02]  /*0890*/  @!P0 VIADD R0, R3, 0x1 ;  /* 0x0000000103008836 */ /* 0x000fe40000000000 */
[----:B------:R-:W-:-:S03]  /*08a0*/  IMAD.SHL.U32 R3, R10, 0x10, RZ ;  /* 0x000000100a037824 */ /* 0x000fc600078e00ff */
[----:B------:R-:W-:Y:S02]  /*08b0*/  @!P0 LEA.HI R0, R0, R0, RZ, 0x1 ;  /* 0x0000000000008211 */ /* 0x000fe400078f08ff */
[----:B------:R-:W-:Y:S02]  /*08c0*/  LOP3.LUT R8, R3, R8, RZ, 0xfc, !PT ;  /* 0x0000000803087212 */ /* 0x000fe400078efcff */
[----:B------:R-:W-:-:S03]  /*08d0*/  @!P0 SHF.R.S32.HI R0, RZ, 0x1, R0 ;  /* 0x00000001ff008819 */ /* 0x000fc60000011400 */
[----:B------:R-:W-:Y:S01]  /*08e0*/  STS.U8 [R5+UR4], R8 ;  /* 0x0000000805007988 */ /* 0x000fe20008000004 */
[----:B------:R-:W-:Y:S01]  /*08f0*/  @!P0 VIMNMX R0, R0, 0x20, PT ;  /* 0x0000002000008848 */ /* 0x000fe20003fe0100 */
[----:B------:R-:W-:Y:S02]  /*0900*/  NOP ;  /* 0x0000000000007918 */ /* 0x000fe40000000000 */
        /* <DEDUP_REMOVED lines=15> */
.L_x_284:
        /* <DEDUP_REMOVED lines=16> */
.L_x_2069:


//--------------------- .text._Z23kQuantizeBlockwiseSmallI13__nv_bfloat16Li32ELi2EEvPfPT_S1_PhS1_ii --------------------------
	.section	.text._Z23kQuantizeBlockwiseSmallI13__nv_bfloat16Li32ELi2EEvPfPT_S1_PhS1_ii,"ax",@progbits
	.align	128
        .global         _Z23kQuantizeBlockwiseSmallI13__nv_bfloat16Li32ELi2EEvPfPT_S1_PhS1_ii
        .type           _Z23kQuantizeBlockwiseSmallI13__nv_bfloat16Li32ELi2EEvPfPT_S1_PhS1_ii,@function
        .size           _Z23kQuantizeBlockwiseSmallI13__nv_bfloat16Li32ELi2EEvPfPT_S1_PhS1_ii,(.L_x_2070 - _Z23kQuantizeBlockwiseSmallI13__nv_bfloat16Li32ELi2EEvPfPT_S1_PhS1_ii)
        .other          _Z23kQuantizeBlockwiseSmallI13__nv_bfloat16Li32ELi2EEvPfPT_S1_PhS1_ii,@"STO_CUDA_ENTRY STV_DEFAULT"
_Z23kQuantizeBlockwiseSmallI13__nv_bfloat16Li32ELi2EEvPfPT_S1_PhS1_ii:
.text._Z23kQuantizeBlockwiseSmallI13__nv_bfloat16Li32ELi2EEvPfPT_S1_PhS1_ii:
[----:B------:R-:W-:Y:S01]  /*0000*/  LDC R1, c[0x0][0x28] ;  /* 0x00000a00ff017b82 */ /* 0x000fe20000000800 */
[----:B------:R-:W0:Y:S07]  /*0010*/  S2R R0, SR_TID.X ;  /* 0x0000000000007919 */ /* 0x000e2e0000002100 */
[----:B------:R-:W1:Y:S01]  /*0020*/  LDC R3, c[0x0][0x23c] ;  /* 0x00008f00ff037b82 */ /* 0x000e620000000800 */
[----:B------:R-:W-:Y:S01]  /*0030*/  ULDC.64 UR4, c[0x0][0x218] ;  /* 0x0000860000047ab9 */ /* 0x000fe20000000a00 */
[----:B------:R-:W-:Y:S01]  /*0040*/  PRMT R16, RZ, 0x7610, R16 ;  /* 0x00007610ff107816 */ /* 0x000fe20000000010 */
[----:B------:R-:W2:Y:S05]  /*0050*/  S2R R6, SR_CTAID.X ;  /* 0x0000000000067919 */ /* 0x000eaa0000002500 */
[----:B------:R-:W3:Y:S01]  /*0060*/  LDC.64 R14, c[0x0][0x208] ;  /* 0x00008200ff0e7b82 */ /* 0x000ee20000000a00 */
[----:B0-----:R-:W-:-:S02]  /*0070*/  IMAD.SHL.U32 R2, R0, 0x2, RZ ;  /* 0x0000000200027824 */ /* 0x001fc400078e00ff */
[----:B--2---:R-:W-:-:S03]  /*0080*/  IMAD.SHL.U32 R4, R6, 0x40, RZ ;  /* 0x0000004006047824 */ /* 0x004fc600078e00ff */
[----:B------:R-:W-:Y:S01]  /*0090*/  LOP3.LUT R7, R2, 0xffffffc0, RZ, 0xc0, !PT ;  /* 0xffffffc002077812 */ /* 0x000fe200078ec0ff */
[----:B-1----:R-:W-:-:S03]  /*00a0*/  IMAD.IADD R5, R3, 0x1, -R4 ;  /* 0x0000000103057824 */ /* 0x002fc600078e0a04 */
[----:B------:R-:W-:Y:S02]  /*00b0*/  LOP3.LUT R7, R7, 0x1f, R0, 0xf8, !PT ;  /* 0x0000001f07077812 */ /* 0x000fe400078ef800 */
[----:B------:R-:W-:-:S03]  /*00c0*/  VIMNMX R2, R5, 0x40, PT ;  /* 0x0000004005027848 */ /* 0x000fc60003fe0100 */
[C---:B------:R-:W-:Y:S01]  /*00d0*/  VIADD R9, R7.reuse, 0x20 ;  /* 0x0000002007097836 */ /* 0x040fe20000000000 */
[----:B------:R-:W-:Y:S01]  /*00e0*/  BAR.SYNC.DEFER_BLOCKING 0x0 ;  /* 0x0000000000007b1d */ /* 0x000fe20000010000 */
[----:B------:R-:W-:-:S03]  /*00f0*/  ISETP.GE.AND P1, PT, R7, R2, PT ;  /* 0x000000020700720c */ /* 0x000fc60003f26270 */
[----:B------:R-:W-:Y:S02]  /*0100*/  ISETP.GE.AND P0, PT, R9, R2, PT ;  /* 0x000000020900720c */ /* 0x000fe40003f06270 */
[----:B------:R-:W-:Y:S02]  /*0110*/  SHF.R.S32.HI R9, RZ, 0x1f, R7 ;  /* 0x0000001fff097819 */ /* 0x000fe40000011407 */
[----:B------:R-:W-:-:S04]  /*0120*/  IADD3 R7, P2, R4, R7, RZ ;  /* 0x0000000704077210 */ /* 0x000fc80007f5e0ff */
[----:B------:R-:W-:Y:S02]  /*0130*/  LEA.HI.X.SX32 R2, R4, R9, 0x1, P2 ;  /* 0x0000000904027211 */ /* 0x000fe400010f0eff */
[----:B------:R-:W-:Y:S02]  /*0140*/  LEA R12, P2, R7, UR4, 0x1 ;  /* 0x00000004070c7c11 */ /* 0x000fe4000f8408ff */
[C---:B---3--:R-:W-:Y:S02]  /*0150*/  @!P1 R2UR UR6, R14.reuse ;  /* 0x000000000e0692ca */ /* 0x048fe400000e0000 */
[C---:B------:R-:W-:Y:S02]  /*0160*/  @!P1 R2UR UR7, R15.reuse ;  /* 0x000000000f0792ca */ /* 0x040fe400000e0000 */
[----:B------:R-:W-:Y:S02]  /*0170*/  @!P0 R2UR UR8, R14 ;  /* 0x000000000e0882ca */ /* 0x000fe400000e0000 */
[----:B------:R-:W-:-:S02]  /*0180*/  @!P0 R2UR UR9, R15 ;  /* 0x000000000f0982ca */ /* 0x000fc400000e0000 */
[--C-:B------:R-:W-:Y:S02]  /*0190*/  LEA.HI.X R13, R7, UR5, R2.reuse, 0x1, P2 ;  /* 0x00000005070d7c11 */ /* 0x100fe400090f0c02 */
[----:B------:R-:W-:-:S05]  /*01a0*/  PRMT R2, RZ, 0x7610, R2 ;  /* 0x00007610ff027816 */ /* 0x000fca0000000002 */
[----:B------:R-:W2:Y:S04]  /*01b0*/  @!P1 LDG.E.U16.CONSTANT R16, desc[UR6][R12.64] ;  /* 0x000000060c109981 */ /* 0x000ea8000c1e9500 */
[----:B------:R0:W3:Y:S01]  /*01c0*/  @!P0 LDG.E.U16.CONSTANT R2, desc[UR8][R12.64+0x40] ;  /* 0x000040080c028981 */ /* 0x0000e2000c1e9500 */
[----:B------:R-:W-:Y:S01]  /*01d0*/  MOV R10, 0x400 ;  /* 0x00000400000a7802 */ /* 0x000fe20000000f00 */
[----:B------:R-:W-:Y:S01]  /*01e0*/  IMAD.MOV.U32 R18, RZ, RZ, 0xffff ;  /* 0x0000ffffff127424 */ /* 0x000fe200078e00ff */
[----:B------:R-:W1:Y:S01]  /*01f0*/  S2R R7, SR_CgaCtaId ;  /* 0x0000000000077919 */ /* 0x000e620000008800 */
[----:B------:R-:W0:Y:S01]  /*0200*/  S2R R8, SR_LANEID ;  /* 0x0000000000087919 */ /* 0x000e220000000000 */
[----:B-1----:R-:W-:Y:S02]  /*0210*/  LEA R9, R7, R10, 0x18 ;  /* 0x0000000a07097211 */ /* 0x002fe400078ec0ff */
[----:B0-----:R-:W-:-:S03]  /*0220*/  LEA.HI R13, RZ, R8, RZ, 0x4 ;  /* 0x00000008ff0d7211 */ /* 0x001fc600078f20ff */
[C-C-:B------:R-:W-:Y:S02]  /*0230*/  IMAD R17, R8.reuse, 0x2, R9.reuse ;  /* 0x0000000208117824 */ /* 0x140fe400078e0209 */
[----:B------:R-:W-:Y:S01]  /*0240*/  IMAD R19, R8, 0x4, R9 ;  /* 0x0000000408137824 */ /* 0x000fe200078e0209 */
[----:B------:R-:W-:-:S04]  /*0250*/  LOP3.LUT R21, R13, 0xfffffff0, RZ, 0xc0, !PT ;  /* 0xfffffff00d157812 */ /* 0x000fc800078ec0ff */
[----:B------:R-:W-:Y:S01]  /*0260*/  SHF.L.U32 R18, R18, R21, RZ ;  /* 0x0000001512127219 */ /* 0x000fe200000006ff */
[----:B--2---:R-:W-:Y:S04]  /*0270*/  STS.U16 [R17], R16 ;  /* 0x0000001011007388 */ /* 0x004fe80000000400 */
[----:B---3--:R0:W-:Y:S01]  /*0280*/  STS.U16 [R17+0x40], R2 ;  /* 0x0000400211007388 */ /* 0x0081e20000000400 */
[----:B------:R-:W-:-:S03]  /*0290*/  NOP ;  /* 0x0000000000007918 */ /* 0x000fc60000000000 */
[----:B------:R-:W1:Y:S01]  /*02a0*/  LDS R19, [R19] ;  /* 0x0000000013137984 */ /* 0x000e620000000800 */
[----:B------:R-:W-:Y:S05]  /*02b0*/  WARPSYNC R18 ;  /* 0x0000000012007348 */ /* 0x000fea0003800000 */
[----:B0-----:R-:W0:Y:S08]  /*02c0*/  MATCH.ANY R17, R18 ;  /* 0x00000000121173a1 */ /* 0x001e3000000e8000 */
[----:B------:R-:W2:Y:S01]  /*02d0*/  REDUX.OR UR4, R18 ;  /* 0x00000000120473c4 */ /* 0x000ea20000004000 */
[----:B------:R-:W-:Y:S01]  /*02e0*/  VOTEU.ANY UR5, UPT, PT ;  /* 0x0000000000057886 */ /* 0x000fe200038e0100 */
[----:B------:R-:W-:Y:S01]  /*02f0*/  IMAD.IADD R2, R8, 0x1, -R21 ;  /* 0x0000000108027824 */ /* 0x000fe200078e0a15 */
[----:B0-----:R-:W-:-:S02]  /*0300*/  LOP3.LUT P1, RZ, R18, UR5, R17, 0x40, !PT ;  /* 0x0000000512ff7c12 */ /* 0x001fc4000f824011 */
[----:B------:R-:W-:Y:S02]  /*0310*/  SHF.R.U32.HI R17, RZ, 0x4, R0 ;  /* 0x00000004ff117819 */ /* 0x000fe40000011600 */
[C---:B-1----:R-:W-:Y:S01]  /*0320*/  PRMT R12, R19.reuse, 0x7632, R12 ;  /* 0x00007632130c7816 */ /* 0x042fe2000000000c */
[----:B------:R-:W-:-:S04]  /*0330*/  IMAD.U32 R11, R19, 0x10000, RZ ;  /* 0x00010000130b7824 */ /* 0x000fc800078e00ff */
[----:B------:R-:W-:Y:S01]  /*0340*/  IMAD.U32 R12, R12, 0x10000, RZ ;  /* 0x000100000c0c7824 */ /* 0x000fe200078e00ff */
[----:B------:R-:W-:-:S04]  /*0350*/  FMNMX.FTZ R13, |R11|, -3.40282346638528859812e+38, !PT ;  /* 0xff7fffff0b0d7809 */ /* 0x000fc80007810200 */
[----:B------:R-:W-:-:S05]  /*0360*/  FMNMX.FTZ R13, R13, |R12|, !PT ;  /* 0x4000000c0d0d7209 */ /* 0x000fca0007810000 */
[----:B------:R-:W0:Y:S02]  /*0370*/  SHFL.DOWN PT, R16, R13, 0x1, 0x100f ;  /* 0x08300f000d107f89 */ /* 0x000e2400000e0000 */
[----:B0-----:R-:W-:-:S04]  /*0380*/  FSETP.GEU.FTZ.AND P0, PT, R13, R16, PT ;  /* 0x000000100d00720b */ /* 0x001fc80003f1e000 */
[----:B------:R-:W-:-:S04]  /*0390*/  ISETP.LT.AND P0, PT, R2, 0xf, !P0 ;  /* 0x0000000f0200780c */ /* 0x000fc80004701270 */
[----:B------:R-:W-:Y:S02]  /*03a0*/  FSEL R19, R16, R13, P0 ;  /* 0x0000000d10137208 */ /* 0x000fe40000000000 */
[C---:B------:R-:W-:Y:S02]  /*03b0*/  LOP3.LUT R16, R0.reuse, 0x1f, RZ, 0xc0, !PT ;  /* 0x0000001f00107812 */ /* 0x040fe400078ec0ff */
[----:B------:R-:W-:Y:S01]  /*03c0*/  LOP3.LUT R13, R0, 0xffffffe0, RZ, 0xc0, !PT ;  /* 0xffffffe0000d7812 */ /* 0x000fe200078ec0ff */
[----:B--2---:R-:W-:Y:S06]  /*03d0*/  @!P1 BRA.DIV UR4, `(.L_x_285) ;  /* 0x0000000a04589947 */ /* 0x004fec000b800000 */
        /* <DEDUP_REMOVED lines=8> */
[----:B------:R0:W1:Y:S04]  /*0460*/  SHFL.DOWN PT, R20, R23, 0x8, 0x100f ;  /* 0x09100f0017147f89 */ /* 0x00006800000e0000 */
.L_x_304:
[----:B------:R-:W-:Y:S01]  /*0470*/  LOP3.LUT P1, RZ, R0, 0xf, RZ, 0xc0, !PT ;  /* 0x0000000f00ff7812 */ /* 0x000fe2000782c0ff */
[----:B------:R-:W-:Y:S01]  /*0480*/  VIADD R18, R10, 0xb0 ;  /* 0x000000b00a127836 */ /* 0x000fe20000000000 */
[----:B-1----:R-:W-:Y:S01]  /*0490*/  FSETP.GEU.FTZ.AND P0, PT, R23, R20, PT ;  /* 0x000000141700720b */ /* 0x002fe20003f1e000 */
[----:B------:R-:W-:Y:S03]  /*04a0*/  BSSY B0, `(.L_x_286) ;  /* 0x000007e000007945 */ /* 0x000fe60003800000 */
[----:B------:R-:W-:Y:S02]  /*04b0*/  LEA R18, R7, R18, 0x18 ;  /* 0x0000001207127211 */ /* 0x000fe400078ec0ff */
[----:B------:R-:W-:-:S03]  /*04c0*/  ISETP.LT.AND P0, PT, R2, 0x8, !P0 ;  /* 0x000000080200780c */ /* 0x000fc60004701270 */
[----:B------:R-:W-:Y:S01]  /*04d0*/  IMAD R18, R17, 0x4, R18 ;  /* 0x0000000411127824 */ /* 0x000fe200078e0212 */
[----:B0-----:R-:W-:Y:S01]  /*04e0*/  FSEL R23, R20, R23, P0 ;  /* 0x0000001714177208 */ /* 0x001fe20000000000 */
[----:B------:R-:W-:Y:S08]  /*04f0*/  @P1 BRA `(.L_x_287) ;  /* 0x00000000002c1947 */ /* 0x000ff00003800000 */
[----:B------:R-:W-:-:S05]  /*0500*/  IMAD R2, R17, 0x20, R4 ;  /* 0x0000002011027824 */ /* 0x000fca00078e0204 */
[----:B------:R-:W-:-:S13]  /*0510*/  ISETP.GE.AND P0, PT, R2, R3, PT ;  /* 0x000000030200720c */ /* 0x000fda0003f06270 */
[----:B------:R-:W0:Y:S01]  /*0520*/  @!P0 LDC.64 R2, c[0x0][0x220] ;  /* 0x00008800ff028b82 */ /* 0x000e220000000a00 */
[----:B------:R-:W1:Y:S01]  /*0530*/  @!P0 MUFU.RCP R19, R23 ;  /* 0x0000001700138308 */ /* 0x000e620000001000 */
[----:B------:R-:W-:Y:S01]  /*0540*/  @!P0 R2UR UR4, R14 ;  /* 0x000000000e0482ca */ /* 0x000fe200000e0000 */
[----:B------:R-:W-:Y:S01]  /*0550*/  @!P0 IMAD R17, R6, 0x2, R17 ;  /* 0x0000000206118824 */ /* 0x000fe200078e0211 */
[----:B------:R-:W-:Y:S01]  /*0560*/  @!P0 R2UR UR5, R15 ;  /* 0x000000000f0582ca */ /* 0x000fe200000e0000 */
[----:B------:R2:W-:Y:S04]  /*0570*/  @P0 STS [R18], RZ ;  /* 0x000000ff12000388 */ /* 0x0005e80000000800 */
[----:B-1----:R2:W-:Y:S01]  /*0580*/  @!P0 STS [R18], R19 ;  /* 0x0000001312008388 */ /* 0x0025e20000000800 */
[----:B0-----:R-:W-:-:S07]  /*0590*/  @!P0 IMAD.WIDE.U32 R2, R17, 0x4, R2 ;  /* 0x0000000411028825 */ /* 0x001fce00078e0002 */
[----:B------:R2:W-:Y:S02]  /*05a0*/  @!P0 STG.E desc[UR4][R2.64], R23 ;  /* 0x0000001702008986 */ /* 0x0005e4000c101904 */
.L_x_287:
[----:B------:R-:W-:Y:S05]  /*05b0*/  WARPSYNC.ALL ;  /* 0x0000000000007948 */ /* 0x000fea0003800000 */
[----:B------:R-:W-:Y:S06]  /*05c0*/  BAR.SYNC.DEFER_BLOCKING 0x0 ;  /* 0x0000000000007b1d */ /* 0x000fec0000010000 */
        /* <DEDUP_REMOVED lines=15> */
.L_x_290:
        /* <DEDUP_REMOVED lines=9> */
.L_x_289:
        /* <DEDUP_REMOVED lines=11> */
.L_x_292:
        /* <DEDUP_REMOVED lines=8> */
.L_x_291:
[----:B------:R-:W-:Y:S05]  /*0880*/  BSYNC B1 ;  /* 0x0000000000017941 */ /* 0x000fea0003800000 */
.L_x_288:
        /* <DEDUP_REMOVED lines=14> */
.L_x_295:
        /* <DEDUP_REMOVED lines=9> */
.L_x_294:
        /* <DEDUP_REMOVED lines=11> */
.L_x_297:
        /* <DEDUP_REMOVED lines=8> */
.L_x_296:
[----:B------:R-:W-:Y:S05]  /*0b30*/  BSYNC B1 ;  /* 0x0000000000017941 */ /* 0x000fea0003800000 */
.L_x_293:
[----:B------:R-:W-:Y:S01]  /*0b40*/  BAR.SYNC.DEFER_BLOCKING 0x0 ;  /* 0x0000000000007b1d */ /* 0x000fe20000010000 */
[----:B------:R-:W-:Y:S01]  /*0b50*/  ISETP.NE.AND P0, PT, R0, RZ, PT ;  /* 0x000000ff0000720c */ /* 0x000fe20003f05270 */
[----:B------:R-:W-:Y:S02]  /*0b60*/  VIADD R10, R10, 0x80 ;  /* 0x000000800a0a7836 */ /* 0x000fe40000000000 */
[----:B------:R-:W-:Y:S02]  /*0b70*/  IMAD.SHL.U32 R3, R2, 0x10, RZ ;  /* 0x0000001002037824 */ /* 0x000fe400078e00ff */
[----:B------:R-:W-:Y:S01]  /*0b80*/  IMAD.IADD R13, R16, 0x1, R13 ;  /* 0x00000001100d7824 */ /* 0x000fe200078e020d */
[----:B------:R-:W-:Y:S02]  /*0b90*/  LEA R7, R7, R10, 0x18 ;  /* 0x0000000a07077211 */ /* 0x000fe400078ec0ff */
[----:B------:R-:W-:-:S03]  /*0ba0*/  LOP3.LUT R6, R6, R3, RZ, 0xfc, !PT ;  /* 0x0000000306067212 */ /* 0x000fc600078efcff */
[----:B------:R-:W-:Y:S02]  /*0bb0*/  IMAD.IADD R7, R7, 0x1, R8 ;  /* 0x0000000107077824 */ /* 0x000fe400078e0208 */
[----:B------:R-:W-:-:S05]  /*0bc0*/  @!P0 VIADD R5, R5, 0x1 ;  /* 0x0000000105058836 */ /* 0x000fca0000000000 */
[----:B------:R-:W-:-:S04]  /*0bd0*/  @!P0 LEA.HI R5, R5, R5, RZ, 0x1 ;  /* 0x0000000505058211 */ /* 0x000fc800078f08ff */
[----:B------:R-:W-:Y:S01]  /*0be0*/  @!P0 SHF.R.S32.HI R5, RZ, 0x1, R5 ;  /* 0x00000001ff058819 */ /* 0x000fe20000011405 */
[----:B------:R-:W-:Y:S03]  /*0bf0*/  STS.U8 [R7], R6 ;  /* 0x0000000607007388 */ /* 0x000fe60000000000 */
[----:B------:R-:W-:Y:S01]  /*0c00*/  @!P0 VIMNMX R0, R5, 0x20, PT ;  /* 0x0000002005008848 */ /* 0x000fe20003fe0100 */
[----:B------:R-:W-:Y:S01]  /*0c10*/  NOP ;  /* 0x0000000000007918 */ /* 0x000fe20000000000 */
[----:B------:R-:W-:Y:S04]  /*0c20*/  LDS.U8 R5, [R7] ;  /* 0x0000000007057984 */ /* 0x000fe80000000000 */
[----:B------:R-:W-:Y:S01]  /*0c30*/  @!P0 STS [R9+0xa0], R0 ;  /* 0x0000a00009008388 */ /* 0x000fe20000000800 */
[----:B------:R-:W-:Y:S06]  /*0c40*/  BAR.SYNC.DEFER_BLOCKING 0x0 ;  /* 0x0000000000007b1d */ /* 0x000fec0000010000 */
[----:B------:R-:W0:Y:S02]  /*0c50*/  LDS R2, [R9+0xa0] ;  /* 0x0000a00009027984 */ /* 0x000e240000000800 */
[----:B0-----:R-:W-:-:S13]  /*0c60*/  ISETP.GE.AND P0, PT, R13, R2, PT ;  /* 0x000000020d00720c */ /* 0x001fda0003f06270 */
[----:B------:R-:W-:Y:S05]  /*0c70*/  @P0 EXIT ;  /* 0x000000000000094d */ /* 0x000fea0003800000 */
[----:B------:R-:W-:Y:S05]  /*0c80*/  BSYNC B0 ;  /* 0x0000000000007941 */ /* 0x000fea0003800000 */
.L_x_286:
[----:B------:R-:W-:Y:S01]  /*0c90*/  LEA.HI R4, R4, R4, RZ, 0x1 ;  /* 0x0000000404047211 */ /* 0x000fe200078f08ff */
[----:B------:R-:W-:Y:S01]  /*0ca0*/  ULDC.64 UR4, c[0x0][0x228] ;  /* 0x00008a0000047ab9 */ /* 0x000fe20000000a00 */
[----:B------:R-:W-:Y:S02]  /*0cb0*/  R2UR UR6, R14 ;  /* 0x000000000e0672ca */ /* 0x000fe400000e0000 */
[----:B------:R-:W-:Y:S02]  /*0cc0*/  SHF.R.S32.HI R4, RZ, 0x1, R4 ;  /* 0x00000001ff047819 */ /* 0x000fe40000011404 */
[----:B------:R-:W-:Y:S02]  /*0cd0*/  R2UR UR7, R15 ;  /* 0x000000000f0772ca */ /* 0x000fe400000e0000 */
[----:B------:R-:W-:Y:S02]  /*0ce0*/  SHF.R.S32.HI R0, RZ, 0x1f, R13 ;  /* 0x0000001fff007819 */ /* 0x000fe4000001140d */
[----:B------:R-:W-:-:S02]  /*0cf0*/  IADD3 R2, P0, P1, R13, UR4, R4 ;  /* 0x000000040d027c10 */ /* 0x000fc4000f91e004 */
[----:B------:R-:W-:-:S04]  /*0d00*/  SHF.R.S32.HI R3, RZ, 0x1f, R4 ;  /* 0x0000001fff037819 */ /* 0x000fc80000011404 */
[----:B------:R-:W-:-:S05]  /*0d10*/  IADD3.X R3, R0, UR5, R3, P0, P1 ;  /* 0x0000000500037c10 */ /* 0x000fca00087e2403 */
[----:B------:R-:W-:Y:S01]  /*0d20*/  STG.E.U8 desc[UR6][R2.64], R5 ;  /* 0x0000000502007986 */ /* 0x000fe2000c101106 */
[----:B------:R-:W-:Y:S05]  /*0d30*/  EXIT ;  /* 0x000000000000794d */ /* 0x000fea0003800000 */
.L_x_285:
[----:B------:R-:W-:Y:S01]  /*0d40*/  BSSY B0, `(.L_x_298) ;  /* 0x0000006000007945 */ /* 0x000fe20003800000 */
[----:B------:R-:W-:Y:S02]  /*0d50*/  IMAD.MOV.U32 R20, RZ, RZ, 0x2 ;  /* 0x00000002ff147424 */ /* 0x000fe400078e00ff */
[----:B------:R-:W-:-:S07]  /*0d60*/  IMAD.MOV.U32 R25, RZ, RZ, 0x100f ;  /* 0x0000100fff197424 */ /* 0x000fce00078e00ff */
[----:B------:R-:W-:Y:S05]  /*0d70*/  WARPSYNC.COLLECTIVE R18, `(.L_x_299) ;  /* 0x0000000012087348 */ /* 0x000fea0003c00000 */
[----:B------:R0:W1:Y:S02]  /*0d80*/  SHFL.DOWN P0, R20, R19, R20, R25 ;  /* 0x0800001413147389 */ /* 0x0000640000000019 */
[----:B01----:R-:W-:Y:S01]  /*0d90*/  ENDCOLLECTIVE ;  /* 0x000000000000791b */ /* 0x003fe20003800000 */
.L_x_299:
[----:B------:R-:W-:Y:S05]  /*0da0*/  BSYNC B0 ;  /* 0x0000000000007941 */ /* 0x000fea0003800000 */
.L_x_298:
[----:B------:R-:W-:Y:S01]  /*0db0*/  FSETP.GEU.FTZ.AND P0, PT, R19, R20, PT ;  /* 0x000000141300720b */ /* 0x000fe20003f1e000 */
[----:B------:R-:W-:Y:S01]  /*0dc0*/  BSSY B0, `(.L_x_300) ;  /* 0x0000009000007945 */ /* 0x000fe20003800000 */
[----:B------:R-:W-:Y:S02]  /*0dd0*/  IMAD.MOV.U32 R25, RZ, RZ, 0x100f ;  /* 0x0000100fff197424 */ /* 0x000fe400078e00ff */
[----:B------:R-:W-:-:S04]  /*0de0*/  ISETP.LT.AND P0, PT, R2, 0xe, !P0 ;  /* 0x0000000e0200780c */ /* 0x000fc80004701270 */
[----:B------:R-:W-:Y:S01]  /*0df0*/  FSEL R21, R20, R19, P0 ;  /* 0x0000001314157208 */ /* 0x000fe20000000000 */
[----:B------:R-:W-:-:S04]  /*0e00*/  IMAD.MOV.U32 R20, RZ, RZ, 0x4 ;  /* 0x00000004ff147424 */ /* 0x000fc800078e00ff */
[----:B------:R-:W-:-:S07]  /*0e10*/  IMAD.MOV.U32 R19, RZ, RZ, R21 ;  /* 0x000000ffff137224 */ /* 0x000fce00078e0015 */
[----:B------:R-:W-:Y:S05]  /*0e20*/  WARPSYNC.COLLECTIVE R18, `(.L_x_301) ;  /* 0x0000000012087348 */ /* 0x000fea0003c00000 */
[----:B------:R0:W1:Y:S02]  /*0e30*/  SHFL.DOWN P0, R20, R19, R20, R25 ;  /* 0x0800001413147389 */ /* 0x0000640000000019 */
[----:B01----:R-:W-:Y:S01]  /*0e40*/  ENDCOLLECTIVE ;  /* 0x000000000000791b */ /* 0x003fe20003800000 */
.L_x_301:
[----:B------:R-:W-:Y:S05]  /*0e50*/  BSYNC B0 ;  /* 0x0000000000007941 */ /* 0x000fea0003800000 */
.L_x_300:
        /* <DEDUP_REMOVED lines=10> */
.L_x_303:
[----:B------:R-:W-:Y:S05]  /*0f00*/  BSYNC B0 ;  /* 0x0000000000007941 */ /* 0x000fea0003800000 */
.L_x_302:
[----:B------:R-:W-:Y:S05]  /*0f10*/  BRA `(.L_x_304) ;  /* 0xfffffff400547947 */ /* 0x000fea000383ffff */
.L_x_305:
        /* <DEDUP_REMOVED lines=14> */
.L_x_2070:


//--------------------- .text._Z23kQuantizeBlockwiseSmallIfLi32ELi2EEvPfPT_S0_PhS0_ii --------------------------
	.section	.text._Z23kQuantizeBlockwiseSmallIfLi32ELi2EEvPfPT_S0_PhS0_ii,"ax",@progbits
	.align	128
        .global         _Z23kQuantizeBlockwiseSmallIfLi32ELi2EEvPfPT_S0_PhS0_ii
        .type           _Z23kQuantizeBlockwiseSmallIfLi32ELi2EEvPfPT_S0_PhS0_ii,@function
        .size           _Z23kQuantizeBlockwiseSmallIfLi32ELi2EEvPfPT_S0_PhS0_ii,(.L_x_2071 - _Z23kQuantizeBlockwiseSmallIfLi32ELi2EEvPfPT_S0_PhS0_ii)
        .other          _Z23kQuantizeBlockwiseSmallIfLi32ELi2EEvPfPT_S0_PhS0_ii,@"STO_CUDA_ENTRY STV_DEFAULT"
_Z23kQuantizeBlockwiseSmallIfLi32ELi2EEvPfPT_S0_PhS0_ii:
.text._Z23kQuantizeBlockwiseSmallIfLi32ELi2EEvPfPT_S0_PhS0_ii:
[----:B------:R-:W-:Y:S01]  /*0000*/  LDC R1, c[0x0][0x28] ;  /* 0x00000a00ff017b82 */ /* 0x000fe20000000800 */
[----:B------:R-:W0:Y:S07]  /*0010*/  S2R R0, SR_TID.X ;  /* 0x0000000000007919 */ /* 0x000e2e0000002100 */
[----:B------:R-:W1:Y:S01]  /*0020*/  LDC R7, c[0x0][0x23c] ;  /* 0x00008f00ff077b82 */ /* 0x000e620000000800 */
[----:B------:R-:W-:Y:S01]  /*0030*/  ULDC.64 UR4, c[0x0][0x218] ;  /* 0x0000860000047ab9 */ /* 0x000fe20000000a00 */
[----:B------:R-:W-:Y:S01]  /*0040*/  CS2R R12, SRZ ;  /* 0x00000000000c7805 */ /* 0x000fe2000001ff00 */
        /* <DEDUP_REMOVED lines=20> */
[----:B------:R-:W-:-:S07]  /*0190*/  LEA.HI.X R3, R3, UR5, R8, 0x2, P2 ;  /* 0x0000000503037c11 */ /* 0x000fce00090f1408 */
[----:B------:R-:W2:Y:S04]  /*01a0*/  @!P1 LDG.E.CONSTANT R13, desc[UR6][R2.64] ;  /* 0x00000006020d9981 */ /* 0x000ea8000c1e9900 */
[----:B------:R-:W3:Y:S01]  /*01b0*/  @!P0 LDG.E.CONSTANT R12, desc[UR8][R2.64+0x80] ;  /* 0x00008008020c8981 */ /* 0x000ee2000c1e9900 */
[----:B------:R-:W-:Y:S01]  /*01c0*/  MOV R11, 0x400 ;  /* 0x00000400000b7802 */ /* 0x000fe20000000f00 */
[----:B------:R-:W-:Y:S01]  /*01d0*/  IMAD.MOV.U32 R19, RZ, RZ, 0xffff ;  /* 0x0000ffffff137424 */ /* 0x000fe200078e00ff */
[----:B------:R-:W0:Y:S01]  /*01e0*/  S2R R8, SR_CgaCtaId ;  /* 0x0000000000087919 */ /* 0x000e220000008800 */
[----:B------:R-:W1:Y:S01]  /*01f0*/  S2R R9, SR_LANEID ;  /* 0x0000000000097919 */ /* 0x000e620000000000 */
[----:B0-----:R-:W-:Y:S02]  /*0200*/  LEA R10, R8, R11, 0x18 ;  /* 0x0000000b080a7211 */ /* 0x001fe400078ec0ff */
[----:B-1----:R-:W-:-:S03]  /*0210*/  LEA.HI R15, RZ, R9, RZ, 0x4 ;  /* 0x00000009ff0f7211 */ /* 0x002fc600078f20ff */
[C-C-:B------:R-:W-:Y:S02]  /*0220*/  IMAD R14, R9.reuse, 0x4, R10.reuse ;  /* 0x00000004090e7824 */ /* 0x140fe400078e020a */
[----:B------:R-:W-:Y:S01]  /*0230*/  IMAD R18, R9, 0x8, R10 ;  /* 0x0000000809127824 */ /* 0x000fe200078e020a */
[----:B------:R-:W-:-:S04]  /*0240*/  LOP3.LUT R22, R15, 0xfffffff0, RZ, 0xc0, !PT ;  /* 0xfffffff00f167812 */ /* 0x000fc800078ec0ff */
[----:B------:R-:W-:Y:S02]  /*0250*/  SHF.L.U32 R15, R19, R22, RZ ;  /* 0x00000016130f7219 */ /* 0x000fe400000006ff */
[----:B------:R-:W-:Y:S01]  /*0260*/  SHF.R.U32.HI R19, RZ, 0x4, R0 ;  /* 0x00000004ff137819 */ /* 0x000fe20000011600 */
[----:B--2---:R-:W-:Y:S04]  /*0270*/  STS [R14], R13 ;  /* 0x0000000d0e007388 */ /* 0x004fe80000000800 */
[----:B---3--:R0:W-:Y:S01]  /*0280*/  STS [R14+0x80], R12 ;  /* 0x0000800c0e007388 */ /* 0x0081e20000000800 */
[----:B------:R-:W-:-:S03]  /*0290*/  NOP ;  /* 0x0000000000007918 */ /* 0x000fc60000000000 */
[----:B------:R-:W1:Y:S01]  /*02a0*/  LDS.64 R2, [R18] ;  /* 0x0000000012027984 */ /* 0x000e620000000a00 */
[----:B------:R-:W-:Y:S05]  /*02b0*/  WARPSYNC R15 ;  /* 0x000000000f007348 */ /* 0x000fea0003800000 */
[----:B0-----:R-:W0:Y:S08]  /*02c0*/  MATCH.ANY R12, R15 ;  /* 0x000000000f0c73a1 */ /* 0x001e3000000e8000 */
[----:B------:R-:W2:Y:S01]  /*02d0*/  REDUX.OR UR4, R15 ;  /* 0x000000000f0473c4 */ /* 0x000ea20000004000 */
[----:B------:R-:W-:Y:S01]  /*02e0*/  VOTEU.ANY UR5, UPT, PT ;  /* 0x0000000000057886 */ /* 0x000fe200038e0100 */
[----:B------:R-:W-:Y:S01]  /*02f0*/  IMAD.IADD R14, R9, 0x1, -R22 ;  /* 0x00000001090e7824 */ /* 0x000fe200078e0a16 */
[----:B0-----:R-:W-:-:S02]  /*0300*/  LOP3.LUT P1, RZ, R15, UR5, R12, 0x40, !PT ;  /* 0x000000050fff7c12 */ /* 0x001fc4000f82400c */
[----:B------:R-:W-:Y:S02]  /*0310*/  LOP3.LUT R12, R0, 0xffffffe0, RZ, 0xc0, !PT ;  /* 0xffffffe0000c7812 */ /* 0x000fe400078ec0ff */
[----:B-1----:R-:W-:-:S04]  /*0320*/  FMNMX.FTZ R20, |R2|, -3.40282346638528859812e+38, !PT ;  /* 0xff7fffff02147809 */ /* 0x002fc80007810200 */
[----:B------:R-:W-:-:S05]  /*0330*/  FMNMX.FTZ R20, |R3|, R20, !PT ;  /* 0x0000001403147209 */ /* 0x000fca0007810200 */
[----:B------:R-:W0:Y:S02]  /*0340*/  SHFL.DOWN PT, R13, R20, 0x1, 0x100f ;  /* 0x08300f00140d7f89 */ /* 0x000e2400000e0000 */
[----:B0-----:R-:W-:-:S04]  /*0350*/  FSETP.GEU.FTZ.AND P0, PT, R20, R13, PT ;  /* 0x0000000d1400720b */ /* 0x001fc80003f1e000 */
[----:B------:R-:W-:-:S04]  /*0360*/  ISETP.LT.AND P0, PT, R14, 0xf, !P0 ;  /* 0x0000000f0e00780c */ /* 0x000fc80004701270 */
[----:B------:R-:W-:Y:S02]  /*0370*/  FSEL R18, R13, R20, P0 ;  /* 0x000000140d127208 */ /* 0x000fe40000000000 */
        /* <DEDUP_REMOVED lines=11> */
.L_x_325:
[----:B------:R-:W-:Y:S01]  /*0430*/  LOP3.LUT P1, RZ, R0, 0xf, RZ, 0xc0, !PT ;  /* 0x0000000f00ff7812 */ /* 0x000fe2000782c0ff */
[----:B------:R-:W-:Y:S01]  /*0440*/  VIADD R15, R11, 0x130 ;  /* 0x000001300b0f7836 */ /* 0x000fe20000000000 */
[----:B-1----:R-:W-:Y:S01]  /*0450*/  FSETP.GEU.FTZ.AND P0, PT, R22, R21, PT ;  /* 0x000000151600720b */ /* 0x002fe20003f1e000 */
[----:B------:R-:W-:Y:S03]  /*0460*/  BSSY B0, `(.L_x_307) ;  /* 0x000007e000007945 */ /* 0x000fe60003800000 */
[----:B------:R-:W-:Y:S02]  /*0470*/  ISETP.LT.AND P0, PT, R14, 0x8, !P0 ;  /* 0x000000080e00780c */ /* 0x000fe40004701270 */
[----:B------:R-:W-:Y:S02]  /*0480*/  LEA R14, R8, R15, 0x18 ;  /* 0x0000000f080e7211 */ /* 0x000fe400078ec0ff */
[----:B------:R-:W-:-:S03]  /*0490*/  FSEL R21, R21, R22, P0 ;  /* 0x0000001615157208 */ /* 0x000fc60000000000 */
[----:B------:R-:W-:Y:S01]  /*04a0*/  IMAD R18, R19, 0x4, R14 ;  /* 0x0000000413127824 */ /* 0x000fe200078e020e */
[----:B------:R-:W-:Y:S06]  /*04b0*/  @P1 BRA `(.L_x_308) ;  /* 0x00000000002c1947 */ /* 0x000fec0003800000 */
[----:B------:R-:W-:-:S05]  /*04c0*/  IMAD R14, R19, 0x20, R4 ;  /* 0x00000020130e7824 */ /* 0x000fca00078e0204 */
[----:B------:R-:W-:-:S13]  /*04d0*/  ISETP.GE.AND P0, PT, R14, R7, PT ;  /* 0x000000070e00720c */ /* 0x000fda0003f06270 */
[----:B------:R-:W1:Y:S01]  /*04e0*/  @!P0 LDC.64 R14, c[0x0][0x220] ;  /* 0x00008800ff0e8b82 */ /* 0x000e620000000a00 */
[----:B------:R-:W2:Y:S01]  /*04f0*/  @!P0 MUFU.RCP R7, R21 ;  /* 0x0000001500078308 */ /* 0x000ea20000001000 */
[----:B------:R-:W-:Y:S01]  /*0500*/  @!P0 R2UR UR4, R16 ;  /* 0x00000000100482ca */ /* 0x000fe200000e0000 */
[----:B------:R-:W-:Y:S01]  /*0510*/  @!P0 IMAD R19, R6, 0x2, R19 ;  /* 0x0000000206138824 */ /* 0x000fe200078e0213 */
[----:B------:R-:W-:Y:S01]  /*0520*/  @!P0 R2UR UR5, R17 ;  /* 0x00000000110582ca */ /* 0x000fe200000e0000 */
[----:B------:R3:W-:Y:S04]  /*0530*/  @P0 STS [R18], RZ ;  /* 0x000000ff12000388 */ /* 0x0007e80000000800 */
[----:B--2---:R3:W-:Y:S01]  /*0540*/  @!P0 STS [R18], R7 ;  /* 0x0000000712008388 */ /* 0x0047e20000000800 */
[----:B-1----:R-:W-:-:S07]  /*0550*/  @!P0 IMAD.WIDE.U32 R14, R19, 0x4, R14 ;  /* 0x00000004130e8825 */ /* 0x002fce00078e000e */
[----:B------:R3:W-:Y:S02]  /*0560*/  @!P0 STG.E desc[UR4][R14.64], R21 ;  /* 0x000000150e008986 */ /* 0x0007e4000c101904 */
.L_x_308:
[----:B------:R-:W-:Y:S05]  /*0570*/  WARPSYNC.ALL ;  /* 0x0000000000007948 */ /* 0x000fea0003800000 */
[----:B------:R-:W-:Y:S06]  /*0580*/  BAR.SYNC.DEFER_BLOCKING 0x0 ;  /* 0x0000000000007b1d */ /* 0x000fec0000010000 */
[----:B------:R-:W-:Y:S01]  /*0590*/  BSSY B1, `(.L_x_309) ;  /* 0x000002b000017945 */ /* 0x000fe20003800000 */
[----:B------:R-:W1:Y:S02]  /*05a0*/  LDS R6, [R18] ;  /* 0x0000000012067984 */ /* 0x000e640000000800 */
[----:B-1----:R-:W-:-:S05]  /*05b0*/  FMUL.FTZ R2, R2, R6 ;  /* 0x0000000602027220 */ /* 0x002fca0000410000 */
[----:B------:R-:W-:-:S13]  /*05c0*/  FSETP.GT.FTZ.AND P0, PT, R2, 0.039790149778127670288, PT ;  /* 0x3d22faff0200780b */ /* 0x000fda0003f14000 */
[----:B------:R-:W-:Y:S05]  /*05d0*/  @P0 BRA `(.L_x_310) ;  /* 0x00000000004c0947 */ /* 0x000fea0003800000 */
[----:B------:R-:W-:-:S13]  /*05e0*/  FSETP.GT.FTZ.AND P0, PT, R2, -0.33967941999435424805, PT ;  /* 0xbeadea760200780b */ /* 0x000fda0003f14000 */
[----:B------:R-:W-:Y:S05]  /*05f0*/  @P0 BRA `(.L_x_311) ;  /* 0x0000000000200947 */ /* 0x000fea0003800000 */
[----:B------:R-:W-:-:S13]  /*0600*/  FSETP.GT.FTZ.AND P0, PT, R2, -0.61063289642333984375, PT ;  /* 0xbf1c52700200780b */ /* 0x000fda0003f14000 */
[----:B---3--:R-:W-:Y:S01]  /*0610*/  @P0 IMAD.MOV.U32 R7, RZ, RZ, 0x3 ;  /* 0x00000003ff070424 */ /* 0x008fe200078e00ff */
[C---:B------:R-:W-:Y:S02]  /*0620*/  @!P0 FSETP.GT.FTZ.AND P2, PT, R2.reuse, -0.84809643030166625977, PT ;  /* 0xbf591cd90200880b */ /* 0x040fe40003f54000 */
[----:B------:R-:W-:Y:S02]  /*0630*/  @P0 FSETP.GT.FTZ.AND P1, PT, R2, -0.459995269775390625, PT ;  /* 0xbeeb84800200080b */ /* 0x000fe40003f34000 */
[----:B------:R-:W-:Y:S02]  /*0640*/  @!P0 SEL R2, RZ, 0x1, !P2 ;  /* 0x00000001ff028807 */ /* 0x000fe40005000000 */
[----:B------:R-:W-:-:S04]  /*0650*/  @P0 SEL R7, R7, 0x2, P1 ;  /* 0x0000000207070807 */ /* 0x000fc80000800000 */
[----:B------:R-:W-:Y:S01]  /*0660*/  @P0 PRMT R2, R7, 0x7610, R2 ;  /* 0x0000761007020816 */ /* 0x000fe20000000002 */
[----:B------:R-:W-:Y:S06]  /*0670*/  BRA `(.L_x_312) ;  /* 0x0000000000707947 */ /* 0x000fec0003800000 */
.L_x_311:
[----:B------:R-:W-:-:S13]  /*0680*/  FSETP.GT.FTZ.AND P0, PT, R2, -0.13791173696517944336, PT ;  /* 0xbe0d38bc0200780b */ /* 0x000fda0003f14000 */
[----:B---3--:R-:W-:Y:S01]  /*0690*/  @!P0 IMAD.MOV.U32 R7, RZ, RZ, 0x5 ;  /* 0x00000005ff078424 */ /* 0x008fe200078e00ff */
[C---:B------:R-:W-:Y:S01]  /*06a0*/  @!P0 FSETP.GT.FTZ.AND P2, PT, R2.reuse, -0.23460739850997924805, PT ;  /* 0xbe703cec0200880b */ /* 0x040fe20003f54000 */
[----:B------:R-:W-:Y:S01]  /*06b0*/  @P0 IMAD.MOV.U32 R14, RZ, RZ, 0x7 ;  /* 0x00000007ff0e0424 */ /* 0x000fe200078e00ff */
[----:B------:R-:W-:Y:S02]  /*06c0*/  @P0 FSETP.GT.FTZ.AND P1, PT, R2, -0.045525018125772476196, PT ;  /* 0xbd3a78710200080b */ /* 0x000fe40003f34000 */
[----:B------:R-:W-:Y:S02]  /*06d0*/  @!P0 SEL R2, R7, 0x4, P2 ;  /* 0x0000000407028807 */ /* 0x000fe40001000000 */
[----:B------:R-:W-:-:S04]  /*06e0*/  @P0 SEL R7, R14, 0x6, P1 ;  /* 0x000000060e070807 */ /* 0x000fc80000800000 */
[----:B------:R-:W-:Y:S01]  /*06f0*/  @P0 PRMT R2, R7, 0x7610, R2 ;  /* 0x0000761007020816 */ /* 0x000fe20000000002 */
[----:B------:R-:W-:Y:S06]  /*0700*/  BRA `(.L_x_312) ;  /* 0x00000000004c7947 */ /* 0x000fec0003800000 */
.L_x_310:
[----:B------:R-:W-:-:S13]  /*0710*/  FSETP.GT.FTZ.AND P0, PT, R2, 0.38931253552436828613, PT ;  /* 0x3ec753f90200780b */ /* 0x000fda0003f14000 */
[----:B------:R-:W-:Y:S05]  /*0720*/  @P0 BRA `(.L_x_313) ;  /* 0x0000000000240947 */ /* 0x000fea0003800000 */
[----:B------:R-:W-:-:S13]  /*0730*/  FSETP.GT.FTZ.AND P0, PT, R2, 0.20352125167846679688, PT ;  /* 0x3e5067e00200780b */ /* 0x000fda0003f14000 */
[----:B---3--:R-:W-:Y:S01]  /*0740*/  @!P0 IMAD.MOV.U32 R7, RZ, RZ, 0x9 ;  /* 0x00000009ff078424 */ /* 0x008fe200078e00ff */
[C---:B------:R-:W-:Y:S01]  /*0750*/  @!P0 FSETP.GT.FTZ.AND P2, PT, R2.reuse, 0.12025525420904159546, PT ;  /* 0x3df648630200880b */ /* 0x040fe20003f54000 */
[----:B------:R-:W-:Y:S01]  /*0760*/  @P0 IMAD.MOV.U32 R14, RZ, RZ, 0xb ;  /* 0x0000000bff0e0424 */ /* 0x000fe200078e00ff */
[----:B------:R-:W-:Y:S02]  /*0770*/  @P0 FSETP.GT.FTZ.AND P1, PT, R2, 0.29201376438140869141, PT ;  /* 0x3e9582d40200080b */ /* 0x000fe40003f34000 */
[----:B------:R-:W-:Y:S02]  /*0780*/  @!P0 SEL R2, R7, 0x8, P2 ;  /* 0x0000000807028807 */ /* 0x000fe40001000000 */
[----:B------:R-:W-:-:S04]  /*0790*/  @P0 SEL R7, R14, 0xa, P1 ;  /* 0x0000000a0e070807 */ /* 0x000fc80000800000 */
[----:B------:R-:W-:Y:S01]  /*07a0*/  @P0 PRMT R2, R7, 0x7610, R2 ;  /* 0x0000761007020816 */ /* 0x000fe20000000002 */
[----:B------:R-:W-:Y:S06]  /*07b0*/  BRA `(.L_x_312) ;  /* 0x0000000000207947 */ /* 0x000fec0003800000 */
.L_x_313:
[----:B------:R-:W-:-:S13]  /*07c0*/  FSETP.GT.FTZ.AND P0, PT, R2, 0.64278692007064819336, PT ;  /* 0x3f248daf0200780b */ /* 0x000fda0003f14000 */
[----:B---3--:R-:W-:Y:S01]  /*07d0*/  @!P0 IMAD.MOV.U32 R7, RZ, RZ, 0xd ;  /* 0x0000000dff078424 */ /* 0x008fe200078e00ff */
[C---:B------:R-:W-:Y:S01]  /*07e0*/  @!P0 FSETP.GT.FTZ.AND P2, PT, R2.reuse, 0.50166338682174682617, PT ;  /* 0x3f006d030200880b */ /* 0x040fe20003f54000 */
[----:B------:R-:W-:Y:S01]  /*07f0*/  @P0 IMAD.MOV.U32 R14, RZ, RZ, 0xf ;  /* 0x0000000fff0e0424 */ /* 0x000fe200078e00ff */
[----:B------:R-:W-:Y:S02]  /*0800*/  @P0 FSETP.GT.FTZ.AND P1, PT, R2, 0.86147838830947875977, PT ;  /* 0x3f5c89d90200080b */ /* 0x000fe40003f34000 */
[----:B------:R-:W-:Y:S02]  /*0810*/  @!P0 SEL R2, R7, 0xc, P2 ;  /* 0x0000000c07028807 */ /* 0x000fe40001000000 */
[----:B------:R-:W-:-:S04]  /*0820*/  @P0 SEL R7, R14, 0xe, P1 ;  /* 0x0000000e0e070807 */ /* 0x000fc80000800000 */
[----:B------:R-:W-:-:S07]  /*0830*/  @P0 PRMT R2, R7, 0x7610, R2 ;  /* 0x0000761007020816 */ /* 0x000fce0000000002 */
.L_x_312:
[----:B------:R-:W-:Y:S05]  /*0840*/  BSYNC B1 ;  /* 0x0000000000017941 */ /* 0x000fea0003800000 */
.L_x_309:
        /* <DEDUP_REMOVED lines=14> */
.L_x_316:
        /* <DEDUP_REMOVED lines=9> */
.L_x_315:
        /* <DEDUP_REMOVED lines=11> */
.L_x_318:
        /* <DEDUP_REMOVED lines=8> */
.L_x_317:
[----:B------:R-:W-:Y:S05]  /*0af0*/  BSYNC B1 ;  /* 0x0000000000017941 */ /* 0x000fea0003800000 */
.L_x_314:
        /* <DEDUP_REMOVED lines=17> */
[----:B------:R-:W1:Y:S02]  /*0c10*/  LDS R9, [R10+0x120] ;  /* 0x000120000a097984 */ /* 0x000e640000000800 */
[----:B-1----:R-:W-:-:S13]  /*0c20*/  ISETP.GE.AND P0, PT, R12, R9, PT ;  /* 0x000000090c00720c */ /* 0x002fda0003f06270 */
[----:B------:R-:W-:Y:S05]  /*0c30*/  @P0 EXIT ;  /* 0x000000000000094d */ /* 0x000fea0003800000 */
[----:B------:R-:W-:Y:S05]  /*0c40*/  BSYNC B0 ;  /* 0x0000000000007941 */ /* 0x000fea0003800000 */
.L_x_307:
[----:B------:R-:W-:Y:S01]  /*0c50*/  LEA.HI R4, R4, R4, RZ, 0x1 ;  /* 0x0000000404047211 */ /* 0x000fe200078f08ff */
[----:B------:R-:W-:Y:S01]  /*0c60*/  ULDC.64 UR4, c[0x0][0x228] ;  /* 0x00008a0000047ab9 */ /* 0x000fe20000000a00 */
[----:B------:R-:W-:Y:S02]  /*0c70*/  R2UR UR6, R16 ;  /* 0x00000000100672ca */ /* 0x000fe400000e0000 */
[----:B------:R-:W-:Y:S02]  /*0c80*/  SHF.R.S32.HI R3, RZ, 0x1, R4 ;  /* 0x00000001ff037819 */ /* 0x000fe40000011404 */
[----:B------:R-:W-:Y:S02]  /*0c90*/  R2UR UR7, R17 ;  /* 0x00000000110772ca */ /* 0x000fe400000e0000 */
[----:B------:R-:W-:Y:S02]  /*0ca0*/  IADD3 R2, P0, P1, R12, UR4, R3 ;  /* 0x000000040c027c10 */ /* 0x000fe4000f91e003 */
[----:B------:R-:W-:-:S02]  /*0cb0*/  SHF.R.S32.HI R0, RZ, 0x1f, R12 ;  /* 0x0000001fff007819 */ /* 0x000fc4000001140c */
[----:B------:R-:W-:-:S04]  /*0cc0*/  SHF.R.S32.HI R3, RZ, 0x1f, R3 ;  /* 0x0000001fff037819 */ /* 0x000fc80000011403 */
[----:B------:R-:W-:-:S05]  /*0cd0*/  IADD3.X R3, R0, UR5, R3, P0, P1 ;  /* 0x0000000500037c10 */ /* 0x000fca00087e2403 */
[----:B------:R-:W-:Y:S01]  /*0ce0*/  STG.E.U8 desc[UR6][R2.64], R5 ;  /* 0x0000000502007986 */ /* 0x000fe2000c101106 */
[----:B------:R-:W-:Y:S05]  /*0cf0*/  EXIT ;  /* 0x000000000000794d */ /* 0x000fea0003800000 */
.L_x_306:
[----:B------:R-:W-:Y:S01]  /*0d00*/  BSSY B0, `(.L_x_319) ;  /* 0x0000006000007945 */ /* 0x000fe20003800000 */
[----:B------:R-:W-:Y:S02]  /*0d10*/  IMAD.MOV.U32 R21, RZ, RZ, 0x2 ;  /* 0x00000002ff157424 */ /* 0x000fe400078e00ff */
[----:B------:R-:W-:-:S07]  /*0d20*/  IMAD.MOV.U32 R24, RZ, RZ, 0x100f ;  /* 0x0000100fff187424 */ /* 0x000fce00078e00ff */
[----:B------:R-:W-:Y:S05]  /*0d30*/  WARPSYNC.COLLECTIVE R15, `(.L_x_320) ;  /* 0x000000000f087348 */ /* 0x000fea0003c00000 */
[----:B------:R0:W1:Y:S02]  /*0d40*/  SHFL.DOWN P0, R21, R18, R21, R24 ;  /* 0x0800001512157389 */ /* 0x0000640000000018 */
[----:B01----:R-:W-:Y:S01]  /*0d50*/  ENDCOLLECTIVE ;  /* 0x000000000000791b */ /* 0x003fe20003800000 */
.L_x_320:
[----:B------:R-:W-:Y:S05]  /*0d60*/  BSYNC B0 ;  /* 0x0000000000007941 */ /* 0x000fea0003800000 */
.L_x_319:
        /* <DEDUP_REMOVED lines=10> */
.L_x_322:
[----:B------:R-:W-:Y:S05]  /*0e10*/  BSYNC B0 ;  /* 0x0000000000007941 */ /* 0x000fea0003800000 */
.L_x_321:
        /* <DEDUP_REMOVED lines=10> */
.L_x_324:
[----:B------:R-:W-:Y:S05]  /*0ec0*/  BSYNC B0 ;  /* 0x0000000000007941 */ /* 0x000fea0003800000 */
.L_x_323:
[----:B------:R-:W-:Y:S05]  /*0ed0*/  BRA `(.L_x_325) ;  /* 0xfffffff400547947 */ /* 0x000fea000383ffff */
.L_x_326:
        /* <DEDUP_REMOVED lines=10> */
.L_x_2071:


//--------------------- .text._Z23kQuantizeBlockwiseSmallI6__halfLi32ELi2EEvPfPT_S1_PhS1_ii --------------------------
	.section	.text._Z23kQuantizeBlockwiseSmallI6__halfLi32ELi2EEvPfPT_S1_PhS1_ii,"ax",@progbits
	.align	128
        .global         _Z23kQuantizeBlockwiseSmallI6__halfLi32ELi2EEvPfPT_S1_PhS1_ii
        .type           _Z23kQuantizeBlockwiseSmallI6__halfLi32ELi2EEvPfPT_S1_PhS1_ii,@function
        .size           _Z23kQuantizeBlockwiseSmallI6__halfLi32ELi2EEvPfPT_S1_PhS1_ii,(.L_x_2072 - _Z23kQuantizeBlockwiseSmallI6__halfLi32ELi2EEvPfPT_S1_PhS1_ii)
        .other          _Z23kQuantizeBlockwiseSmallI6__halfLi32ELi2EEvPfPT_S1_PhS1_ii,@"STO_CUDA_ENTRY STV_DEFAULT"
_Z23kQuantizeBlockwiseSmallI6__halfLi32ELi2EEvPfPT_S1_PhS1_ii:
.text._Z23kQuantizeBlockwiseSmallI6__halfLi32ELi2EEvPfPT_S1_PhS1_ii:
        /* <DEDUP_REMOVED lines=28> */
[----:B------:R-:W3:Y:S01]  /*01c0*/  @!P0 LDG.E.U16.CONSTANT R2, desc[UR8][R12.64+0x40] ;  /* 0x000040080c028981 */ /* 0x000ee2000c1e9500 */
        /* <DEDUP_REMOVED lines=20> */
[----:B------:R-:W-:Y:S01]  /*0310*/  SHF.R.U32.HI R17, RZ, 0x4, R0 ;  /* 0x00000004ff117819 */ /* 0x000fe20000011600 */
[--C-:B-1----:R-:W-:Y:S02]  /*0320*/  HADD2.F32 R12, -RZ, R19.reuse.H0_H0 ;  /* 0x20000013ff0c7230 */ /* 0x102fe40000004100 */
[----:B------:R-:W-:-:S03]  /*0330*/  HADD2.F32 R11, -RZ, R19.H1_H1 ;  /* 0x30000013ff0b7230 */ /* 0x000fc60000004100 */
        /* <DEDUP_REMOVED lines=18> */
.L_x_346:
        /* <DEDUP_REMOVED lines=20> */
.L_x_329:
        /* <DEDUP_REMOVED lines=17> */
.L_x_332:
        /* <DEDUP_REMOVED lines=9> */
.L_x_331:
        /* <DEDUP_REMOVED lines=11> */
.L_x_334:
        /* <DEDUP_REMOVED lines=8> */
.L_x_333:
[----:B------:R-:W-:Y:S05]  /*0870*/  BSYNC B1 ;  /* 0x0000000000017941 */ /* 0x000fea0003800000 */
.L_x_330:
        /* <DEDUP_REMOVED lines=14> */
.L_x_337:
        /* <DEDUP_REMOVED lines=9> */
.L_x_336:
        /* <DEDUP_REMOVED lines=11> */
.L_x_339:
        /* <DEDUP_REMOVED lines=8> */
.L_x_338:
[----:B------:R-:W-:Y:S05]  /*0b20*/  BSYNC B1 ;  /* 0x0000000000017941 */ /* 0x000fea0003800000 */
.L_x_335:
        /* <DEDUP_REMOVED lines=21> */
.L_x_328:
        /* <DEDUP_REMOVED lines=11> */
.L_x_327:
[----:B------:R-:W-:Y:S01]  /*0d30*/  BSSY B0, `(.L_x_340) ;  /* 0x0000006000007945 */ /* 0x000fe20003800000 */
[----:B------:R-:W-:Y:S02]  /*0d40*/  IMAD.MOV.U32 R20, RZ, RZ, 0x2 ;  /* 0x00000002ff147424 */ /* 0x000fe400078e00ff */
[----:B------:R-:W-:-:S07]  /*0d50*/  IMAD.MOV.U32 R25, RZ, RZ, 0x100f ;  /* 0x0000100fff197424 */ /* 0x000fce00078e00ff */
[----:B------:R-:W-:Y:S05]  /*0d60*/  WARPSYNC.COLLECTIVE R18, `(.L_x_341) ;  /* 0x0000000012087348 */ /* 0x000fea0003c00000 */
[----:B------:R0:W1:Y:S02]  /*0d70*/  SHFL.DOWN P0, R20, R19, R20, R25 ;  /* 0x0800001413147389 */ /* 0x0000640000000019 */
[----:B01----:R-:W-:Y:S01]  /*0d80*/  ENDCOLLECTIVE ;  /* 0x000000000000791b */ /* 0x003fe20003800000 */
.L_x_341:
[----:B------:R-:W-:Y:S05]  /*0d90*/  BSYNC B0 ;  /* 0x0000000000007941 */ /* 0x000fea0003800000 */
.L_x_340:
        /* <DEDUP_REMOVED lines=10> */
.L_x_343:
[----:B------:R-:W-:Y:S05]  /*0e40*/  BSYNC B0 ;  /* 0x0000000000007941 */ /* 0x000fea0003800000 */
.L_x_342:
        /* <DEDUP_REMOVED lines=10> */
.L_x_345:
[----:B------:R-:W-:Y:S05]  /*0ef0*/  BSYNC B0 ;  /* 0x0000000000007941 */ /* 0x000fea0003800000 */
.L_x_344:
[----:B------:R-:W-:Y:S05]  /*0f00*/  BRA `(.L_x_346) ;  /* 0xfffffff400547947 */ /* 0x000fea000383ffff */
.L_x_347:
        /* <DEDUP_REMOVED lines=15> */
.L_x_2072:


//--------------------- .text._Z23kQuantizeBlockwiseSmallI13__nv_bfloat16Li32ELi1EEvPfPT_S1_PhS1_ii --------------------------
	.section	.text._Z23kQuantizeBlockwiseSmallI13__nv_bfloat16Li32ELi1EEvPfPT_S1_PhS1_ii,"ax",@progbits
	.align	128
        .global         _Z23kQuantizeBlockwiseSmallI13__nv_bfloat16Li32ELi1EEvPfPT_S1_PhS1_ii
        .type           _Z23kQuantizeBlockwiseSmallI13__nv_bfloat16Li32ELi1EEvPfPT_S1_PhS1_ii,@function
        .size           _Z23kQuantizeBlockwiseSmallI13__nv_bfloat16Li32ELi1EEvPfPT_S1_PhS1_ii,(.L_x_2073 - _Z23kQuantizeBlockwiseSmallI13__nv_bfloat16Li32ELi1EEvPfPT_S1_PhS1_ii)
        .other          _Z23kQuantizeBlockwiseSmallI13__nv_bfloat16Li32ELi1EEvPfPT_S1_PhS1_ii,@"STO_CUDA_ENTRY STV_DEFAULT"
_Z23kQuantizeBlockwiseSmallI13__nv_bfloat16Li32ELi1EEvPfPT_S1_PhS1_ii:
.text._Z23kQuantizeBlockwiseSmallI13__nv_bfloat16Li32ELi1EEvPfPT_S1_PhS1_ii:
        /* <DEDUP_REMOVED lines=44> */
[----:B------:R-:W2:Y:S01]  /*02c0*/  REDUX.OR UR4, R18 ;  /* 0x00000000120473c4 */ /* 0x000ea20000004000 */
[----:B------:R-:W-:Y:S01]  /*02d0*/  VOTEU.ANY UR5, UPT, PT ;  /* 0x0000000000057886 */ /* 0x000fe200038e0100 */
[----:B0-----:R-:W-:Y:S01]  /*02e0*/  IMAD.IADD R2, R8, 0x1, -R23 ;  /* 0x0000000108027824 */ /* 0x001fe200078e0a17 */
[----:B------:R-:W-:Y:S02]  /*02f0*/  SHF.R.U32.HI R17, RZ, 0x4, R0 ;  /* 0x00000004ff117819 */ /* 0x000fe40000011600 */
[C---:B-1----:R-:W-:Y:S01]  /*0300*/  PRMT R12, R19.reuse, 0x7632, R12 ;  /* 0x00007632130c7816 */ /* 0x042fe2000000000c */
[----:B------:R-:W-:-:S04]  /*0310*/  IMAD.U32 R11, R19, 0x10000, RZ ;  /* 0x00010000130b7824 */ /* 0x000fc800078e00ff */
[----:B------:R-:W-:Y:S01]  /*0320*/  IMAD.U32 R12, R12, 0x10000, RZ ;  /* 0x000100000c0c7824 */ /* 0x000fe200078e00ff */
[----:B------:R-:W-:-:S04]  /*0330*/  FMNMX.FTZ R13, |R11|, -3.40282346638528859812e+38, !PT ;  /* 0xff7fffff0b0d7809 */ /* 0x000fc80007810200 */
[----:B------:R-:W-:Y:S02]  /*0340*/  FMNMX.FTZ R21, R13, |R12|, !PT ;  /* 0x4000000c0d157209 */ /* 0x000fe40007810000 */
[----:B------:R-:W0:Y:S03]  /*0350*/  MATCH.ANY R13, R18 ;  /* 0x00000000120d73a1 */ /* 0x000e2600000e8000 */
[----:B------:R-:W1:Y:S01]  /*0360*/  SHFL.DOWN PT, R16, R21, 0x1, 0x100f ;  /* 0x08300f0015107f89 */ /* 0x000e6200000e0000 */
[----:B0-----:R-:W-:Y:S02]  /*0370*/  LOP3.LUT P1, RZ, R18, UR5, R13, 0x40, !PT ;  /* 0x0000000512ff7c12 */ /* 0x001fe4000f82400d */
[----:B------:R-:W-:Y:S02]  /*0380*/  LOP3.LUT R13, R0, 0x1f, RZ, 0xc0, !PT ;  /* 0x0000001f000d7812 */ /* 0x000fe400078ec0ff */
[----:B-1----:R-:W-:-:S04]  /*0390*/  FSETP.GEU.FTZ.AND P0, PT, R21, R16, PT ;  /* 0x000000101500720b */ /* 0x002fc80003f1e000 */
        /* <DEDUP_REMOVED lines=13> */
.L_x_367:
        /* <DEDUP_REMOVED lines=20> */
.L_x_350:
[----:B------:R-:W-:Y:S05]  /*05b0*/  WARPSYNC.ALL ;  /* 0x0000000000007948 */ /* 0x000fea0003800000 */
[----:B------:R-:W-:Y:S06]  /*05c0*/  BAR.SYNC.DEFER_BLOCKING 0x0 ;  /* 0x0000000000007b1d */ /* 0x000fec0000010000 */
        /* <DEDUP_REMOVED lines=13> */
.L_x_353:
[----:B------:R-:W-:-:S13]  /*06a0*/  FSETP.GT.FTZ.AND P0, PT, |R11|, 0.20833332836627960205, PT ;  /* 0x3e5555550b00780b */ /* 0x000fda0003f14200 */
[----:B------:R-:W-:-:S04]  /*06b0*/  @!P0 VIADD R2, R2, 0x6 ;  /* 0x0000000602028836 */ /* 0x000fc80000000000 */
[----:B------:R-:W-:Y:S01]  /*06c0*/  @P0 VIADD R2, R2, 0x7 ;  /* 0x0000000702020836 */ /* 0x000fe20000000000 */
[----:B------:R-:W-:Y:S06]  /*06d0*/  BRA `(.L_x_354) ;  /* 0x0000000000247947 */ /* 0x000fec0003800000 */
.L_x_352:
[----:B------:R-:W-:-:S13]  /*06e0*/  FSETP.GT.FTZ.AND P0, PT, |R11|, 0.58333301544189453125, PT ;  /* 0x3f1555500b00780b */ /* 0x000fda0003f14200 */
[----:B------:R-:W-:Y:S05]  /*06f0*/  @P0 BRA `(.L_x_355) ;  /* 0x0000000000100947 */ /* 0x000fea0003800000 */
[----:B------:R-:W-:-:S13]  /*0700*/  FSETP.GT.FTZ.AND P0, PT, |R11|, 0.4166666865348815918, PT ;  /* 0x3ed555560b00780b */ /* 0x000fda0003f14200 */
[----:B------:R-:W-:-:S04]  /*0710*/  @!P0 VIADD R2, R2, 0x4 ;  /* 0x0000000402028836 */ /* 0x000fc80000000000 */
[----:B------:R-:W-:Y:S01]  /*0720*/  @P0 VIADD R2, R2, 0x5 ;  /* 0x0000000502020836 */ /* 0x000fe20000000000 */
[----:B------:R-:W-:Y:S06]  /*0730*/  BRA `(.L_x_354) ;  /* 0x00000000000c7947 */ /* 0x000fec0003800000 */
.L_x_355:
[----:B------:R-:W-:-:S13]  /*0740*/  FSETP.GT.FTZ.AND P0, PT, |R11|, 0.8333333134651184082, PT ;  /* 0x3f5555550b00780b */ /* 0x000fda0003f14200 */
[----:B------:R-:W-:-:S04]  /*0750*/  @!P0 VIADD R2, R2, 0x2 ;  /* 0x0000000202028836 */ /* 0x000fc80000000000 */
[----:B------:R-:W-:-:S07]  /*0760*/  @P0 VIADD R2, R2, 0x3 ;  /* 0x0000000302020836 */ /* 0x000fce0000000000 */
.L_x_354:
[----:B------:R-:W-:Y:S05]  /*0770*/  BSYNC B1 ;  /* 0x0000000000017941 */ /* 0x000fea0003800000 */
.L_x_351:
        /* <DEDUP_REMOVED lines=12> */
.L_x_358:
[----:B------:R-:W-:-:S13]  /*0840*/  FSETP.GT.FTZ.AND P0, PT, |R12|, 0.20833332836627960205, PT ;  /* 0x3e5555550c00780b */ /* 0x000fda0003f14200 */
[----:B------:R-:W-:-:S04]  /*0850*/  @!P0 VIADD R3, R3, 0x6 ;  /* 0x0000000603038836 */ /* 0x000fc80000000000 */
[----:B------:R-:W-:Y:S01]  /*0860*/  @P0 VIADD R3, R3, 0x7 ;  /* 0x0000000703030836 */ /* 0x000fe20000000000 */
[----:B------:R-:W-:Y:S06]  /*0870*/  BRA `(.L_x_359) ;  /* 0x0000000000247947 */ /* 0x000fec0003800000 */
.L_x_357:
[----:B------:R-:W-:-:S13]  /*0880*/  FSETP.GT.FTZ.AND P0, PT, |R12|, 0.58333301544189453125, PT ;  /* 0x3f1555500c00780b */ /* 0x000fda0003f14200 */
[----:B------:R-:W-:Y:S05]  /*0890*/  @P0 BRA `(.L_x_360) ;  /* 0x0000000000100947 */ /* 0x000fea0003800000 */
[----:B------:R-:W-:-:S13]  /*08a0*/  FSETP.GT.FTZ.AND P0, PT, |R12|, 0.4166666865348815918, PT ;  /* 0x3ed555560c00780b */ /* 0x000fda0003f14200 */
[----:B------:R-:W-:-:S04]  /*08b0*/  @!P0 VIADD R3, R3, 0x4 ;  /* 0x0000000403038836 */ /* 0x000fc80000000000 */
[----:B------:R-:W-:Y:S01]  /*08c0*/  @P0 VIADD R3, R3, 0x5 ;  /* 0x0000000503030836 */ /* 0x000fe20000000000 */
[----:B------:R-:W-:Y:S06]  /*08d0*/  BRA `(.L_x_359) ;  /* 0x00000000000c7947 */ /* 0x000fec0003800000 */
.L_x_360:
[----:B------:R-:W-:-:S13]  /*08e0*/  FSETP.GT.FTZ.AND P0, PT, |R12|, 0.8333333134651184082, PT ;  /* 0x3f5555550c00780b */ /* 0x000fda0003f14200 */
[----:B------:R-:W-:-:S04]  /*08f0*/  @!P0 VIADD R3, R3, 0x2 ;  /* 0x0000000203038836 */ /* 0x000fc80000000000 */
[----:B------:R-:W-:-:S07]  /*0900*/  @P0 VIADD R3, R3, 0x3 ;  /* 0x0000000303030836 */ /* 0x000fce0000000000 */
.L_x_359:
[----:B------:R-:W-:Y:S05]  /*0910*/  BSYNC B1 ;  /* 0x0000000000017941 */ /* 0x000fea0003800000 */
.L_x_356:
        /* <DEDUP_REMOVED lines=21> */
.L_x_349:
        /* <DEDUP_REMOVED lines=11> */
.L_x_348:
[----:B------:R-:W-:Y:S01]  /*0b20*/  BSSY B0, `(.L_x_361) ;  /* 0x0000006000007945 */ /* 0x000fe20003800000 */
[----:B------:R-:W-:Y:S02]  /*0b30*/  IMAD.MOV.U32 R20, RZ, RZ, 0x2 ;  /* 0x00000002ff147424 */ /* 0x000fe400078e00ff */
[----:B------:R-:W-:-:S07]  /*0b40*/  IMAD.MOV.U32 R25, RZ, RZ, 0x100f ;  /* 0x0000100fff197424 */ /* 0x000fce00078e00ff */
[----:B------:R-:W-:Y:S05]  /*0b50*/  WARPSYNC.COLLECTIVE R18, `(.L_x_362) ;  /* 0x0000000012087348 */ /* 0x000fea0003c00000 */
[----:B------:R0:W1:Y:S02]  /*0b60*/  SHFL.DOWN P0, R20, R19, R20, R25 ;  /* 0x0800001413147389 */ /* 0x0000640000000019 */
[----:B01----:R-:W-:Y:S01]  /*0b70*/  ENDCOLLECTIVE ;  /* 0x000000000000791b */ /* 0x003fe20003800000 */
.L_x_362:
[----:B------:R-:W-:Y:S05]  /*0b80*/  BSYNC B0 ;  /* 0x0000000000007941 */ /* 0x000fea0003800000 */
.L_x_361:
        /* <DEDUP_REMOVED lines=10> */
.L_x_364:
[----:B------:R-:W-:Y:S05]  /*0c30*/  BSYNC B0 ;  /* 0x0000000000007941 */ /* 0x000fea0003800000 */
.L_x_363:
        /* <DEDUP_REMOVED lines=10> */
.L_x_366:
[----:B------:R-:W-:Y:S05]  /*0ce0*/  BSYNC B0 ;  /* 0x0000000000007941 */ /* 0x000fea0003800000 */
.L_x_365:
[----:B------:R-:W-:Y:S05]  /*0cf0*/  BRA `(.L_x_367) ;  /* 0xfffffff400dc7947 */ /* 0x000fea000383ffff */
.L_x_368:
        /* <DEDUP_REMOVED lines=16> */
.L_x_2073:


//--------------------- .text._Z23kQuantizeBlockwiseSmallIfLi32ELi1EEvPfPT_S0_PhS0_ii --------------------------
	.section	.text._Z23kQuantizeBlockwiseSmallIfLi32ELi1EEvPfPT_S0_PhS0_ii,"ax",@progbits
	.align	128
        .global         _Z23kQuantizeBlockwiseSmallIfLi32ELi1EEvPfPT_S0_PhS0_ii
        .type           _Z23kQuantizeBlockwiseSmallIfLi32ELi1EEvPfPT_S0_PhS0_ii,@function
        .size           _Z23kQuantizeBlockwiseSmallIfLi32ELi1EEvPfPT_S0_PhS0_ii,(.L_x_2074 - _Z23kQuantizeBlockwiseSmallIfLi32ELi1EEvPfPT_S0_PhS0_ii)
        .other          _Z23kQuantizeBlockwiseSmallIfLi32ELi1EEvPfPT_S0_PhS0_ii,@"STO_CUDA_ENTRY STV_DEFAULT"
_Z23kQuantizeBlockwiseSmallIfLi32ELi1EEvPfPT_S0_PhS0_ii:
.text._Z23kQuantizeBlockwiseSmallIfLi32ELi1EEvPfPT_S0_PhS0_ii:
[----:B------:R-:W-:Y:S01]  /*0000*/  LDC R1, c[0x0][0x28] ;  /* 0x00000a00ff017b82 */ /* 0x000fe20000000800 */
[----:B------:R-:W0:Y:S07]  /*0010*/  S2R R0, SR_TID.X ;  /* 0x0000000000007919 */ /* 0x000e2e0000002100 */
[----:B------:R-:W1:Y:S01]  /*0020*/  LDC R7, c[0x0][0x23c] ;  /* 0x00008f00ff077b82 */ /* 0x000e620000000800 */
[----:B------:R-:W-:Y:S01]  /*0030*/  ULDC.64 UR4, c[0x0][0x218] ;  /* 0x0000860000047ab9 */ /* 0x000fe20000000a00 */
[----:B------:R-:W-:Y:S01]  /*0040*/  IMAD.MOV.U32 R14, RZ, RZ, RZ ;  /* 0x000000ffff0e7224 */ /* 0x000fe200078e00ff */
[----:B------:R-:W2:Y:S01]  /*0050*/  S2R R6, SR_CTAID.X ;  /* 0x0000000000067919 */ /* 0x000ea20000002500 */
[----:B------:R-:W-:-:S04]  /*0060*/  IMAD.MOV.U32 R12, RZ, RZ, RZ ;  /* 0x000000ffff0c7224 */ /* 0x000fc800078e00ff */
[----:B------:R-:W3:Y:S01]  /*0070*/  LDC.64 R16, c[0x0][0x208] ;  /* 0x00008200ff107b82 */ /* 0x000ee20000000a00 */
[----:B0-----:R-:W-:Y:S02]  /*0080*/  IMAD.SHL.U32 R2, R0, 0x2, RZ ;  /* 0x0000000200027824 */ /* 0x001fe400078e00ff */
        /* <DEDUP_REMOVED lines=30> */
[----:B--2---:R0:W-:Y:S04]  /*0270*/  STS [R15], R14 ;  /* 0x0000000e0f007388 */ /* 0x0041e80000000800 */
[----:B---3--:R1:W-:Y:S01]  /*0280*/  STS [R15+0x80], R12 ;  /* 0x0000800c0f007388 */ /* 0x0083e20000000800 */
[----:B------:R-:W-:-:S03]  /*0290*/  NOP ;  /* 0x0000000000007918 */ /* 0x000fc60000000000 */
[----:B------:R-:W2:Y:S01]  /*02a0*/  LDS.64 R2, [R18] ;  /* 0x0000000012027984 */ /* 0x000ea20000000a00 */
[----:B------:R-:W-:Y:S05]  /*02b0*/  WARPSYNC R13 ;  /* 0x000000000d007348 */ /* 0x000fea0003800000 */
[----:B0-----:R-:W0:Y:S08]  /*02c0*/  MATCH.ANY R14, R13 ;  /* 0x000000000d0e73a1 */ /* 0x001e3000000e8000 */
[----:B------:R-:W3:Y:S01]  /*02d0*/  REDUX.OR UR4, R13 ;  /* 0x000000000d0473c4 */ /* 0x000ee20000004000 */
[----:B------:R-:W-:Y:S01]  /*02e0*/  VOTEU.ANY UR5, UPT, PT ;  /* 0x0000000000057886 */ /* 0x000fe200038e0100 */
[----:B-1----:R-:W-:Y:S01]  /*02f0*/  IMAD.IADD R12, R9, 0x1, -R22 ;  /* 0x00000001090c7824 */ /* 0x002fe200078e0a16 */
[----:B------:R-:W-:-:S02]  /*0300*/  LOP3.LUT R15, R0, 0xffffffe0, RZ, 0xc0, !PT ;  /* 0xffffffe0000f7812 */ /* 0x000fc400078ec0ff */
[----:B0-----:R-:W-:Y:S02]  /*0310*/  LOP3.LUT P1, RZ, R13, UR5, R14, 0x40, !PT ;  /* 0x000000050dff7c12 */ /* 0x001fe4000f82400e */
[----:B------:R-:W-:Y:S02]  /*0320*/  LOP3.LUT R14, R0, 0x1f, RZ, 0xc0, !PT ;  /* 0x0000001f000e7812 */ /* 0x000fe400078ec0ff */
[----:B--2---:R-:W-:-:S04]  /*0330*/  FMNMX.FTZ R20, |R2|, -3.40282346638528859812e+38, !PT ;  /* 0xff7fffff02147809 */ /* 0x004fc80007810200 */
[----:B------:R-:W-:-:S05]  /*0340*/  FMNMX.FTZ R20, |R3|, R20, !PT ;  /* 0x0000001403147209 */ /* 0x000fca0007810200 */
[----:B------:R-:W0:Y:S02]  /*0350*/  SHFL.DOWN PT, R19, R20, 0x1, 0x100f ;  /* 0x08300f0014137f89 */ /* 0x000e2400000e0000 */
[----:B0-----:R-:W-:-:S04]  /*0360*/  FSETP.GEU.FTZ.AND P0, PT, R20, R19, PT ;  /* 0x000000131400720b */ /* 0x001fc80003f1e000 */
[----:B------:R-:W-:-:S04]  /*0370*/  ISETP.LT.AND P0, PT, R12, 0xf, !P0 ;  /* 0x0000000f0c00780c */ /* 0x000fc80004701270 */
[----:B------:R-:W-:Y:S02]  /*0380*/  FSEL R18, R19, R20, P0 ;  /* 0x0000001413127208 */ /* 0x000fe40000000000 */
[----:B------:R-:W-:Y:S01]  /*0390*/  SHF.R.U32.HI R19, RZ, 0x4, R0 ;  /* 0x00000004ff137819 */ /* 0x000fe20000011600 */
[----:B---3--:R-:W-:Y:S06]  /*03a0*/  @!P1 BRA.DIV UR4, `(.L_x_369) ;  /* 0x0000000604d09947 */ /* 0x008fec000b800000 */
        /* <DEDUP_REMOVED lines=9> */
.L_x_388:
        /* <DEDUP_REMOVED lines=20> */
.L_x_371:
[----:B------:R-:W-:Y:S05]  /*0580*/  WARPSYNC.ALL ;  /* 0x0000000000007948 */ /* 0x000fea0003800000 */
[----:B------:R-:W-:Y:S06]  /*0590*/  BAR.SYNC.DEFER_BLOCKING 0x0 ;  /* 0x0000000000007b1d */ /* 0x000fec0000010000 */
[----:B------:R-:W-:Y:S01]  /*05a0*/  BSSY B1, `(.L_x_372) ;  /* 0x000001a000017945 */ /* 0x000fe20003800000 */
[----:B---3--:R-:W1:Y:S02]  /*05b0*/  LDS R18, [R18] ;  /* 0x0000000012127984 */ /* 0x008e640000000800 */
[----:B-1----:R-:W-:-:S05]  /*05c0*/  FMUL.FTZ R2, R2, R18 ;  /* 0x0000001202027220 */ /* 0x002fca0000410000 */
        /* <DEDUP_REMOVED lines=10> */
.L_x_374:
[----:B------:R-:W-:-:S13]  /*0670*/  FSETP.GT.FTZ.AND P0, PT, |R2|, 0.20833332836627960205, PT ;  /* 0x3e5555550200780b */ /* 0x000fda0003f14200 */
[----:B------:R-:W-:-:S04]  /*0680*/  @!P0 VIADD R6, R6, 0x6 ;  /* 0x0000000606068836 */ /* 0x000fc80000000000 */
[----:B------:R-:W-:Y:S01]  /*0690*/  @P0 VIADD R6, R6, 0x7 ;  /* 0x0000000706060836 */ /* 0x000fe20000000000 */
[----:B------:R-:W-:Y:S06]  /*06a0*/  BRA `(.L_x_375) ;  /* 0x0000000000247947 */ /* 0x000fec0003800000 */
.L_x_373:
[----:B------:R-:W-:-:S13]  /*06b0*/  FSETP.GT.FTZ.AND P0, PT, |R2|, 0.58333301544189453125, PT ;  /* 0x3f1555500200780b */ /* 0x000fda0003f14200 */
[----:B------:R-:W-:Y:S05]  /*06c0*/  @P0 BRA `(.L_x_376) ;  /* 0x0000000000100947 */ /* 0x000fea0003800000 */
[----:B------:R-:W-:-:S13]  /*06d0*/  FSETP.GT.FTZ.AND P0, PT, |R2|, 0.4166666865348815918, PT ;  /* 0x3ed555560200780b */ /* 0x000fda0003f14200 */
[----:B------:R-:W-:-:S04]  /*06e0*/  @!P0 VIADD R6, R6, 0x4 ;  /* 0x0000000406068836 */ /* 0x000fc80000000000 */
[----:B------:R-:W-:Y:S01]  /*06f0*/  @P0 VIADD R6, R6, 0x5 ;  /* 0x0000000506060836 */ /* 0x000fe20000000000 */
[----:B------:R-:W-:Y:S06]  /*0700*/  BRA `(.L_x_375) ;  /* 0x00000000000c7947 */ /* 0x000fec0003800000 */
.L_x_376:
[----:B------:R-:W-:-:S13]  /*0710*/  FSETP.GT.FTZ.AND P0, PT, |R2|, 0.8333333134651184082, PT ;  /* 0x3f5555550200780b */ /* 0x000fda0003f14200 */
[----:B------:R-:W-:-:S04]  /*0720*/  @!P0 VIADD R6, R6, 0x2 ;  /* 0x0000000206068836 */ /* 0x000fc80000000000 */
[----:B------:R-:W-:-:S07]  /*0730*/  @P0 VIADD R6, R6, 0x3 ;  /* 0x0000000306060836 */ /* 0x000fce0000000000 */
.L_x_375:
[----:B------:R-:W-:Y:S05]  /*0740*/  BSYNC B1 ;  /* 0x0000000000017941 */ /* 0x000fea0003800000 */
.L_x_372:
        /* <DEDUP_REMOVED lines=12> */
.L_x_379:
[----:B------:R-:W-:-:S13]  /*0810*/  FSETP.GT.FTZ.AND P0, PT, |R3|, 0.20833332836627960205, PT ;  /* 0x3e5555550300780b */ /* 0x000fda0003f14200 */
[----:B------:R-:W-:-:S04]  /*0820*/  @!P0 VIADD R2, R2, 0x6 ;  /* 0x0000000602028836 */ /* 0x000fc80000000000 */
[----:B------:R-:W-:Y:S01]  /*0830*/  @P0 VIADD R2, R2, 0x7 ;  /* 0x0000000702020836 */ /* 0x000fe20000000000 */
[----:B------:R-:W-:Y:S06]  /*0840*/  BRA `(.L_x_380) ;  /* 0x0000000000247947 */ /* 0x000fec0003800000 */
.L_x_378:
[----:B------:R-:W-:-:S13]  /*0850*/  FSETP.GT.FTZ.AND P0, PT, |R3|, 0.58333301544189453125, PT ;  /* 0x3f1555500300780b */ /* 0x000fda0003f14200 */
[----:B------:R-:W-:Y:S05]  /*0860*/  @P0 BRA `(.L_x_381) ;  /* 0x0000000000100947 */ /* 0x000fea0003800000 */
[----:B------:R-:W-:-:S13]  /*0870*/  FSETP.GT.FTZ.AND P0, PT, |R3|, 0.4166666865348815918, PT ;  /* 0x3ed555560300780b */ /* 0x000fda0003f14200 */
[----:B------:R-:W-:-:S04]  /*0880*/  @!P0 VIADD R2, R2, 0x4 ;  /* 0x0000000402028836 */ /* 0x000fc80000000000 */
[----:B------:R-:W-:Y:S01]  /*0890*/  @P0 VIADD R2, R2, 0x5 ;  /* 0x0000000502020836 */ /* 0x000fe20000000000 */
[----:B------:R-:W-:Y:S06]  /*08a0*/  BRA `(.L_x_380) ;  /* 0x00000000000c7947 */ /* 0x000fec0003800000 */
.L_x_381:
[----:B------:R-:W-:-:S13]  /*08b0*/  FSETP.GT.FTZ.AND P0, PT, |R3|, 0.8333333134651184082, PT ;  /* 0x3f5555550300780b */ /* 0x000fda0003f14200 */
[----:B------:R-:W-:-:S04]  /*08c0*/  @!P0 VIADD R2, R2, 0x2 ;  /* 0x0000000202028836 */ /* 0x000fc80000000000 */
[----:B------:R-:W-:-:S07]  /*08d0*/  @P0 VIADD R2, R2, 0x3 ;  /* 0x0000000302020836 */ /* 0x000fce0000000000 */
.L_x_380:
[----:B------:R-:W-:Y:S05]  /*08e0*/  BSYNC B1 ;  /* 0x0000000000017941 */ /* 0x000fea0003800000 */
.L_x_377:
        /* <DEDUP_REMOVED lines=21> */
.L_x_370:
        /* <DEDUP_REMOVED lines=11> */
.L_x_369:
[----:B------:R-:W-:Y:S01]  /*0af0*/  BSSY B0, `(.L_x_382) ;  /* 0x0000006000007945 */ /* 0x000fe20003800000 */
[----:B------:R-:W-:Y:S02]  /*0b00*/  IMAD.MOV.U32 R21, RZ, RZ, 0x2 ;  /* 0x00000002ff157424 */ /* 0x000fe400078e00ff */
[----:B------:R-:W-:-:S07]  /*0b10*/  IMAD.MOV.U32 R24, RZ, RZ, 0x100f ;  /* 0x0000100fff187424 */ /* 0x000fce00078e00ff */
[----:B------:R-:W-:Y:S05]  /*0b20*/  WARPSYNC.COLLECTIVE R13, `(.L_x_383) ;  /* 0x000000000d087348 */ /* 0x000fea0003c00000 */
[----:B------:R0:W1:Y:S02]  /*0b30*/  SHFL.DOWN P0, R21, R18, R21, R24 ;  /* 0x0800001512157389 */ /* 0x0000640000000018 */
[----:B01----:R-:W-:Y:S01]  /*0b40*/  ENDCOLLECTIVE ;  /* 0x000000000000791b */ /* 0x003fe20003800000 */
.L_x_383:
[----:B------:R-:W-:Y:S05]  /*0b50*/  BSYNC B0 ;  /* 0x0000000000007941 */ /* 0x000fea0003800000 */
.L_x_382:
        /* <DEDUP_REMOVED lines=10> */
.L_x_385:
[----:B------:R-:W-:Y:S05]  /*0c00*/  BSYNC B0 ;  /* 0x0000000000007941 */ /* 0x000fea0003800000 */
.L_x_384:
        /* <DEDUP_REMOVED lines=10> */
.L_x_387:
[----:B------:R-:W-:Y:S05]  /*0cb0*/  BSYNC B0 ;  /* 0x0000000000007941 */ /* 0x000fea0003800000 */
.L_x_386:
[----:B------:R-:W-:Y:S05]  /*0cc0*/  BRA `(.L_x_388) ;  /* 0xfffffff400dc7947 */ /* 0x000fea000383ffff */
.L_x_389:
        /* <DEDUP_REMOVED lines=11> */
.L_x_2074:


//--------------------- .text._Z23kQuantizeBlockwiseSmallI6__halfLi32ELi1EEvPfPT_S1_PhS1_ii --------------------------
	.section	.text._Z23kQuantizeBlockwiseSmallI6__halfLi32ELi1EEvPfPT_S1_PhS1_ii,"ax",@progbits
	.align	128
        .global         _Z23kQuantizeBlockwiseSmallI6__halfLi32ELi1EEvPfPT_S1_PhS1_ii
        .type           _Z23kQuantizeBlockwiseSmallI6__halfLi32ELi1EEvPfPT_S1_PhS1_ii,@function
        .size           _Z23kQuantizeBlockwiseSmallI6__halfLi32ELi1EEvPfPT_S1_PhS1_ii,(.L_x_2075 - _Z23kQuantizeBlockwiseSmallI6__halfLi32ELi1EEvPfPT_S1_PhS1_ii)
        .other          _Z23kQuantizeBlockwiseSmallI6__halfLi32ELi1EEvPfPT_S1_PhS1_ii,@"STO_CUDA_ENTRY STV_DEFAULT"
_Z23kQuantizeBlockwiseSmallI6__halfLi32ELi1EEvPfPT_S1_PhS1_ii:
.text._Z23kQuantizeBlockwiseSmallI6__halfLi32ELi1EEvPfPT_S1_PhS1_ii:
        /* <DEDUP_REMOVED lines=47> */
[----:B------:R-:W-:Y:S01]  /*02f0*/  SHF.R.U32.HI R17, RZ, 0x4, R0 ;  /* 0x00000004ff117819 */ /* 0x000fe20000011600 */
[----:B-1----:R-:W-:-:S02]  /*0300*/  HADD2.F32 R11, -RZ, R19.H0_H0 ;  /* 0x20000013ff0b7230 */ /* 0x002fc40000004100 */
[----:B------:R-:W-:-:S03]  /*0310*/  HADD2.F32 R12, -RZ, R19.H1_H1 ;  /* 0x30000013ff0c7230 */ /* 0x000fc60000004100 */
        /* <DEDUP_REMOVED lines=20> */
.L_x_409:
        /* <DEDUP_REMOVED lines=20> */
.L_x_392:
        /* <DEDUP_REMOVED lines=15> */
.L_x_395:
[----:B------:R-:W-:-:S13]  /*0690*/  FSETP.GT.FTZ.AND P0, PT, |R11|, 0.20833332836627960205, PT ;  /* 0x3e5555550b00780b */ /* 0x000fda0003f14200 */
[----:B------:R-:W-:-:S04]  /*06a0*/  @!P0 VIADD R2, R2, 0x6 ;  /* 0x0000000602028836 */ /* 0x000fc80000000000 */
[----:B------:R-:W-:Y:S01]  /*06b0*/  @P0 VIADD R2, R2, 0x7 ;  /* 0x0000000702020836 */ /* 0x000fe20000000000 */
[----:B------:R-:W-:Y:S06]  /*06c0*/  BRA `(.L_x_396) ;  /* 0x0000000000247947 */ /* 0x000fec0003800000 */
.L_x_394:
[----:B------:R-:W-:-:S13]  /*06d0*/  FSETP.GT.FTZ.AND P0, PT, |R11|, 0.58333301544189453125, PT ;  /* 0x3f1555500b00780b */ /* 0x000fda0003f14200 */
[----:B------:R-:W-:Y:S05]  /*06e0*/  @P0 BRA `(.L_x_397) ;  /* 0x0000000000100947 */ /* 0x000fea0003800000 */
[----:B------:R-:W-:-:S13]  /*06f0*/  FSETP.GT.FTZ.AND P0, PT, |R11|, 0.4166666865348815918, PT ;  /* 0x3ed555560b00780b */ /* 0x000fda0003f14200 */
[----:B------:R-:W-:-:S04]  /*0700*/  @!P0 VIADD R2, R2, 0x4 ;  /* 0x0000000402028836 */ /* 0x000fc80000000000 */
[----:B------:R-:W-:Y:S01]  /*0710*/  @P0 VIADD R2, R2, 0x5 ;  /* 0x0000000502020836 */ /* 0x000fe20000000000 */
[----:B------:R-:W-:Y:S06]  /*0720*/  BRA `(.L_x_396) ;  /* 0x00000000000c7947 */ /* 0x000fec0003800000 */
.L_x_397:
[----:B------:R-:W-:-:S13]  /*0730*/  FSETP.GT.FTZ.AND P0, PT, |R11|, 0.8333333134651184082, PT ;  /* 0x3f5555550b00780b */ /* 0x000fda0003f14200 */
[----:B------:R-:W-:-:S04]  /*0740*/  @!P0 VIADD R2, R2, 0x2 ;  /* 0x0000000202028836 */ /* 0x000fc80000000000 */
[----:B------:R-:W-:-:S07]  /*0750*/  @P0 VIADD R2, R2, 0x3 ;  /* 0x0000000302020836 */ /* 0x000fce0000000000 */
.L_x_396:
[----:B------:R-:W-:Y:S05]  /*0760*/  BSYNC B1 ;  /* 0x0000000000017941 */ /* 0x000fea0003800000 */
.L_x_393:
        /* <DEDUP_REMOVED lines=12> */
.L_x_400:
[----:B------:R-:W-:-:S13]  /*0830*/  FSETP.GT.FTZ.AND P0, PT, |R12|, 0.20833332836627960205, PT ;  /* 0x3e5555550c00780b */ /* 0x000fda0003f14200 */
[----:B------:R-:W-:-:S04]  /*0840*/  @!P0 VIADD R3, R3, 0x6 ;  /* 0x0000000603038836 */ /* 0x000fc80000000000 */
[----:B------:R-:W-:Y:S01]  /*0850*/  @P0 VIADD R3, R3, 0x7 ;  /* 0x0000000703030836 */ /* 0x000fe20000000000 */
[----:B------:R-:W-:Y:S06]  /*0860*/  BRA `(.L_x_401) ;  /* 0x0000000000247947 */ /* 0x000fec0003800000 */
.L_x_399:
[----:B------:R-:W-:-:S13]  /*0870*/  FSETP.GT.FTZ.AND P0, PT, |R12|, 0.58333301544189453125, PT ;  /* 0x3f1555500c00780b */ /* 0x000fda0003f14200 */
[----:B------:R-:W-:Y:S05]  /*0880*/  @P0 BRA `(.L_x_402) ;  /* 0x0000000000100947 */ /* 0x000fea0003800000 */
[----:B------:R-:W-:-:S13]  /*0890*/  FSETP.GT.FTZ.AND P0, PT, |R12|, 0.4166666865348815918, PT ;  /* 0x3ed555560c00780b */ /* 0x000fda0003f14200 */
[----:B------:R-:W-:-:S04]  /*08a0*/  @!P0 VIADD R3, R3, 0x4 ;  /* 0x0000000403038836 */ /* 0x000fc80000000000 */
[----:B------:R-:W-:Y:S01]  /*08b0*/  @P0 VIADD R3, R3, 0x5 ;  /* 0x0000000503030836 */ /* 0x000fe20000000000 */
[----:B------:R-:W-:Y:S06]  /*08c0*/  BRA `(.L_x_401) ;  /* 0x00000000000c7947 */ /* 0x000fec0003800000 */
.L_x_402:
[----:B------:R-:W-:-:S13]  /*08d0*/  FSETP.GT.FTZ.AND P0, PT, |R12|, 0.8333333134651184082, PT ;  /* 0x3f5555550c00780b */ /* 0x000fda0003f14200 */
[----:B------:R-:W-:-:S04]  /*08e0*/  @!P0 VIADD R3, R3, 0x2 ;  /* 0x0000000203038836 */ /* 0x000fc80000000000 */
[----:B------:R-:W-:-:S07]  /*08f0*/  @P0 VIADD R3, R3, 0x3 ;  /* 0x0000000303030836 */ /* 0x000fce0000000000 */
.L_x_401:
[----:B------:R-:W-:Y:S05]  /*0900*/  BSYNC B1 ;  /* 0x0000000000017941 */ /* 0x000fea0003800000 */
.L_x_398:
        /* <DEDUP_REMOVED lines=21> */
.L_x_391:
        /* <DEDUP_REMOVED lines=11> */
.L_x_390:
[----:B------:R-:W-:Y:S01]  /*0b10*/  BSSY B0, `(.L_x_403) ;  /* 0x0000006000007945 */ /* 0x000fe20003800000 */
[----:B------:R-:W-:Y:S02]  /*0b20*/  IMAD.MOV.U32 R20, RZ, RZ, 0x2 ;  /* 0x00000002ff147424 */ /* 0x000fe400078e00ff */
[----:B------:R-:W-:-:S07]  /*0b30*/  IMAD.MOV.U32 R25, RZ, RZ, 0x100f ;  /* 0x0000100fff197424 */ /* 0x000fce00078e00ff */
[----:B------:R-:W-:Y:S05]  /*0b40*/  WARPSYNC.COLLECTIVE R18, `(.L_x_404) ;  /* 0x0000000012087348 */ /* 0x000fea0003c00000 */
[----:B------:R0:W1:Y:S02]  /*0b50*/  SHFL.DOWN P0, R20, R19, R20, R25 ;  /* 0x0800001413147389 */ /* 0x0000640000000019 */
[----:B01----:R-:W-:Y:S01]  /*0b60*/  ENDCOLLECTIVE ;  /* 0x000000000000791b */ /* 0x003fe20003800000 */
.L_x_404:
[----:B------:R-:W-:Y:S05]  /*0b70*/  BSYNC B0 ;  /* 0x0000000000007941 */ /* 0x000fea0003800000 */
.L_x_403:
        /* <DEDUP_REMOVED lines=10> */
.L_x_406:
[----:B------:R-:W-:Y:S05]  /*0c20*/  BSYNC B0 ;  /* 0x0000000000007941 */ /* 0x000fea0003800000 */
.L_x_405:
        /* <DEDUP_REMOVED lines=10> */
.L_x_408:
[----:B------:R-:W-:Y:S05]  /*0cd0*/  BSYNC B0 ;  /* 0x0000000000007941 */ /* 0x000fea0003800000 */
.L_x_407:
[----:B------:R-:W-:Y:S05]  /*0ce0*/  BRA `(.L_x_409) ;  /* 0xfffffff400dc7947 */ /* 0x000fea000383ffff */
.L_x_410:
        /* <DEDUP_REMOVED lines=9> */
.L_x_2075:


//--------------------- .text._Z18kQuantizeBlockwiseI13__nv_bfloat16Li64ELi2ELi0ELi2EEvPfPT_S1_PhS1_ii --------------------------
	.section	.text._Z18kQuantizeBlockwiseI13__nv_bfloat16Li64ELi2ELi0ELi2EEvPfPT_S1_PhS1_ii,"ax",@progbits
	.align	128
        .global         _Z18kQuantizeBlockwiseI13__nv_bfloat16Li64ELi2ELi0ELi2EEvPfPT_S1_PhS1_ii
        .type           _Z18kQuantizeBlockwiseI13__nv_bfloat16Li64ELi2ELi0ELi2EEvPfPT_S1_PhS1_ii,@function
        .size           _Z18kQuantizeBlockwiseI13__nv_bfloat16Li64ELi2ELi0ELi2EEvPfPT_S1_PhS1_ii,(.L_x_2076 - _Z18kQuantizeBlockwiseI13__nv_bfloat16Li64ELi2ELi0ELi2EEvPfPT_S1_PhS1_ii)
        .other          _Z18kQuantizeBlockwiseI13__nv_bfloat16Li64ELi2ELi0ELi2EEvPfPT_S1_PhS1_ii,@"STO_CUDA_ENTRY STV_DEFAULT"
_Z18kQuantizeBlockwiseI13__nv_bfloat16Li64ELi2ELi0ELi2EEvPfPT_S1_PhS1_ii:
.text._Z18kQuantizeBlockwiseI13__nv_bfloat16Li64ELi2ELi0ELi2EEvPfPT_S1_PhS1_ii:
[----:B------:R-:W-:Y:S01]  /*0000*/  LDC R1, c[0x0][0x28] ;  /* 0x00000a00ff017b82 */ /* 0x000fe20000000800 */
[----:B------:R-:W0:Y:S01]  /*0010*/  S2R R8, SR_CTAID.X ;  /* 0x0000000000087919 */ /* 0x000e220000002500 */
[----:B------:R-:W-:Y:S02]  /*0020*/  ULDC UR4, c[0x0][0xc] ;  /* 0x0000030000047ab9 */ /* 0x000fe40000000800 */
[----:B------:R-:W-:-:S04]  /*0030*/  USHF.L.U32 UR4, UR4, 0x6, URZ ;  /* 0x0000000604047899 */ /* 0x000fc8000800063f */
[----:B------:R-:W-:-:S04]  /*0040*/  UISETP.LT.U32.AND UP0, UPT, UR4, 0x7fffffff, UPT ;  /* 0x7fffffff0400788c */ /* 0x000fc8000bf01070 */
[----:B------:R-:W-:Y:S01]  /*0050*/  USEL UR7, UR4, 0x7fffffff, UP0 ;  /* 0x7fffffff04077887 */ /* 0x000fe20008000000 */
[----:B0-----:R-:W-:-:S05]  /*0060*/  IMAD.SHL.U32 R8, R8, 0x40, RZ ;  /* 0x0000004008087824 */ /* 0x001fca00078e00ff */
[----:B------:R-:W-:-:S13]  /*0070*/  ISETP.GE.AND P0, PT, R8, UR7, PT ;  /* 0x0000000708007c0c */ /* 0x000fda000bf06270 */
[----:B------:R-:W-:Y:S05]  /*0080*/  @P0 EXIT ;  /* 0x000000000000094d */ /* 0x000fea0003800000 */
[----:B------:R-:W0:Y:S01]  /*0090*/  S2R R0, SR_TID.X ;  /* 0x0000000000007919 */ /* 0x000e220000002100 */
[----:B------:R-:W1:Y:S01]  /*00a0*/  LDC R5, c[0x0][0x23c] ;  /* 0x00008f00ff057b82 */ /* 0x000e620000000800 */
[----:B------:R-:W-:Y:S01]  /*00b0*/  ULDC.64 UR10, c[0x0][0x208] ;  /* 0x00008200000a7ab9 */ /* 0x000fe20000000a00 */
[----:B------:R-:W-:Y:S01]  /*00c0*/  ULDC.64 UR12, c[0x0][0x218] ;  /* 0x00008600000c7ab9 */ /* 0x000fe20000000a00 */
[----:B------:R-:W2:Y:S01]  /*00d0*/  S2R R4, SR_LANEID ;  /* 0x0000000000047919 */ /* 0x000ea20000000000 */
[----:B------:R-:W-:-:S04]  /*00e0*/  ULDC.64 UR14, c[0x0][0x228] ;  /* 0x00008a00000e7ab9 */ /* 0x000fc80000000a00 */
[----:B------:R-:W3:Y:S01]  /*00f0*/  LDC.64 R2, c[0x0][0x220] ;  /* 0x00008800ff027b82 */ /* 0x000ee20000000a00 */
[----:B0-----:R-:W-:Y:S01]  /*0100*/  IMAD.SHL.U32 R6, R0, 0x2, RZ ;  /* 0x0000000200067824 */ /* 0x001fe200078e00ff */
[----:B------:R-:W-:-:S04]  /*0110*/  SHF.R.S32.HI R9, RZ, 0x1f, R0 ;  /* 0x0000001fff097819 */ /* 0x000fc80000011400 */
[----:B------:R-:W-:-:S04]  /*0120*/  LOP3.LUT R7, R6, 0xffffffc0, RZ, 0xc0, !PT ;  /* 0xffffffc006077812 */ /* 0x000fc800078ec0ff */
[----:B------:R-:W-:Y:S02]  /*0130*/  LOP3.LUT R6, R7, 0x1f, R0, 0xf8, !PT ;  /* 0x0000001f07067812 */ /* 0x000fe400078ef800 */
[----:B------:R-:W-:Y:S02]  /*0140*/  SHF.R.S32.HI R7, RZ, 0x1f, R8 ;  /* 0x0000001fff077819 */ /* 0x000fe40000011408 */
[----:B--2---:R-:W-:-:S07]  /*0150*/  LOP3.LUT R10, R6, 0x20, RZ, 0xfc, !PT ;  /* 0x00000020060a7812 */ /* 0x004fce00078efcff */
.L_x_427:
[----:B--2---:R-:W-:Y:S01]  /*0160*/  IMAD.MOV R12, RZ, RZ, -R8 ;  /* 0x000000ffff0c7224 */ /* 0x004fe200078e0a08 */
[----:B------:R-:W-:Y:S01]  /*0170*/  BAR.SYNC.DEFER_BLOCKING 0x0 ;  /* 0x0000000000007b1d */ /* 0x000fe20000010000 */
[----:B------:R-:W-:Y:S02]  /*0180*/  IADD3 R13, P2, R6, R8, RZ ;  /* 0x00000008060d7210 */ /* 0x000fe40007f5e0ff */
[----:B------:R-:W-:Y:S02]  /*0190*/  PRMT R15, RZ, 0x7610, R15 ;  /* 0x00007610ff0f7816 */ /* 0x000fe4000000000f */
[----:B-1----:R-:W-:Y:S02]  /*01a0*/  VIADDMNMX R11, R12, R5, 0x40, PT ;  /* 0x000000400c0b7446 */ /* 0x002fe40003800105 */
[C---:B------:R-:W-:Y:S02]  /*01b0*/  LEA.HI.X.SX32 R14, R6.reuse, R7, 0x1, P2 ;  /* 0x00000007060e7211 */ /* 0x040fe400010f0eff */
[----:B------:R-:W-:-:S02]  /*01c0*/  ISETP.GE.AND P0, PT, R6, R11, PT ;  /* 0x0000000b0600720c */ /* 0x000fc40003f06270 */
[----:B------:R-:W-:Y:S02]  /*01d0*/  ISETP.GE.AND P1, PT, R10, R11, PT ;  /* 0x0000000b0a00720c */ /* 0x000fe40003f26270 */
[----:B------:R-:W-:-:S04]  /*01e0*/  LEA R12, P2, R13, UR12, 0x1 ;  /* 0x0000000c0d0c7c11 */ /* 0x000fc8000f8408ff */
[--C-:B------:R-:W-:Y:S02]  /*01f0*/  LEA.HI.X R13, R13, UR13, R14.reuse, 0x1, P2 ;  /* 0x0000000d0d0d7c11 */ /* 0x100fe400090f0c0e */
[----:B------:R-:W-:-:S03]  /*0200*/  PRMT R14, RZ, 0x7610, R14 ;  /* 0x00007610ff0e7816 */ /* 0x000fc6000000000e */
[----:B------:R-:W2:Y:S04]  /*0210*/  @!P0 LDG.E.U16.CONSTANT R15, desc[UR10][R12.64] ;  /* 0x0000000a0c0f8981 */ /* 0x000ea8000c1e9500 */
[----:B------:R-:W4:Y:S01]  /*0220*/  @!P1 LDG.E.U16.CONSTANT R14, desc[UR10][R12.64+0x40] ;  /* 0x0000400a0c0e9981 */ /* 0x000f22000c1e9500 */
[----:B0-----:R-:W0:Y:S01]  /*0230*/  S2UR UR6, SR_CgaCtaId ;  /* 0x00000000000679c3 */ /* 0x001e220000008800 */
[----:B------:R-:W-:Y:S01]  /*0240*/  UMOV UR5, 0x400 ;  /* 0x0000040000057882 */ /* 0x000fe20000000000 */
[----:B------:R-:W-:Y:S01]  /*0250*/  ISETP.GT.AND P0, PT, R11, 0x1f, PT ;  /* 0x0000001f0b00780c */ /* 0x000fe20003f04270 */
[----:B0-----:R-:W-:-:S06]  /*0260*/  ULEA UR8, UR6, UR5, 0x18 ;  /* 0x0000000506087291 */ /* 0x001fcc000f8ec03f */
[C---:B------:R-:W-:Y:S02]  /*0270*/  LEA R16, R4.reuse, UR8, 0x1 ;  /* 0x0000000804107c11 */ /* 0x040fe4000f8e08ff */
[----:B------:R-:W-:-:S03]  /*0280*/  LEA R17, R4, UR8, 0x2 ;  /* 0x0000000804117c11 */ /* 0x000fc6000f8e10ff */
[----:B--2---:R-:W-:Y:S04]  /*0290*/  STS.U16 [R16], R15 ;  /* 0x0000000f10007388 */ /* 0x004fe80000000400 */
[----:B----4-:R-:W-:Y:S01]  /*02a0*/  STS.U16 [R16+0x40], R14 ;  /* 0x0000400e10007388 */ /* 0x010fe20000000400 */
[----:B------:R-:W-:-:S03]  /*02b0*/  NOP ;  /* 0x0000000000007918 */ /* 0x000fc60000000000 */
[----:B------:R-:W0:Y:S02]  /*02c0*/  LDS R17, [R17] ;  /* 0x0000000011117984 */ /* 0x000e240000000800 */
[C---:B0-----:R-:W-:Y:S01]  /*02d0*/  PRMT R13, R17.reuse, 0x7632, R13 ;  /* 0x00007632110d7816 */ /* 0x041fe2000000000d */
[----:B------:R-:W-:-:S04]  /*02e0*/  IMAD.U32 R12, R17, 0x10000, RZ ;  /* 0x00010000110c7824 */ /* 0x000fc800078e00ff */
[----:B------:R-:W-:Y:S01]  /*02f0*/  IMAD.U32 R13, R13, 0x10000, RZ ;  /* 0x000100000d0d7824 */ /* 0x000fe200078e00ff */
[----:B------:R-:W-:-:S04]  /*0300*/  FMNMX.FTZ R18, |R12|, -3.40282346638528859812e+38, !PT ;  /* 0xff7fffff0c127809 */ /* 0x000fc80007810200 */
[----:B------:R-:W-:Y:S01]  /*0310*/  FMNMX.FTZ R18, R18, |R13|, !PT ;  /* 0x4000000d12127209 */ /* 0x000fe20007810000 */
[----:B------:R-:W-:Y:S06]  /*0320*/  @P0 BRA `(.L_x_411) ;  /* 0x0000000000740947 */ /* 0x000fec0003800000 */
[----:B------:R-:W-:Y:S01]  /*0330*/  VIADD R15, R11, 0xffffffff ;  /* 0xffffffff0b0f7836 */ /* 0x000fe20000000000 */
[C---:B------:R-:W-:Y:S01]  /*0340*/  ISETP.NE.AND P1, PT, R4.reuse, RZ, PT ;  /* 0x000000ff0400720c */ /* 0x040fe20003f25270 */
[C---:B------:R-:W-:Y:S02]  /*0350*/  VIADD R16, R4.reuse, 0x2 ;  /* 0x0000000204107836 */ /* 0x040fe40000000000 */
[----:B------:R-:W-:Y:S01]  /*0360*/  VIADD R20, R4, 0x4 ;  /* 0x0000000404147836 */ /* 0x000fe20000000000 */
[----:B------:R-:W0:Y:S02]  /*0370*/  SHFL.DOWN PT, R17, R18, 0x1, R15 ;  /* 0x0820000012117989 */ /* 0x000e2400000e000f */
[----:B0-----:R-:W-:-:S04]  /*0380*/  FSETP.GEU.FTZ.AND P0, PT, R18, R17, PT ;  /* 0x000000111200720b */ /* 0x001fc80003f1e000 */
[----:B------:R-:W-:-:S04]  /*0390*/  ISETP.LT.AND P0, PT, R4, R15, !P0 ;  /* 0x0000000f0400720c */ /* 0x000fc80004701270 */
[----:B------:R-:W-:-:S05]  /*03a0*/  FSEL R14, R17, R18, P0 ;  /* 0x00000012110e7208 */ /* 0x000fca0000000000 */
[----:B------:R-:W0:Y:S02]  /*03b0*/  SHFL.DOWN PT, R17, R14, 0x2, R15 ;  /* 0x084000000e117989 */ /* 0x000e2400000e000f */
[----:B0-----:R-:W-:-:S04]  /*03c0*/  FSETP.GEU.FTZ.AND P0, PT, R14, R17, PT ;  /* 0x000000110e00720b */ /* 0x001fc80003f1e000 */
[----:B------:R-:W-:-:S04]  /*03d0*/  ISETP.LT.AND P0, PT, R16, R11, !P0 ;  /* 0x0000000b1000720c */ /* 0x000fc80004701270 */
[----:B------:R-:W-:Y:S01]  /*03e0*/  FSEL R16, R17, R14, P0 ;  /* 0x0000000e11107208 */ /* 0x000fe20000000000 */
[----:B------:R-:W-:-:S04]  /*03f0*/  VIADD R14, R4, 0x8 ;  /* 0x00000008040e7836 */ /* 0x000fc80000000000 */
        /* <DEDUP_REMOVED lines=8> */
[----:B------:R-:W-:-:S05]  /*0480*/  FSEL R14, R17, R18, P0 ;  /* 0x00000012110e7208 */ /* 0x000fca0000000000 */
[----:B------:R-:W0:Y:S02]  /*0490*/  SHFL.DOWN PT, R19, R14, 0x10, R15 ;  /* 0x0a0000000e137989 */ /* 0x000e2400000e000f */
[----:B0-----:R-:W-:-:S04]  /*04a0*/  FSETP.GEU.FTZ.AND P0, PT, R14, R19, PT ;  /* 0x000000130e00720b */ /* 0x001fc80003f1e000 */
[----:B------:R-:W-:-:S04]  /*04b0*/  ISETP.LT.AND P0, PT, R16, R11, !P0 ;  /* 0x0000000b1000720c */ /* 0x000fc80004701270 */
[----:B------:R-:W-:-:S05]  /*04c0*/  FSEL R19, R19, R14, P0 ;  /* 0x0000000e13137208 */ /* 0x000fca0000000000 */
[----:B------:R0:W-:Y:S01]  /*04d0*/  @!P1 STS [UR8+0xb4], R19 ;  /* 0x0000b413ff009988 */ /* 0x0001e20008000808 */
[----:B------:R-:W-:Y:S06]  /*04e0*/  BAR.SYNC.DEFER_BLOCKING 0x0 ;  /* 0x0000000000007b1d */ /* 0x000fec0000010000 */
[----:B------:R-:W-:Y:S05]  /*04f0*/  BRA `(.L_x_412) ;  /* 0x00000000005c7947 */ /* 0x000fea0003800000 */
.L_x_411:
[----:B------:R-:W0:Y:S01]  /*0500*/  SHFL.DOWN PT, R15, R18, 0x1, 0x1f ;  /* 0x08201f00120f7f89 */ /* 0x000e2200000e0000 */
[----:B------:R-:W-:Y:S02]  /*0510*/  ISETP.NE.AND P1, PT, R4, RZ, PT ;  /* 0x000000ff0400720c */ /* 0x000fe40003f25270 */
        /* <DEDUP_REMOVED lines=19> */
[----:B------:R1:W-:Y:S01]  /*0650*/  @!P1 STS [UR8+0xb4], R19 ;  /* 0x0000b413ff009988 */ /* 0x0003e20008000808 */
[----:B------:R-:W-:Y:S06]  /*0660*/  BAR.SYNC.DEFER_BLOCKING 0x0 ;  /* 0x0000000000007b1d */ /* 0x000fec0000010000 */
.L_x_412:
[----:B------:R-:W-:Y:S01]  /*0670*/  ISETP.NE.AND P0, PT, R0, RZ, PT ;  /* 0x000000ff0000720c */ /* 0x000fe20003f05270 */
[----:B------:R-:W-:-:S12]  /*0680*/  BSSY B0, `(.L_x_413) ;  /* 0x000000c000007945 */ /* 0x000fd80003800000 */
[----:B------:R-:W-:Y:S05]  /*0690*/  @P0 BRA `(.L_x_414) ;  /* 0x0000000000280947 */ /* 0x000fea0003800000 */
[----:B------:R-:W-:Y:S01]  /*06a0*/  SHF.R.S32.HI R15, RZ, 0x1f, R7 ;  /* 0x0000001fff0f7819 */ /* 0x000fe20000011407 */
[----:B------:R-:W2:Y:S03]  /*06b0*/  MUFU.RCP R17, R19 ;  /* 0x0000001300117308 */ /* 0x000ea60000001000 */
[----:B------:R-:W-:-:S05]  /*06c0*/  LEA.HI R15, P1, R15, R8, RZ, 0x6 ;  /* 0x000000080f0f7211 */ /* 0x000fca00078330ff */
[----:B------:R-:W-:-:S05]  /*06d0*/  IMAD.X R16, RZ, RZ, R7, P1 ;  /* 0x000000ffff107224 */ /* 0x000fca00008e0607 */
[--C-:B------:R-:W-:Y:S02]  /*06e0*/  SHF.R.S64 R15, R15, 0x6, R16.reuse ;  /* 0x000000060f0f7819 */ /* 0x100fe40000001010 */
[----:B------:R-:W-:Y:S02]  /*06f0*/  SHF.R.S32.HI R16, RZ, 0x6, R16 ;  /* 0x00000006ff107819 */ /* 0x000fe40000011410 */
[C---:B---3--:R-:W-:Y:S01]  /*0700*/  LEA R14, P1, R15.reuse, R2, 0x2 ;  /* 0x000000020f0e7211 */ /* 0x048fe200078210ff */
[----:B--2---:R2:W-:Y:S03]  /*0710*/  STS [UR8+0xbc], R17 ;  /* 0x0000bc11ff007988 */ /* 0x0045e60008000808 */
[----:B------:R-:W-:-:S05]  /*0720*/  LEA.HI.X R15, R15, R3, R16, 0x2, P1 ;  /* 0x000000030f0f7211 */ /* 0x000fca00008f1410 */
[----:B------:R2:W-:Y:S04]  /*0730*/  STG.E desc[UR10][R14.64], R19 ;  /* 0x000000130e007986 */ /* 0x0005e8000c10190a */
.L_x_414:
[----:B------:R-:W-:Y:S05]  /*0740*/  BSYNC B0 ;  /* 0x0000000000007941 */ /* 0x000fea0003800000 */
.L_x_413:
[----:B------:R-:W-:Y:S06]  /*0750*/  BAR.SYNC.DEFER_BLOCKING 0x0 ;  /* 0x0000000000007b1d */ /* 0x000fec0000010000 */
[----:B------:R-:W-:Y:S01]  /*0760*/  BSSY B0, `(.L_x_415) ;  /* 0x000002b000007945 */ /* 0x000fe20003800000 */
[----:B--2---:R-:W2:Y:S02]  /*0770*/  LDS R14, [UR8+0xbc] ;  /* 0x0000bc08ff0e7984 */ /* 0x004ea40008000800 */
[----:B--2---:R-:W-:-:S05]  /*0780*/  FMUL.FTZ R12, R12, R14 ;  /* 0x0000000e0c0c7220 */ /* 0x004fca0000410000 */
        /* <DEDUP_REMOVED lines=12> */
.L_x_417:
        /* <DEDUP_REMOVED lines=9> */
.L_x_416:
        /* <DEDUP_REMOVED lines=11> */
.L_x_419:
        /* <DEDUP_REMOVED lines=8> */
.L_x_418:
[----:B------:R-:W-:Y:S05]  /*0a10*/  BSYNC B0 ;  /* 0x0000000000007941 */ /* 0x000fea0003800000 */
.L_x_415:
        /* <DEDUP_REMOVED lines=14> */
.L_x_422:
        /* <DEDUP_REMOVED lines=9> */
.L_x_421:
        /* <DEDUP_REMOVED lines=11> */
.L_x_424:
        /* <DEDUP_REMOVED lines=8> */
.L_x_423:
[----:B------:R-:W-:Y:S05]  /*0cc0*/  BSYNC B0 ;  /* 0x0000000000007941 */ /* 0x000fea0003800000 */
.L_x_420:
[----:B------:R-:W-:Y:S01]  /*0cd0*/  BAR.SYNC.DEFER_BLOCKING 0x0 ;  /* 0x0000000000007b1d */ /* 0x000fe20000010000 */
[----:B------:R-:W-:Y:S01]  /*0ce0*/  UIADD3 UR5, UR5, 0x80, URZ ;  /* 0x0000008005057890 */ /* 0x000fe2000fffe03f */
[----:B------:R-:W-:Y:S02]  /*0cf0*/  @!P0 VIADD R11, R11, 0x1 ;  /* 0x000000010b0b8836 */ /* 0x000fe40000000000 */
[----:B------:R-:W-:Y:S01]  /*0d00*/  IMAD.SHL.U32 R13, R12, 0x10, RZ ;  /* 0x000000100c0d7824 */ /* 0x000fe200078e00ff */
[----:B------:R-:W-:Y:S01]  /*0d10*/  ULEA UR5, UR6, UR5, 0x18 ;  /* 0x0000000506057291 */ /* 0x000fe2000f8ec03f */
[----:B------:R-:W-:Y:S01]  /*0d20*/  BSSY B0, `(.L_x_425) ;  /* 0x0000013000007945 */ /* 0x000fe20003800000 */
[----:B------:R-:W-:Y:S02]  /*0d30*/  @!P0 LEA.HI R11, R11, R11, RZ, 0x1 ;  /* 0x0000000b0b0b8211 */ /* 0x000fe400078f08ff */
[----:B------:R-:W-:Y:S02]  /*0d40*/  LOP3.LUT R13, R14, R13, RZ, 0xfc, !PT ;  /* 0x0000000d0e0d7212 */ /* 0x000fe400078efcff */
[----:B------:R-:W-:-:S03]  /*0d50*/  @!P0 SHF.R.S32.HI R12, RZ, 0x1, R11 ;  /* 0x00000001ff0c8819 */ /* 0x000fc6000001140b */
[----:B------:R-:W-:Y:S01]  /*0d60*/  STS.U8 [R4+UR5], R13 ;  /* 0x0000000d04007988 */ /* 0x000fe20008000005 */
[----:B------:R-:W-:-:S03]  /*0d70*/  NOP ;  /* 0x0000000000007918 */ /* 0x000fc60000000000 */
[----:B------:R-:W-:Y:S04]  /*0d80*/  LDS.U8 R11, [R4+UR5] ;  /* 0x00000005040b7984 */ /* 0x000fe80008000000 */
[----:B------:R-:W-:Y:S01]  /*0d90*/  @!P0 STS [UR8+0xa0], R12 ;  /* 0x0000a00cff008988 */ /* 0x000fe20008000808 */
[----:B------:R-:W-:Y:S06]  /*0da0*/  BAR.SYNC.DEFER_BLOCKING 0x0 ;  /* 0x0000000000007b1d */ /* 0x000fec0000010000 */
[----:B------:R-:W2:Y:S02]  /*0db0*/  LDS R15, [UR8+0xa0] ;  /* 0x0000a008ff0f7984 */ /* 0x000ea40008000800 */
[----:B--2---:R-:W-:-:S13]  /*0dc0*/  ISETP.GE.AND P0, PT, R0, R15, PT ;  /* 0x0000000f0000720c */ /* 0x004fda0003f06270 */
[----:B------:R-:W-:Y:S05]  /*0dd0*/  @P0 BRA `(.L_x_426) ;  /* 0x00000000001c0947 */ /* 0x000fea0003800000 */
[----:B------:R-:W-:-:S05]  /*0de0*/  LEA.HI R13, P0, R7, R8, RZ, 0x1 ;  /* 0x00000008070d7211 */ /* 0x000fca00078108ff */
[----:B------:R-:W-:-:S05]  /*0df0*/  IMAD.X R14, RZ, RZ, R7, P0 ;  /* 0x000000ffff0e7224 */ /* 0x000fca00000e0607 */
[--C-:B------:R-:W-:Y:S02]  /*0e00*/  SHF.R.S64 R13, R13, 0x1, R14.reuse ;  /* 0x000000010d0d7819 */ /* 0x100fe4000000100e */
[----:B------:R-:W-:Y:S02]  /*0e10*/  SHF.R.S32.HI R14, RZ, 0x1, R14 ;  /* 0x00000001ff0e7819 */ /* 0x000fe4000001140e */
[----:B------:R-:W-:-:S04]  /*0e20*/  IADD3 R12, P0, P1, R13, UR14, R0 ;  /* 0x0000000e0d0c7c10 */ /* 0x000fc8000f91e000 */
[----:B------:R-:W-:-:S05]  /*0e30*/  IADD3.X R13, R14, UR15, R9, P0, P1 ;  /* 0x0000000f0e0d7c10 */ /* 0x000fca00087e2409 */
[----:B------:R2:W-:Y:S04]  /*0e40*/  STG.E.U8 desc[UR10][R12.64], R11 ;  /* 0x0000000b0c007986 */ /* 0x0005e8000c10110a */
.L_x_426:
[----:B------:R-:W-:Y:S05]  /*0e50*/  BSYNC B0 ;  /* 0x0000000000007941 */ /* 0x000fea0003800000 */
.L_x_425:
[----:B------:R-:W-:-:S05]  /*0e60*/  IADD3 R8, P0, R8, UR4, RZ ;  /* 0x0000000408087c10 */ /* 0x000fca000ff1e0ff */
[----:B------:R-:W-:Y:S01]  /*0e70*/  IMAD.X R7, RZ, RZ, R7, P0 ;  /* 0x000000ffff077224 */ /* 0x000fe200000e0607 */
[----:B------:R-:W-:-:S04]  /*0e80*/  ISETP.GE.U32.AND P0, PT, R8, UR7, PT ;  /* 0x0000000708007c0c */ /* 0x000fc8000bf06070 */
[----:B------:R-:W-:-:S13]  /*0e90*/  ISETP.GE.AND.EX P0, PT, R7, RZ, PT, P0 ;  /* 0x000000ff0700720c */ /* 0x000fda0003f06300 */
[----:B------:R-:W-:Y:S05]  /*0ea0*/  @!P0 BRA `(.L_x_427) ;  /* 0xfffffff000ac8947 */ /* 0x000fea000383ffff */
[----:B------:R-:W-:Y:S05]  /*0eb0*/  EXIT ;  /* 0x000000000000794d */ /* 0x000fea0003800000 */
.L_x_428:
        /* <DEDUP_REMOVED lines=12> */
.L_x_2076:


//--------------------- .text._Z18kQuantizeBlockwiseI13__nv_bfloat16Li128ELi2ELi0ELi2EEvPfPT_S1_PhS1_ii --------------------------
	.section	.text._Z18kQuantizeBlockwiseI13__nv_bfloat16Li128ELi2ELi0ELi2EEvPfPT_S1_PhS1_ii,"ax",@progbits
	.align	128
        .global         _Z18kQuantizeBlockwiseI13__nv_bfloat16Li128ELi2ELi0ELi2EEvPfPT_S1_PhS1_ii
        .type           _Z18kQuantizeBlockwiseI13__nv_bfloat16Li128ELi2ELi0ELi2EEvPfPT_S1_PhS1_ii,@function
        .size           _Z18kQuantizeBlockwiseI13__nv_bfloat16Li128ELi2ELi0ELi2EEvPfPT_S1_PhS1_ii,(.L_x_2077 - _Z18kQuantizeBlockwiseI13__nv_bfloat16Li128ELi2ELi0ELi2EEvPfPT_S1_PhS1_ii)
        .other          _Z18kQuantizeBlockwiseI13__nv_bfloat16Li128ELi2ELi0ELi2EEvPfPT_S1_PhS1_ii,@"STO_CUDA_ENTRY STV_DEFAULT"
_Z18kQuantizeBlockwiseI13__nv_bfloat16Li128ELi2ELi0ELi2EEvPfPT_S1_PhS1_ii:
.text._Z18kQuantizeBlockwiseI13__nv_bfloat16Li128ELi2ELi0ELi2EEvPfPT_S1_PhS1_ii:
        /* <DEDUP_REMOVED lines=10> */
[----:B------:R-:W1:Y:S01]  /*00a0*/  S2UR UR6, SR_CgaCtaId ;  /* 0x00000000000679c3 */ /* 0x000e620000008800 */
[----:B------:R-:W-:Y:S01]  /*00b0*/  UMOV UR5, 0x400 ;  /* 0x0000040000057882 */ /* 0x000fe20000000000 */
[----:B------:R-:W-:Y:S01]  /*00c0*/  SHF.R.S32.HI R5, RZ, 0x1f, R8 ;  /* 0x0000001fff057819 */ /* 0x000fe20000011408 */
[----:B------:R-:W2:Y:S01]  /*00d0*/  S2R R4, SR_LANEID ;  /* 0x0000000000047919 */ /* 0x000ea20000000000 */
[----:B------:R-:W-:Y:S01]  /*00e0*/  UIADD3 UR5, UR5, 0x150, URZ ;  /* 0x0000015005057890 */ /* 0x000fe2000fffe03f */
[----:B------:R-:W-:Y:S01]  /*00f0*/  ULDC.64 UR10, c[0x0][0x208] ;  /* 0x00008200000a7ab9 */ /* 0x000fe20000000a00 */
[----:B------:R-:W-:Y:S02]  /*0100*/  ULDC.64 UR12, c[0x0][0x218] ;  /* 0x00008600000c7ab9 */ /* 0x000fe40000000a00 */
[----:B------:R-:W3:Y:S01]  /*0110*/  LDC R6, c[0x0][0x23c] ;  /* 0x00008f00ff067b82 */ /* 0x000ee20000000800 */
[----:B------:R-:W-:Y:S01]  /*0120*/  ULDC.64 UR14, c[0x0][0x228] ;  /* 0x00008a00000e7ab9 */ /* 0x000fe20000000a00 */
[----:B-1----:R-:W-:Y:S01]  /*0130*/  ULEA UR5, UR6, UR5, 0x18 ;  /* 0x0000000506057291 */ /* 0x002fe2000f8ec03f */
[----:B0-----:R-:W-:Y:S01]  /*0140*/  SHF.R.S32.HI R3, RZ, 0x1f, R0 ;  /* 0x0000001fff037819 */ /* 0x001fe20000011400 */
[C---:B------:R-:W-:Y:S01]  /*0150*/  IMAD.SHL.U32 R11, R0.reuse, 0x2, RZ ;  /* 0x00000002000b7824 */ /* 0x040fe200078e00ff */
[----:B------:R-:W-:-:S02]  /*0160*/  LOP3.LUT R7, R0, 0xffffffe0, RZ, 0xc0, !PT ;  /* 0xffffffe000077812 */ /* 0x000fc400078ec0ff */
[----:B------:R-:W-:Y:S02]  /*0170*/  LEA.HI R3, R3, R0, RZ, 0x5 ;  /* 0x0000000003037211 */ /* 0x000fe400078f28ff */
[----:B------:R-:W-:Y:S02]  /*0180*/  LOP3.LUT R11, R11, 0xffffffc0, RZ, 0xc0, !PT ;  /* 0xffffffc00b0b7812 */ /* 0x000fe400078ec0ff */
[----:B------:R-:W-:Y:S02]  /*0190*/  SHF.R.S32.HI R14, RZ, 0x5, R3 ;  /* 0x00000005ff0e7819 */ /* 0x000fe40000011403 */
[----:B------:R-:W-:Y:S02]  /*01a0*/  LOP3.LUT R3, R3, 0xffffffe0, RZ, 0xc0, !PT ;  /* 0xffffffe003037812 */ /* 0x000fe400078ec0ff */
[--C-:B------:R-:W-:Y:S02]  /*01b0*/  LOP3.LUT R9, R7, 0x1f, R0.reuse, 0xf8, !PT ;  /* 0x0000001f07097812 */ /* 0x100fe400078ef800 */
[----:B------:R-:W-:Y:S01]  /*01c0*/  LOP3.LUT R12, R11, 0x1f, R0, 0xf8, !PT ;  /* 0x0000001f0b0c7812 */ /* 0x000fe200078ef800 */
[----:B------:R-:W-:Y:S01]  /*01d0*/  VIADD R13, R3, 0x20 ;  /* 0x00000020030d7836 */ /* 0x000fe20000000000 */
[----:B------:R-:W-:-:S02]  /*01e0*/  SHF.R.S32.HI R10, RZ, 0x1f, R9 ;  /* 0x0000001fff0a7819 */ /* 0x000fc40000011409 */
[----:B------:R-:W-:Y:S02]  /*01f0*/  LEA R14, R14, UR5, 0x2 ;  /* 0x000000050e0e7c11 */ /* 0x000fe4000f8e10ff */
[----:B------:R-:W-:Y:S02]  /*0200*/  LOP3.LUT R15, RZ, R3, RZ, 0x33, !PT ;  /* 0x00000003ff0f7212 */ /* 0x000fe400078e33ff */
[----:B--2---:R-:W-:-:S07]  /*0210*/  LOP3.LUT R16, R12, 0x20, RZ, 0xfc, !PT ;  /* 0x000000200c107812 */ /* 0x004fce00078efcff */
.L_x_446:
[----:B0-----:R-:W-:Y:S01]  /*0220*/  IMAD.MOV R17, RZ, RZ, -R8 ;  /* 0x000000ffff117224 */ /* 0x001fe200078e0a08 */
[----:B------:R-:W-:Y:S02]  /*0230*/  IADD3 R3, P2, R12, R8, RZ ;  /* 0x000000080c037210 */ /* 0x000fe40007f5e0ff */
[----:B------:R-:W-:Y:S02]  /*0240*/  PRMT R21, RZ, 0x7610, R21 ;  /* 0x00007610ff157816 */ /* 0x000fe40000000015 */
[----:B------:R-:W-:Y:S01]  /*0250*/  PRMT R20, RZ, 0x7610, R20 ;  /* 0x00007610ff147816 */ /* 0x000fe20000000014 */
[----:B------:R-:W0:Y:S01]  /*0260*/  S2UR UR6, SR_CgaCtaId ;  /* 0x00000000000679c3 */ /* 0x000e220000008800 */
[----:B---3--:R-:W-:-:S07]  /*0270*/  VIADDMNMX R17, R17, R6, 0x80, PT ;  /* 0x0000008011117446 */ /* 0x008fce0003800106 */
[----:B------:R-:W-:Y:S01]  /*0280*/  BAR.SYNC.DEFER_BLOCKING 0x0 ;  /* 0x0000000000007b1d */ /* 0x000fe20000010000 */
[C---:B------:R-:W-:Y:S02]  /*0290*/  LEA.HI.X.SX32 R18, R12.reuse, R5, 0x1, P2 ;  /* 0x000000050c127211 */ /* 0x040fe400010f0eff */
[-C--:B------:R-:W-:Y:S02]  /*02a0*/  ISETP.GE.AND P0, PT, R12, R17.reuse, PT ;  /* 0x000000110c00720c */ /* 0x080fe40003f06270 */
[----:B------:R-:W-:Y:S02]  /*02b0*/  ISETP.GE.AND P1, PT, R16, R17, PT ;  /* 0x000000111000720c */ /* 0x000fe40003f26270 */
[----:B------:R-:W-:-:S04]  /*02c0*/  LEA R2, P2, R3, UR12, 0x1 ;  /* 0x0000000c03027c11 */ /* 0x000fc8000f8408ff */
[----:B------:R-:W-:-:S05]  /*02d0*/  LEA.HI.X R3, R3, UR13, R18, 0x1, P2 ;  /* 0x0000000d03037c11 */ /* 0x000fca00090f0c12 */
[----:B------:R-:W2:Y:S04]  /*02e0*/  @!P0 LDG.E.U16.CONSTANT R21, desc[UR10][R2.64] ;  /* 0x0000000a02158981 */ /* 0x000ea8000c1e9500 */
[----:B------:R-:W3:Y:S01]  /*02f0*/  @!P1 LDG.E.U16.CONSTANT R20, desc[UR10][R2.64+0x40] ;  /* 0x0000400a02149981 */ /* 0x000ee2000c1e9500 */
[----:B------:R-:W-:Y:S01]  /*0300*/  UMOV UR5, 0x400 ;  /* 0x0000040000057882 */ /* 0x000fe20000000000 */
[--C-:B------:R-:W-:Y:S01]  /*0310*/  IMAD.IADD R19, R11, 0x1, R4.reuse ;  /* 0x000000010b137824 */ /* 0x100fe200078e0204 */
[----:B0-----:R-:W-:Y:S01]  /*0320*/  ULEA UR8, UR6, UR5, 0x18 ;  /* 0x0000000506087291 */ /* 0x001fe2000f8ec03f */
[----:B------:R-:W-:Y:S01]  /*0330*/  ISETP.GT.AND P0, PT, R17, 0x3f, PT ;  /* 0x0000003f1100780c */ /* 0x000fe20003f04270 */
[----:B------:R-:W-:Y:S01]  /*0340*/  BSSY B0, `(.L_x_429) ;  /* 0x000004e000007945 */ /* 0x000fe20003800000 */
[----:B------:R-:W-:-:S03]  /*0350*/  IMAD.IADD R18, R19, 0x1, R4 ;  /* 0x0000000113127824 */ /* 0x000fc600078e0204 */
[----:B------:R-:W-:Y:S02]  /*0360*/  LEA R22, R19, UR8, 0x1 ;  /* 0x0000000813167c11 */ /* 0x000fe4000f8e08ff */
        /* <DEDUP_REMOVED lines=11> */
[----:B------:R-:W-:Y:S01]  /*0420*/  IMAD.IADD R3, R15, 0x1, R17 ;  /* 0x000000010f037824 */ /* 0x000fe200078e0211 */
[----:B------:R-:W-:Y:S01]  /*0430*/  ISETP.GT.AND P0, PT, R13, R17, PT ;  /* 0x000000110d00720c */ /* 0x000fe20003f04270 */
[C---:B------:R-:W-:Y:S01]  /*0440*/  VIADD R22, R4.reuse, 0x2 ;  /* 0x0000000204167836 */ /* 0x040fe20000000000 */
[C---:B------:R-:W-:Y:S01]  /*0450*/  ISETP.NE.AND P1, PT, R4.reuse, RZ, PT ;  /* 0x000000ff0400720c */ /* 0x040fe20003f25270 */
[----:B------:R-:W-:Y:S01]  /*0460*/  VIADD R24, R4, 0x4 ;  /* 0x0000000404187836 */ /* 0x000fe20000000000 */
[----:B------:R-:W-:-:S05]  /*0470*/  SEL R3, R3, 0x1f, P0 ;  /* 0x0000001f03037807 */ /* 0x000fca0000000000 */
[----:B------:R-:W0:Y:S02]  /*0480*/  SHFL.DOWN PT, R21, R2, 0x1, R3 ;  /* 0x0820000002157989 */ /* 0x000e2400000e0003 */
[----:B0-----:R-:W-:-:S04]  /*0490*/  FSETP.GEU.FTZ.AND P0, PT, R2, R21, PT ;  /* 0x000000150200720b */ /* 0x001fc80003f1e000 */
[----:B------:R-:W-:-:S04]  /*04a0*/  ISETP.LT.AND P0, PT, R4, R3, !P0 ;  /* 0x000000030400720c */ /* 0x000fc80004701270 */
[----:B------:R-:W-:-:S05]  /*04b0*/  FSEL R20, R21, R2, P0 ;  /* 0x0000000215147208 */ /* 0x000fca0000000000 */
[----:B------:R-:W0:Y:S02]  /*04c0*/  SHFL.DOWN PT, R21, R20, 0x2, R3 ;  /* 0x0840000014157989 */ /* 0x000e2400000e0003 */
[----:B0-----:R-:W-:-:S04]  /*04d0*/  FSETP.GEU.FTZ.AND P0, PT, R20, R21, PT ;  /* 0x000000151400720b */ /* 0x001fc80003f1e000 */
[----:B------:R-:W-:-:S04]  /*04e0*/  ISETP.LE.AND P0, PT, R22, R3, !P0 ;  /* 0x000000031600720c */ /* 0x000fc80004703270 */
[----:B------:R-:W-:Y:S01]  /*04f0*/  FSEL R22, R21, R20, P0 ;  /* 0x0000001415167208 */ /* 0x000fe20000000000 */
[----:B------:R-:W-:-:S04]  /*0500*/  VIADD R20, R4, 0x8 ;  /* 0x0000000804147836 */ /* 0x000fc80000000000 */
        /* <DEDUP_REMOVED lines=8> */
[----:B------:R-:W-:-:S05]  /*0590*/  FSEL R20, R21, R2, P0 ;  /* 0x0000000215147208 */ /* 0x000fca0000000000 */
[----:B------:R-:W0:Y:S02]  /*05a0*/  SHFL.DOWN PT, R21, R20, 0x10, R3 ;  /* 0x0a00000014157989 */ /* 0x000e2400000e0003 */
[----:B0-----:R-:W-:-:S04]  /*05b0*/  FSETP.GEU.FTZ.AND P0, PT, R20, R21, PT ;  /* 0x000000151400720b */ /* 0x001fc80003f1e000 */
[----:B------:R-:W-:-:S04]  /*05c0*/  ISETP.LE.AND P0, PT, R22, R3, !P0 ;  /* 0x000000031600720c */ /* 0x000fc80004703270 */
[----:B------:R-:W-:Y:S02]  /*05d0*/  FSEL R21, R21, R20, P0 ;  /* 0x0000001415157208 */ /* 0x000fe40000000000 */
[----:B------:R-:W-:-:S03]  /*05e0*/  ISETP.GE.AND P0, PT, R17, 0x21, PT ;  /* 0x000000211100780c */ /* 0x000fc60003f06270 */
[----:B------:R0:W-:Y:S01]  /*05f0*/  @!P1 STS [R14+0x4], R21 ;  /* 0x000004150e009388 */ /* 0x0001e20000000800 */
[----:B------:R-:W-:Y:S01]  /*0600*/  BAR.SYNC.DEFER_BLOCKING 0x0 ;  /* 0x0000000000007b1d */ /* 0x000fe20000010000 */
[----:B------:R-:W-:-:S13]  /*0610*/  ISETP.NE.OR P0, PT, R0, RZ, !P0 ;  /* 0x000000ff0000720c */ /* 0x000fda0004705670 */
[----:B0-----:R-:W-:Y:S05]  /*0620*/  @P0 BRA `(.L_x_431) ;  /* 0x00000000007c0947 */ /* 0x001fea0003800000 */
[----:B------:R-:W0:Y:S02]  /*0630*/  LDS R2, [UR8+0x158] ;  /* 0x00015808ff027984 */ /* 0x000e240008000800 */
[----:B0-----:R-:W-:-:S04]  /*0640*/  FSETP.GEU.FTZ.AND P0, PT, R21, R2, PT ;  /* 0x000000021500720b */ /* 0x001fc80003f1e000 */
[----:B------:R-:W-:Y:S01]  /*0650*/  FSEL R21, R2, R21, !P0 ;  /* 0x0000001502157208 */ /* 0x000fe20004000000 */
[----:B------:R-:W-:Y:S08]  /*0660*/  BRA `(.L_x_431) ;  /* 0x00000000006c7947 */ /* 0x000ff00003800000 */
.L_x_430:
[----:B------:R-:W0:Y:S01]  /*0670*/  SHFL.DOWN PT, R3, R2, 0x1, 0x1f ;  /* 0x08201f0002037f89 */ /* 0x000e2200000e0000 */
[----:B------:R-:W-:Y:S02]  /*0680*/  ISETP.NE.AND P2, PT, R4, RZ, PT ;  /* 0x000000ff0400720c */ /* 0x000fe40003f45270 */
        /* <DEDUP_REMOVED lines=20> */
[----:B------:R-:W-:Y:S01]  /*07d0*/  @!P2 STS [R14+0x4], R21 ;  /* 0x000004150e00a388 */ /* 0x000fe20000000800 */
[----:B------:R-:W-:Y:S06]  /*07e0*/  BAR.SYNC.DEFER_BLOCKING 0x0 ;  /* 0x0000000000007b1d */ /* 0x000fec0000010000 */
[----:B------:R-:W0:Y:S02]  /*07f0*/  @!P1 LDS R2, [UR8+0x158] ;  /* 0x00015808ff029984 */ /* 0x000e240008000800 */
[----:B0-----:R-:W-:-:S04]  /*0800*/  @!P1 FSETP.GEU.FTZ.AND P0, PT, R21, R2, PT ;  /* 0x000000021500920b */ /* 0x001fc80003f1e000 */
[----:B------:R-:W-:-:S09]  /*0810*/  @!P1 FSEL R21, R2, R21, !P0 ;  /* 0x0000001502159208 */ /* 0x000fd20004000000 */
.L_x_431:
[----:B------:R-:W-:Y:S05]  /*0820*/  BSYNC B0 ;  /* 0x0000000000007941 */ /* 0x000fea0003800000 */
.L_x_429:
[----:B------:R-:W-:Y:S01]  /*0830*/  ISETP.NE.AND P0, PT, R0, RZ, PT ;  /* 0x000000ff0000720c */ /* 0x000fe20003f05270 */
[----:B------:R-:W-:-:S12]  /*0840*/  BSSY B0, `(.L_x_432) ;  /* 0x000000d000007945 */ /* 0x000fd80003800000 */
[----:B------:R-:W-:Y:S05]  /*0850*/  @P0 BRA `(.L_x_433) ;  /* 0x00000000002c0947 */ /* 0x000fea0003800000 */
[----:B------:R-:W0:Y:S01]  /*0860*/  LDC.64 R2, c[0x0][0x220] ;  /* 0x00008800ff027b82 */ /* 0x000e220000000a00 */
[----:B------:R-:W-:Y:S01]  /*0870*/  SHF.R.S32.HI R23, RZ, 0x1f, R5 ;  /* 0x0000001fff177819 */ /* 0x000fe20000011405 */
[----:B------:R-:W1:Y:S03]  /*0880*/  MUFU.RCP R24, R21 ;  /* 0x0000001500187308 */ /* 0x000e660000001000 */
[----:B------:R-:W-:-:S05]  /*0890*/  LEA.HI R20, P1, R23, R8, RZ, 0x7 ;  /* 0x0000000817147211 */ /* 0x000fca00078338ff */
[----:B------:R-:W-:-:S05]  /*08a0*/  IMAD.X R23, RZ, RZ, R5, P1 ;  /* 0x000000ffff177224 */ /* 0x000fca00008e0605 */
[--C-:B------:R-:W-:Y:S02]  /*08b0*/  SHF.R.S64 R20, R20, 0x7, R23.reuse ;  /* 0x0000000714147819 */ /* 0x100fe40000001017 */
[----:B------:R-:W-:Y:S01]  /*08c0*/  SHF.R.S32.HI R22, RZ, 0x7, R23 ;  /* 0x00000007ff167819 */ /* 0x000fe20000011417 */
[----:B-1----:R1:W-:Y:S01]  /*08d0*/  STS [UR8+0x160], R24 ;  /* 0x00016018ff007988 */ /* 0x0023e20008000808 */
[----:B0-----:R-:W-:-:S04]  /*08e0*/  LEA R2, P1, R20, R2, 0x2 ;  /* 0x0000000214027211 */ /* 0x001fc800078210ff */
[----:B------:R-:W-:-:S05]  /*08f0*/  LEA.HI.X R3, R20, R3, R22, 0x2, P1 ;  /* 0x0000000314037211 */ /* 0x000fca00008f1416 */
[----:B------:R1:W-:Y:S04]  /*0900*/  STG.E desc[UR10][R2.64], R21 ;  /* 0x0000001502007986 */ /* 0x0003e8000c10190a */
.L_x_433:
[----:B------:R-:W-:Y:S05]  /*0910*/  BSYNC B0 ;  /* 0x0000000000007941 */ /* 0x000fea0003800000 */
.L_x_432:
[----:B------:R-:W-:Y:S06]  /*0920*/  BAR.SYNC.DEFER_BLOCKING 0x0 ;  /* 0x0000000000007b1d */ /* 0x000fec0000010000 */
[----:B------:R-:W-:Y:S01]  /*0930*/  BSSY B0, `(.L_x_434) ;  /* 0x000002b000007945 */ /* 0x000fe20003800000 */
[----:B-1----:R-:W0:Y:S02]  /*0940*/  LDS R3, [UR8+0x160] ;  /* 0x00016008ff037984 */ /* 0x002e240008000800 */
[----:B0-----:R-:W-:-:S05]  /*0950*/  FMUL.FTZ R18, R18, R3 ;  /* 0x0000000312127220 */ /* 0x001fca0000410000 */
        /* <DEDUP_REMOVED lines=12> */
.L_x_436:
        /* <DEDUP_REMOVED lines=9> */
.L_x_435:
        /* <DEDUP_REMOVED lines=11> */
.L_x_438:
        /* <DEDUP_REMOVED lines=8> */
.L_x_437:
[----:B------:R-:W-:Y:S05]  /*0be0*/  BSYNC B0 ;  /* 0x0000000000007941 */ /* 0x000fea0003800000 */
.L_x_434:
        /* <DEDUP_REMOVED lines=14> */
.L_x_441:
        /* <DEDUP_REMOVED lines=9> */
.L_x_440:
        /* <DEDUP_REMOVED lines=11> */
.L_x_443:
        /* <DEDUP_REMOVED lines=8> */
.L_x_442:
[----:B------:R-:W-:Y:S05]  /*0e90*/  BSYNC B0 ;  /* 0x0000000000007941 */ /* 0x000fea0003800000 */
.L_x_439:
        /* <DEDUP_REMOVED lines=8> */
[----:B------:R-:W-:-:S02]  /*0f20*/  IADD3 R2, R4, UR5, R7 ;  /* 0x0000000504027c10 */ /* 0x000fc4000fffe007 */
[----:B------:R-:W-:-:S03]  /*0f30*/  @!P0 SHF.R.S32.HI R18, RZ, 0x1, R17 ;  /* 0x00000001ff128819 */ /* 0x000fc60000011411 */
[----:B------:R-:W-:Y:S01]  /*0f40*/  STS.U8 [R2], R3 ;  /* 0x0000000302007388 */ /* 0x000fe20000000000 */
[----:B------:R-:W-:-:S03]  /*0f50*/  NOP ;  /* 0x0000000000007918 */ /* 0x000fc60000000000 */
[----:B------:R-:W-:Y:S04]  /*0f60*/  LDS.U8 R17, [R2] ;  /* 0x0000000002117984 */ /* 0x000fe80000000000 */
[----:B------:R-:W-:Y:S01]  /*0f70*/  @!P0 STS [UR8+0x140], R18 ;  /* 0x00014012ff008988 */ /* 0x000fe20008000808 */
[----:B------:R-:W-:Y:S06]  /*0f80*/  BAR.SYNC.DEFER_BLOCKING 0x0 ;  /* 0x0000000000007b1d */ /* 0x000fec0000010000 */
[----:B------:R-:W0:Y:S02]  /*0f90*/  LDS R20, [UR8+0x140] ;  /* 0x00014008ff147984 */ /* 0x000e240008000800 */
[----:B0-----:R-:W-:-:S13]  /*0fa0*/  ISETP.GE.AND P0, PT, R9, R20, PT ;  /* 0x000000140900720c */ /* 0x001fda0003f06270 */
        /* <DEDUP_REMOVED lines=8> */
.L_x_445:
[----:B------:R-:W-:Y:S05]  /*1030*/  BSYNC B0 ;  /* 0x0000000000007941 */ /* 0x000fea0003800000 */
.L_x_444:
[----:B------:R-:W-:-:S05]  /*1040*/  IADD3 R8, P0, R8, UR4, RZ ;  /* 0x0000000408087c10 */ /* 0x000fca000ff1e0ff */
[----:B------:R-:W-:Y:S01]  /*1050*/  IMAD.X R5, RZ, RZ, R5, P0 ;  /* 0x000000ffff057224 */ /* 0x000fe200000e0605 */
[----:B------:R-:W-:-:S04]  /*1060*/  ISETP.GE.U32.AND P0, PT, R8, UR7, PT ;  /* 0x0000000708007c0c */ /* 0x000fc8000bf06070 */
[----:B------:R-:W-:-:S13]  /*1070*/  ISETP.GE.AND.EX P0, PT, R5, RZ, PT, P0 ;  /* 0x000000ff0500720c */ /* 0x000fda0003f06300 */
[----:B------:R-:W-:Y:S05]  /*1080*/  @!P0 BRA `(.L_x_446) ;  /* 0xfffffff000648947 */ /* 0x000fea000383ffff */
[----:B------:R-:W-:Y:S05]  /*1090*/  EXIT ;  /* 0x000000000000794d */ /* 0x000fea0003800000 */
.L_x_447:
        /* <DEDUP_REMOVED lines=14> */
.L_x_2077:


//--------------------- .text._Z18kQuantizeBlockwiseI13__nv_bfloat16Li256ELi2ELi0ELi2EEvPfPT_S1_PhS1_ii --------------------------
	.section	.text._Z18kQuantizeBlockwiseI13__nv_bfloat16Li256ELi2ELi0ELi2EEvPfPT_S1_PhS1_ii,"ax",@progbits
	.align	128
        .global         _Z18kQuantizeBlockwiseI13__nv_bfloat16Li256ELi2ELi0ELi2EEvPfPT_S1_PhS1_ii
        .type           _Z18kQuantizeBlockwiseI13__nv_bfloat16Li256ELi2ELi0ELi2EEvPfPT_S1_PhS1_ii,@function
        .size           _Z18kQuantizeBlockwiseI13__nv_bfloat16Li256ELi2ELi0ELi2EEvPfPT_S1_PhS1_ii,(.L_x_2078 - _Z18kQuantizeBlockwiseI13__nv_bfloat16Li256ELi2ELi0ELi2EEvPfPT_S1_PhS1_ii)
        .other          _Z18kQuantizeBlockwiseI13__nv_bfloat16Li256ELi2ELi0ELi2EEvPfPT_S1_PhS1_ii,@"STO_CUDA_ENTRY STV_DEFAULT"
_Z18kQuantizeBlockwiseI13__nv_bfloat16Li256ELi2ELi0ELi2EEvPfPT_S1_PhS1_ii:
.text._Z18kQuantizeBlockwiseI13__nv_bfloat16Li256ELi2ELi0ELi2EEvPfPT_S1_PhS1_ii:
        /* <DEDUP_REMOVED lines=34> */
.L_x_465:
        /* <DEDUP_REMOVED lines=59> */
[----:B------:R-:W-:-:S05]  /*05d0*/  FSEL R21, R21, R20, P0 ;  /* 0x0000001415157208 */ /* 0x000fca0000000000 */
[----:B------:R0:W-:Y:S01]  /*05e0*/  @!P1 STS [R13+0x4], R21 ;  /* 0x000004150d009388 */ /* 0x0001e20000000800 */
[----:B------:R-:W-:Y:S01]  /*05f0*/  BAR.SYNC.DEFER_BLOCKING 0x0 ;  /* 0x0000000000007b1d */ /* 0x000fe20000010000 */
[----:B------:R-:W-:-:S13]  /*0600*/  ISETP.NE.AND P1, PT, R0, RZ, PT ;  /* 0x000000ff0000720c */ /* 0x000fda0003f25270 */
[----:B0-----:R-:W-:Y:S05]  /*0610*/  @P1 BRA `(.L_x_450) ;  /* 0x0000000000b41947 */ /* 0x001fea0003800000 */
[----:B------:R-:W0:Y:S01]  /*0620*/  LDS.64 R2, [UR8+0x298] ;  /* 0x00029808ff027984 */ /* 0x000e220008000a00 */
[----:B------:R-:W-:Y:S02]  /*0630*/  ISETP.GE.AND P2, PT, R17, 0x61, PT ;  /* 0x000000611100780c */ /* 0x000fe40003f46270 */
[----:B0-----:R-:W-:-:S04]  /*0640*/  FSETP.GEU.FTZ.AND P0, PT, R21, R2, PT ;  /* 0x000000021500720b */ /* 0x001fc80003f1e000 */
[----:B------:R-:W-:-:S04]  /*0650*/  ISETP.GT.AND P0, PT, R17, 0x20, !P0 ;  /* 0x000000201100780c */ /* 0x000fc80004704270 */
[----:B------:R-:W-:-:S04]  /*0660*/  FSEL R2, R2, R21, P0 ;  /* 0x0000001502027208 */ /* 0x000fc80000000000 */
[----:B------:R-:W-:-:S04]  /*0670*/  FSETP.GEU.FTZ.AND P0, PT, R2, R3, PT ;  /* 0x000000030200720b */ /* 0x000fc80003f1e000 */
[----:B------:R-:W-:-:S04]  /*0680*/  ISETP.GT.AND P0, PT, R17, 0x40, !P0 ;  /* 0x000000401100780c */ /* 0x000fc80004704270 */
[----:B------:R-:W-:Y:S01]  /*0690*/  FSEL R21, R3, R2, P0 ;  /* 0x0000000203157208 */ /* 0x000fe20000000000 */
[----:B------:R-:W-:Y:S08]  /*06a0*/  @!P2 BRA `(.L_x_450) ;  /* 0x000000000090a947 */ /* 0x000ff00003800000 */
[----:B------:R-:W0:Y:S02]  /*06b0*/  LDS R2, [UR8+0x2a0] ;  /* 0x0002a008ff027984 */ /* 0x000e240008000800 */
[----:B0-----:R-:W-:-:S04]  /*06c0*/  FSETP.GEU.FTZ.AND P0, PT, R21, R2, PT ;  /* 0x000000021500720b */ /* 0x001fc80003f1e000 */
[----:B------:R-:W-:Y:S01]  /*06d0*/  FSEL R21, R2, R21, !P0 ;  /* 0x0000001502157208 */ /* 0x000fe20004000000 */
[----:B------:R-:W-:Y:S08]  /*06e0*/  BRA `(.L_x_450) ;  /* 0x0000000000807947 */ /* 0x000ff00003800000 */
.L_x_449:
        /* <DEDUP_REMOVED lines=24> */
[----:B------:R-:W0:Y:S04]  /*0870*/  @!P1 LDS.64 R2, [UR8+0x298] ;  /* 0x00029808ff029984 */ /* 0x000e280008000a00 */
[----:B------:R-:W1:Y:S01]  /*0880*/  @!P1 LDS R23, [UR8+0x2a0] ;  /* 0x0002a008ff179984 */ /* 0x000e620008000800 */
[----:B0-----:R-:W-:-:S04]  /*0890*/  @!P1 FSETP.GEU.FTZ.AND P0, PT, R21, R2, PT ;  /* 0x000000021500920b */ /* 0x001fc80003f1e000 */
[----:B------:R-:W-:-:S04]  /*08a0*/  @!P1 FSEL R2, R2, R21, !P0 ;  /* 0x0000001502029208 */ /* 0x000fc80004000000 */
[----:B------:R-:W-:-:S04]  /*08b0*/  @!P1 FSETP.GEU.FTZ.AND P0, PT, R2, R3, PT ;  /* 0x000000030200920b */ /* 0x000fc80003f1e000 */
[----:B------:R-:W-:-:S04]  /*08c0*/  @!P1 FSEL R2, R3, R2, !P0 ;  /* 0x0000000203029208 */ /* 0x000fc80004000000 */
[----:B-1----:R-:W-:-:S04]  /*08d0*/  @!P1 FSETP.GEU.FTZ.AND P0, PT, R2, R23, PT ;  /* 0x000000170200920b */ /* 0x002fc80003f1e000 */
[----:B------:R-:W-:-:S09]  /*08e0*/  @!P1 FSEL R21, R23, R2, !P0 ;  /* 0x0000000217159208 */ /* 0x000fd20004000000 */
.L_x_450:
[----:B------:R-:W-:Y:S05]  /*08f0*/  BSYNC B0 ;  /* 0x0000000000007941 */ /* 0x000fea0003800000 */
.L_x_448:
[----:B------:R-:W-:Y:S04]  /*0900*/  BSSY B0, `(.L_x_451) ;  /* 0x000000d000007945 */ /* 0x000fe80003800000 */
        /* <DEDUP_REMOVED lines=12> */
.L_x_452:
[----:B------:R-:W-:Y:S05]  /*09d0*/  BSYNC B0 ;  /* 0x0000000000007941 */ /* 0x000fea0003800000 */
.L_x_451:
        /* <DEDUP_REMOVED lines=16> */
.L_x_455:
        /* <DEDUP_REMOVED lines=9> */
.L_x_454:
        /* <DEDUP_REMOVED lines=11> */
.L_x_457:
        /* <DEDUP_REMOVED lines=8> */
.L_x_456:
[----:B------:R-:W-:Y:S05]  /*0ca0*/  BSYNC B0 ;  /* 0x0000000000007941 */ /* 0x000fea0003800000 */
.L_x_453:
        /* <DEDUP_REMOVED lines=14> */
.L_x_460:
        /* <DEDUP_REMOVED lines=9> */
.L_x_459:
        /* <DEDUP_REMOVED lines=11> */
.L_x_462:
        /* <DEDUP_REMOVED lines=8> */
.L_x_461:
[----:B------:R-:W-:Y:S05]  /*0f50*/  BSYNC B0 ;  /* 0x0000000000007941 */ /* 0x000fea0003800000 */
.L_x_458:
        /* <DEDUP_REMOVED lines=25> */
.L_x_464:
[----:B------:R-:W-:Y:S05]  /*10f0*/  BSYNC B0 ;  /* 0x0000000000007941 */ /* 0x000fea0003800000 */
.L_x_463:
[----:B------:R-:W-:-:S05]  /*1100*/  IADD3 R8, P0, R8, UR4, RZ ;  /* 0x0000000408087c10 */ /* 0x000fca000ff1e0ff */
[----:B------:R-:W-:Y:S01]  /*1110*/  IMAD.X R5, RZ, RZ, R5, P0 ;  /* 0x000000ffff057224 */ /* 0x000fe200000e0605 */
[----:B------:R-:W-:-:S04]  /*1120*/  ISETP.GE.U32.AND P0, PT, R8, UR7, PT ;  /* 0x0000000708007c0c */ /* 0x000fc8000bf06070 */
[----:B------:R-:W-:-:S13]  /*1130*/  ISETP.GE.AND.EX P0, PT, R5, RZ, PT, P0 ;  /* 0x000000ff0500720c */ /* 0x000fda0003f06300 */
[----:B------:R-:W-:Y:S05]  /*1140*/  @!P0 BRA `(.L_x_465) ;  /* 0xfffffff000348947 */ /* 0x000fea000383ffff */
[----:B------:R-:W-:Y:S05]  /*1150*/  EXIT ;  /* 0x000000000000794d */ /* 0x000fea0003800000 */
.L_x_466:
        /* <DEDUP_REMOVED lines=10> */
.L_x_2078:


//--------------------- .text._Z18kQuantizeBlockwiseI13__nv_bfloat16Li512ELi2ELi0ELi2EEvPfPT_S1_PhS1_ii --------------------------
	.section	.text._Z18kQuantizeBlockwiseI13__nv_bfloat16Li512ELi2ELi0ELi2EEvPfPT_S1_PhS1_ii,"ax",@progbits
	.align	128
        .global         _Z18kQuantizeBlockwiseI13__nv_bfloat16Li512ELi2ELi0ELi2EEvPfPT_S1_PhS1_ii
        .type           _Z18kQuantizeBlockwiseI13__nv_bfloat16Li512ELi2ELi0ELi2EEvPfPT_S1_PhS1_ii,@function
        .size           _Z18kQuantizeBlockwiseI13__nv_bfloat16Li512ELi2ELi0ELi2EEvPfPT_S1_PhS1_ii,(.L_x_2079 - _Z18kQuantizeBlockwiseI13__nv_bfloat16Li512ELi2ELi0ELi2EEvPfPT_S1_PhS1_ii)
        .other          _Z18kQuantizeBlockwiseI13__nv_bfloat16Li512ELi2ELi0ELi2EEvPfPT_S1_PhS1_ii,@"STO_CUDA_ENTRY STV_DEFAULT"
_Z18kQuantizeBlockwiseI13__nv_bfloat16Li512ELi2ELi0ELi2EEvPfPT_S1_PhS1_ii:
.text._Z18kQuantizeBlockwiseI13__nv_bfloat16Li512ELi2ELi0ELi2EEvPfPT_S1_PhS1_ii:
        /* <DEDUP_REMOVED lines=25> */
[----:B------:R-:W-:Y:S02]  /*0190*/  LOP3.LUT R15, R7, 0xffffffe0, RZ, 0xc0, !PT ;  /* 0xffffffe0070f7812 */ /* 0x000fe400078ec0ff */
[----:B------:R-:W-:Y:S02]  /*01a0*/  SHF.R.S32.HI R13, RZ, 0x5, R7 ;  /* 0x00000005ff0d7819 */ /* 0x000fe40000011407 */
[--C-:B------:R-:W-:Y:S01]  /*01b0*/  LOP3.LUT R6, R23, 0x1f, R5.reuse, 0xf8, !PT ;  /* 0x0000001f17067812 */ /* 0x100fe200078ef805 */
[----:B------:R-:W-:Y:S01]  /*01c0*/  VIADD R14, R15, 0x20 ;  /* 0x000000200f0e7836 */ /* 0x000fe20000000000 */
[----:B------:R-:W-:-:S02]  /*01d0*/  LOP3.LUT R7, R22, 0x1f, R5, 0xf8, !PT ;  /* 0x0000001f16077812 */ /* 0x000fc400078ef805 */
[----:B------:R-:W-:Y:S02]  /*01e0*/  SHF.R.S32.HI R12, RZ, 0x1f, R6 ;  /* 0x0000001fff0c7819 */ /* 0x000fe40000011406 */
[----:B------:R-:W-:Y:S02]  /*01f0*/  LEA R13, R13, UR5, 0x2 ;  /* 0x000000050d0d7c11 */ /* 0x000fe4000f8e10ff */
[----:B------:R-:W-:Y:S02]  /*0200*/  LOP3.LUT R15, RZ, R15, RZ, 0x33, !PT ;  /* 0x0000000fff0f7212 */ /* 0x000fe400078e33ff */
[----:B--2---:R-:W-:-:S07]  /*0210*/  LOP3.LUT R18, R7, 0x20, RZ, 0xfc, !PT ;  /* 0x0000002007127812 */ /* 0x004fce00078efcff */
.L_x_484:
[----:B------:R-:W-:Y:S01]  /*0220*/  IMAD.MOV R19, RZ, RZ, -R0 ;  /* 0x000000ffff137224 */ /* 0x000fe200078e0a00 */
[----:B------:R-:W-:Y:S01]  /*0230*/  BAR.SYNC.DEFER_BLOCKING 0x0 ;  /* 0x0000000000007b1d */ /* 0x000fe20000010000 */
[----:B0-----:R-:W-:Y:S02]  /*0240*/  IADD3 R9, P2, R7, R0, RZ ;  /* 0x0000000007097210 */ /* 0x001fe40007f5e0ff */
[----:B------:R-:W-:Y:S02]  /*0250*/  PRMT R11, RZ, 0x7610, R11 ;  /* 0x00007610ff0b7816 */ /* 0x000fe4000000000b */
[----:B---3--:R-:W-:Y:S02]  /*0260*/  VIADDMNMX R19, R19, R2, 0x200, PT ;  /* 0x0000020013137446 */ /* 0x008fe40003800102 */
[C---:B------:R-:W-:Y:S02]  /*0270*/  LEA.HI.X.SX32 R10, R7.reuse, R3, 0x1, P2 ;  /* 0x00000003070a7211 */ /* 0x040fe400010f0eff */
[----:B------:R-:W-:-:S02]  /*0280*/  ISETP.GE.AND P0, PT, R7, R19, PT ;  /* 0x000000130700720c */ /* 0x000fc40003f06270 */
[----:B------:R-:W-:Y:S02]  /*0290*/  ISETP.GE.AND P1, PT, R18, R19, PT ;  /* 0x000000131200720c */ /* 0x000fe40003f26270 */
[----:B------:R-:W-:-:S04]  /*02a0*/  LEA R8, P2, R9, UR12, 0x1 ;  /* 0x0000000c09087c11 */ /* 0x000fc8000f8408ff */
[--C-:B------:R-:W-:Y:S02]  /*02b0*/  LEA.HI.X R9, R9, UR13, R10.reuse, 0x1, P2 ;  /* 0x0000000d09097c11 */ /* 0x100fe400090f0c0a */
[----:B------:R-:W-:-:S03]  /*02c0*/  PRMT R10, RZ, 0x7610, R10 ;  /* 0x00007610ff0a7816 */ /* 0x000fc6000000000a */
[----:B------:R-:W2:Y:S04]  /*02d0*/  @!P0 LDG.E.U16.CONSTANT R11, desc[UR10][R8.64] ;  /* 0x0000000a080b8981 */ /* 0x000ea8000c1e9500 */
[----:B------:R-:W3:Y:S01]  /*02e0*/  @!P1 LDG.E.U16.CONSTANT R10, desc[UR10][R8.64+0x40] ;  /* 0x0000400a080a9981 */ /* 0x000ee2000c1e9500 */
[----:B------:R-:W0:Y:S01]  /*02f0*/  S2UR UR6, SR_CgaCtaId ;  /* 0x00000000000679c3 */ /* 0x000e220000008800 */
[----:B------:R-:W-:Y:S01]  /*0300*/  UMOV UR5, 0x400 ;  /* 0x0000040000057882 */ /* 0x000fe20000000000 */
[--C-:B------:R-:W-:Y:S01]  /*0310*/  IMAD.IADD R17, R22, 0x1, R4.reuse ;  /* 0x0000000116117824 */ /* 0x100fe200078e0204 */
[----:B------:R-:W-:Y:S01]  /*0320*/  ISETP.GT.AND P0, PT, R19, 0xff, PT ;  /* 0x000000ff1300780c */ /* 0x000fe20003f04270 */
[----:B------:R-:W-:Y:S02]  /*0330*/  BSSY B0, `(.L_x_467) ;  /* 0x0000073000007945 */ /* 0x000fe40003800000 */
[----:B------:R-:W-:Y:S01]  /*0340*/  IMAD.IADD R16, R17, 0x1, R4 ;  /* 0x0000000111107824 */ /* 0x000fe200078e0204 */
[----:B0-----:R-:W-:-:S06]  /*0350*/  ULEA UR8, UR6, UR5, 0x18 ;  /* 0x0000000506087291 */ /* 0x001fcc000f8ec03f */
        /* <DEDUP_REMOVED lines=44> */
[----:B------:R-:W0:Y:S01]  /*0620*/  LDS R17, [UR8+0x51c] ;  /* 0x00051c08ff117984 */ /* 0x000e220008000800 */
[----:B------:R-:W-:-:S03]  /*0630*/  ISETP.GE.AND P2, PT, R19, 0xe1, PT ;  /* 0x000000e11300780c */ /* 0x000fc60003f46270 */
[----:B------:R-:W1:Y:S01]  /*0640*/  LDS.128 R8, [UR8+0x520] ;  /* 0x00052008ff087984 */ /* 0x000e620008000c00 */
[----:B0-----:R-:W-:-:S04]  /*0650*/  FSETP.GEU.FTZ.AND P0, PT, R24, R17, PT ;  /* 0x000000111800720b */ /* 0x001fc80003f1e000 */
[----:B------:R-:W-:-:S04]  /*0660*/  ISETP.GT.AND P0, PT, R19, 0x20, !P0 ;  /* 0x000000201300780c */ /* 0x000fc80004704270 */
[----:B------:R-:W-:Y:S02]  /*0670*/  FSEL R25, R17, R24, P0 ;  /* 0x0000001811197208 */ /* 0x000fe40000000000 */
[----:B------:R-:W0:Y:S02]  /*0680*/  LDS.64 R16, [UR8+0x530] ;  /* 0x00053008ff107984 */ /* 0x000e240008000a00 */
[----:B-1----:R-:W-:-:S04]  /*0690*/  FSETP.GEU.FTZ.AND P0, PT, R25, R8, PT ;  /* 0x000000081900720b */ /* 0x002fc80003f1e000 */
[----:B------:R-:W-:-:S04]  /*06a0*/  ISETP.GT.AND P0, PT, R19, 0x40, !P0 ;  /* 0x000000401300780c */ /* 0x000fc80004704270 */
[----:B------:R-:W-:-:S04]  /*06b0*/  FSEL R8, R8, R25, P0 ;  /* 0x0000001908087208 */ /* 0x000fc80000000000 */
[----:B------:R-:W-:-:S04]  /*06c0*/  FSETP.GEU.FTZ.AND P0, PT, R8, R9, PT ;  /* 0x000000090800720b */ /* 0x000fc80003f1e000 */
        /* <DEDUP_REMOVED lines=8> */
[----:B0-----:R-:W-:-:S04]  /*0750*/  FSETP.GEU.FTZ.AND P0, PT, R11, R16, PT ;  /* 0x000000100b00720b */ /* 0x001fc80003f1e000 */
[----:B------:R-:W-:-:S04]  /*0760*/  ISETP.GT.AND P0, PT, R19, 0xc0, !P0 ;  /* 0x000000c01300780c */ /* 0x000fc80004704270 */
[----:B------:R-:W-:Y:S01]  /*0770*/  FSEL R24, R16, R11, P0 ;  /* 0x0000000b10187208 */ /* 0x000fe20000000000 */
[----:B------:R-:W-:Y:S08]  /*0780*/  @!P2 BRA `(.L_x_469) ;  /* 0x0000000000b4a947 */ /* 0x000ff00003800000 */
[----:B------:R-:W-:-:S04]  /*0790*/  FSETP.GEU.FTZ.AND P0, PT, R24, R17, PT ;  /* 0x000000111800720b */ /* 0x000fc80003f1e000 */
[----:B------:R-:W-:Y:S01]  /*07a0*/  FSEL R24, R17, R24, !P0 ;  /* 0x0000001811187208 */ /* 0x000fe20004000000 */
[----:B------:R-:W-:Y:S08]  /*07b0*/  BRA `(.L_x_469) ;  /* 0x0000000000a87947 */ /* 0x000ff00003800000 */
.L_x_468:
        /* <DEDUP_REMOVED lines=22> */
[----:B------:R-:W-:Y:S01]  /*0920*/  BAR.SYNC.DEFER_BLOCKING 0x0 ;  /* 0x0000000000007b1d */ /* 0x000fe20000010000 */
[----:B------:R-:W-:-:S13]  /*0930*/  ISETP.NE.AND P1, PT, R5, RZ, PT ;  /* 0x000000ff0500720c */ /* 0x000fda0003f25270 */
[----:B0-----:R-:W-:Y:S05]  /*0940*/  @P1 BRA `(.L_x_469) ;  /* 0x0000000000441947 */ /* 0x001fea0003800000 */
[----:B------:R-:W0:Y:S04]  /*0950*/  LDS R25, [UR8+0x51c] ;  /* 0x00051c08ff197984 */ /* 0x000e280008000800 */
[----:B------:R-:W1:Y:S04]  /*0960*/  LDS.128 R8, [UR8+0x520] ;  /* 0x00052008ff087984 */ /* 0x000e680008000c00 */
[----:B------:R-:W2:Y:S01]  /*0970*/  LDS.64 R16, [UR8+0x530] ;  /* 0x00053008ff107984 */ /* 0x000ea20008000a00 */
        /* <DEDUP_REMOVED lines=14> */
.L_x_469:
[----:B------:R-:W-:Y:S05]  /*0a60*/  BSYNC B0 ;  /* 0x0000000000007941 */ /* 0x000fea0003800000 */
.L_x_467:
        /* <DEDUP_REMOVED lines=13> */
.L_x_471:
[----:B------:R-:W-:Y:S05]  /*0b40*/  BSYNC B0 ;  /* 0x0000000000007941 */ /* 0x000fea0003800000 */
.L_x_470:
        /* <DEDUP_REMOVED lines=16> */
.L_x_474:
        /* <DEDUP_REMOVED lines=9> */
.L_x_473:
        /* <DEDUP_REMOVED lines=11> */
.L_x_476:
        /* <DEDUP_REMOVED lines=8> */
.L_x_475:
[----:B------:R-:W-:Y:S05]  /*0e10*/  BSYNC B0 ;  /* 0x0000000000007941 */ /* 0x000fea0003800000 */
.L_x_472:
        /* <DEDUP_REMOVED lines=14> */
.L_x_479:
        /* <DEDUP_REMOVED lines=9> */
.L_x_478:
        /* <DEDUP_REMOVED lines=11> */
.L_x_481:
        /* <DEDUP_REMOVED lines=8> */
.L_x_480:
[----:B------:R-:W-:Y:S05]  /*10c0*/  BSYNC B0 ;  /* 0x0000000000007941 */ /* 0x000fea0003800000 */
.L_x_477:
        /* <DEDUP_REMOVED lines=25> */
.L_x_483:
[----:B------:R-:W-:Y:S05]  /*1260*/  BSYNC B0 ;  /* 0x0000000000007941 */ /* 0x000fea0003800000 */
.L_x_482:
[----:B------:R-:W-:-:S05]  /*1270*/  IADD3 R0, P0, R0, UR4, RZ ;  /* 0x0000000400007c10 */ /* 0x000fca000ff1e0ff */
[----:B------:R-:W-:Y:S01]  /*1280*/  IMAD.X R3, RZ, RZ, R3, P0 ;  /* 0x000000ffff037224 */ /* 0x000fe200000e0603 */
[----:B------:R-:W-:-:S04]  /*1290*/  ISETP.GE.U32.AND P0, PT, R0, UR7, PT ;  /* 0x0000000700007c0c */ /* 0x000fc8000bf06070 */
[----:B------:R-:W-:-:S13]  /*12a0*/  ISETP.GE.AND.EX P0, PT, R3, RZ, PT, P0 ;  /* 0x000000ff0300720c */ /* 0x000fda0003f06300 */
[----:B------:R-:W-:Y:S05]  /*12b0*/  @!P0 BRA `(.L_x_484) ;  /* 0xffffffec00d88947 */ /* 0x000fea000383ffff */
[----:B------:R-:W-:Y:S05]  /*12c0*/  EXIT ;  /* 0x000000000000794d */ /* 0x000fea0003800000 */
.L_x_485:
        /* <DEDUP_REMOVED lines=11> */
.L_x_2079:


//--------------------- .text._Z18kQuantizeBlockwiseI13__nv_bfloat16Li1024ELi4ELi0ELi2EEvPfPT_S1_PhS1_ii --------------------------
	.section	.text._Z18kQuantizeBlockwiseI13__nv_bfloat16Li1024ELi4ELi0ELi2EEvPfPT_S1_PhS1_ii,"ax",@progbits
	.align	128
        .global         _Z18kQuantizeBlockwiseI13__nv_bfloat16Li1024ELi4ELi0ELi2EEvPfPT_S1_PhS1_ii
        .type           _Z18kQuantizeBlockwiseI13__nv_bfloat16Li1024ELi4ELi0ELi2EEvPfPT_S1_PhS1_ii,@function
        .size           _Z18kQuantizeBlockwiseI13__nv_bfloat16Li1024ELi4ELi0ELi2EEvPfPT_S1_PhS1_ii,(.L_x_2080 - _Z18kQuantizeBlockwiseI13__nv_bfloat16Li1024ELi4ELi0ELi2EEvPfPT_S1_PhS1_ii)
        .other          _Z18kQuantizeBlockwiseI13__nv_bfloat16Li1024ELi4ELi0ELi2EEvPfPT_S1_PhS1_ii,@"STO_CUDA_ENTRY STV_DEFAULT"
_Z18kQuantizeBlockwiseI13__nv_bfloat16Li1024ELi4ELi0ELi2EEvPfPT_S1_PhS1_ii:
.text._Z18kQuantizeBlockwiseI13__nv_bfloat16Li1024ELi4ELi0ELi2EEvPfPT_S1_PhS1_ii:
        /* <DEDUP_REMOVED lines=16> */
[----:B------:R-:W-:Y:S01]  /*0100*/  ULDC.64 UR10, c[0x0][0x218] ;  /* 0x00008600000a7ab9 */ /* 0x000fe20000000a00 */
[----:B------:R-:W-:Y:S01]  /*0110*/  ULDC.64 UR12, c[0x0][0x228] ;  /* 0x00008a00000c7ab9 */ /* 0x000fe20000000a00 */
[----:B-1----:R-:W-:Y:S01]  /*0120*/  ULEA UR5, UR6, UR5, 0x18 ;  /* 0x0000000506057291 */ /* 0x002fe2000f8ec03f */
[C---:B0-----:R-:W-:Y:S01]  /*0130*/  IMAD.SHL.U32 R5, R4.reuse, 0x4, RZ ;  /* 0x0000000404057824 */ /* 0x041fe200078e00ff */
[--C-:B------:R-:W-:Y:S01]  /*0140*/  SHF.R.S32.HI R9, RZ, 0x1f, R4.reuse ;  /* 0x0000001fff097819 */ /* 0x100fe20000011404 */
[----:B------:R-:W-:Y:S01]  /*0150*/  IMAD.SHL.U32 R6, R4, 0x2, RZ ;  /* 0x0000000204067824 */ /* 0x000fe200078e00ff */
[----:B------:R-:W-:-:S02]  /*0160*/  SHF.R.U32.HI R7, RZ, 0x5, R4 ;  /* 0x00000005ff077819 */ /* 0x000fc40000011604 */
[----:B------:R-:W-:Y:S02]  /*0170*/  LOP3.LUT R5, R5, 0xffffff80, RZ, 0xc0, !PT ;  /* 0xffffff8005057812 */ /* 0x000fe400078ec0ff */
[----:B------:R-:W-:Y:S02]  /*0180*/  LEA.HI R9, R9, R4, RZ, 0x5 ;  /* 0x0000000409097211 */ /* 0x000fe400078f28ff */
[----:B------:R-:W-:Y:S02]  /*0190*/  LOP3.LUT R11, R6, 0xffffffc0, RZ, 0xc0, !PT ;  /* 0xffffffc0060b7812 */ /* 0x000fe400078ec0ff */
[----:B------:R-:W-:Y:S01]  /*01a0*/  LOP3.LUT R20, R5, 0x1f, R4, 0xf8, !PT ;  /* 0x0000001f05147812 */ /* 0x000fe200078ef804 */
[----:B--2---:R-:W-:Y:S01]  /*01b0*/  IMAD R5, R7, 0x80, R2 ;  /* 0x0000008007057824 */ /* 0x004fe200078e0202 */
[----:B------:R-:W-:Y:S02]  /*01c0*/  SHF.R.S32.HI R6, RZ, 0x5, R9 ;  /* 0x00000005ff067819 */ /* 0x000fe40000011409 */
[----:B------:R-:W-:Y:S01]  /*01d0*/  LOP3.LUT R9, R9, 0xffffffe0, RZ, 0xc0, !PT ;  /* 0xffffffe009097812 */ /* 0x000fe200078ec0ff */
[----:B------:R-:W-:Y:S01]  /*01e0*/  IMAD.IADD R7, R20, 0x1, -R11 ;  /* 0x0000000114077824 */ /* 0x000fe200078e0a0b */
[----:B------:R-:W-:-:S02]  /*01f0*/  LEA R6, R6, UR5, 0x2 ;  /* 0x0000000506067c11 */ /* 0x000fc4000f8e10ff */
[----:B------:R-:W-:Y:S01]  /*0200*/  LOP3.LUT R13, RZ, R9, RZ, 0x33, !PT ;  /* 0x00000009ff0d7212 */ /* 0x000fe200078e33ff */
[----:B------:R-:W-:Y:S01]  /*0210*/  VIADD R12, R9, 0x20 ;  /* 0x00000020090c7836 */ /* 0x000fe20000000000 */
[C---:B------:R-:W-:Y:S01]  /*0220*/  LOP3.LUT R14, R20.reuse, 0x40, RZ, 0xfc, !PT ;  /* 0x00000040140e7812 */ /* 0x040fe200078efcff */
[----:B------:R-:W-:Y:S01]  /*0230*/  VIADD R18, R7, 0x20 ;  /* 0x0000002007127836 */ /* 0x000fe20000000000 */
[----:B------:R-:W-:-:S07]  /*0240*/  LOP3.LUT R15, R20, 0x60, RZ, 0xfc, !PT ;  /* 0x00000060140f7812 */ /* 0x000fce00078efcff */
.L_x_511:
[----:B------:R-:W0:Y:S01]  /*0250*/  LDC R8, c[0x0][0x23c] ;  /* 0x00008f00ff087b82 */ /* 0x000e220000000800 */
[----:B------:R-:W-:Y:S01]  /*0260*/  IMAD.MOV R19, RZ, RZ, -R0 ;  /* 0x000000ffff137224 */ /* 0x000fe200078e0a00 */
[C---:B------:R-:W-:Y:S02]  /*0270*/  IADD3 R9, P0, R20.reuse, R0, RZ ;  /* 0x0000000014097210 */ /* 0x040fe40007f1e0ff */
[C---:B------:R-:W-:Y:S02]  /*0280*/  LOP3.LUT R16, R20.reuse, 0x20, RZ, 0xfc, !PT ;  /* 0x0000002014107812 */ /* 0x040fe400078efcff */
[----:B------:R-:W-:Y:S02]  /*0290*/  LEA.HI.X.SX32 R10, R20, R3, 0x1, P0 ;  /* 0x00000003140a7211 */ /* 0x000fe400000f0eff */
[----:B------:R-:W-:Y:S02]  /*02a0*/  PRMT R11, RZ, 0x7610, R11 ;  /* 0x00007610ff0b7816 */ /* 0x000fe4000000000b */
[----:B------:R-:W-:-:S02]  /*02b0*/  PRMT R17, RZ, 0x7610, R17 ;  /* 0x00007610ff117816 */ /* 0x000fc40000000011 */
[----:B0-----:R-:W-:Y:S02]  /*02c0*/  VIADDMNMX R19, R19, R8, 0x400, PT ;  /* 0x0000040013137446 */ /* 0x001fe40003800108 */
[----:B------:R-:W-:Y:S02]  /*02d0*/  LEA R8, P4, R9, UR10, 0x1 ;  /* 0x0000000a09087c11 */ /* 0x000fe4000f8808ff */
[-C--:B------:R-:W-:Y:S02]  /*02e0*/  ISETP.GE.AND P1, PT, R16, R19.reuse, PT ;  /* 0x000000131000720c */ /* 0x080fe40003f26270 */
[-C--:B------:R-:W-:Y:S02]  /*02f0*/  ISETP.GE.AND P0, PT, R20, R19.reuse, PT ;  /* 0x000000131400720c */ /* 0x080fe40003f06270 */
[-C--:B------:R-:W-:Y:S01]  /*0300*/  ISETP.GE.AND P2, PT, R14, R19.reuse, PT ;  /* 0x000000130e00720c */ /* 0x080fe20003f46270 */
[----:B------:R-:W-:Y:S01]  /*0310*/  BAR.SYNC.DEFER_BLOCKING 0x0 ;  /* 0x0000000000007b1d */ /* 0x000fe20000010000 */
[----:B------:R-:W-:-:S02]  /*0320*/  ISETP.GE.AND P3, PT, R15, R19, PT ;  /* 0x000000130f00720c */ /* 0x000fc40003f66270 */
[----:B------:R-:W-:Y:S02]  /*0330*/  LEA.HI.X R9, R9, UR11, R10, 0x1, P4 ;  /* 0x0000000b09097c11 */ /* 0x000fe4000a0f0c0a */
[----:B------:R-:W-:Y:S02]  /*0340*/  PRMT R16, RZ, 0x7610, R16 ;  /* 0x00007610ff107816 */ /* 0x000fe40000000010 */
[----:B------:R-:W-:-:S03]  /*0350*/  PRMT R10, RZ, 0x7610, R10 ;  /* 0x00007610ff0a7816 */ /* 0x000fc6000000000a */
[----:B------:R-:W2:Y:S04]  /*0360*/  @!P0 LDG.E.U16.CONSTANT R11, desc[UR8][R8.64] ;  /* 0x00000008080b8981 */ /* 0x000ea8000c1e9500 */
[----:B------:R-:W3:Y:S04]  /*0370*/  @!P1 LDG.E.U16.CONSTANT R16, desc[UR8][R8.64+0x40] ;  /* 0x0000400808109981 */ /* 0x000ee8000c1e9500 */
[----:B------:R-:W4:Y:S04]  /*0380*/  @!P2 LDG.E.U16.CONSTANT R17, desc[UR8][R8.64+0x80] ;  /* 0x000080080811a981 */ /* 0x000f28000c1e9500 */
[----:B------:R0:W5:Y:S01]  /*0390*/  @!P3 LDG.E.U16.CONSTANT R10, desc[UR8][R8.64+0xc0] ;  /* 0x0000c008080ab981 */ /* 0x000162000c1e9500 */
[----:B------:R-:W1:Y:S01]  /*03a0*/  S2UR UR6, SR_CgaCtaId ;  /* 0x00000000000679c3 */ /* 0x000e620000008800 */
[----:B------:R-:W-:Y:S01]  /*03b0*/  UMOV UR5, 0x400 ;  /* 0x0000040000057882 */ /* 0x000fe20000000000 */
[----:B------:R-:W-:Y:S01]  /*03c0*/  IMAD R21, R2, 0x3, R5 ;  /* 0x0000000302157824 */ /* 0x000fe200078e0205 */
[----:B------:R-:W-:Y:S01]  /*03d0*/  ISETP.GT.AND P0, PT, R19, 0xff, PT ;  /* 0x000000ff1300780c */ /* 0x000fe20003f04270 */
[----:B------:R-:W-:Y:S01]  /*03e0*/  BSSY B0, `(.L_x_486) ;  /* 0x0000079000007945 */ /* 0x000fe20003800000 */
[----:B-1----:R-:W-:-:S06]  /*03f0*/  ULEA UR7, UR6, UR5, 0x18 ;  /* 0x0000000506077291 */ /* 0x002fcc000f8ec03f */
[----:B------:R-:W-:Y:S02]  /*0400*/  LEA R23, R5, UR7, 0x1 ;  /* 0x0000000705177c11 */ /* 0x000fe4000f8e08ff */
[----:B0-----:R-:W-:-:S03]  /*0410*/  LEA R8, R21, UR7, 0x1 ;  /* 0x0000000715087c11 */ /* 0x001fc6000f8e08ff */
[----:B--2---:R-:W-:Y:S04]  /*0420*/  STS.U16 [R23], R11 ;  /* 0x0000000b17007388 */ /* 0x004fe80000000400 */
[----:B---3--:R-:W-:Y:S04]  /*0430*/  STS.U16 [R23+0x40], R16 ;  /* 0x0000401017007388 */ /* 0x008fe80000000400 */
[----:B----4-:R-:W-:Y:S04]  /*0440*/  STS.U16 [R23+0x80], R17 ;  /* 0x0000801117007388 */ /* 0x010fe80000000400 */
[----:B-----5:R-:W-:Y:S01]  /*0450*/  STS.U16 [R23+0xc0], R10 ;  /* 0x0000c00a17007388 */ /* 0x020fe20000000400 */
[----:B------:R-:W-:-:S03]  /*0460*/  NOP ;  /* 0x0000000000007918 */ /* 0x000fc60000000000 */
[----:B------:R-:W0:Y:S02]  /*0470*/  LDS.64 R8, [R8] ;  /* 0x0000000008087984 */ /* 0x000e240000000a00 */
[C---:B0-----:R-:W-:Y:S01]  /*0480*/  PRMT R21, R8.reuse, 0x7632, R21 ;  /* 0x0000763208157816 */ /* 0x041fe20000000015 */
[----:B------:R-:W-:Y:S01]  /*0490*/  IMAD.U32 R22, R8, 0x10000, RZ ;  /* 0x0001000008167824 */ /* 0x000fe200078e00ff */
[C---:B------:R-:W-:Y:S01]  /*04a0*/  PRMT R11, R9.reuse, 0x7632, R11 ;  /* 0x00007632090b7816 */ /* 0x040fe2000000000b */
[----:B------:R-:W-:Y:S02]  /*04b0*/  IMAD.U32 R24, R9, 0x10000, RZ ;  /* 0x0001000009187824 */ /* 0x000fe400078e00ff */
[----:B------:R-:W-:Y:S01]  /*04c0*/  IMAD.U32 R21, R21, 0x10000, RZ ;  /* 0x0001000015157824 */ /* 0x000fe200078e00ff */
[----:B------:R-:W-:Y:S01]  /*04d0*/  FMNMX.FTZ R26, |R22|, -3.40282346638528859812e+38, !PT ;  /* 0xff7fffff161a7809 */ /* 0x000fe20007810200 */
[----:B------:R-:W-:-:S03]  /*04e0*/  IMAD.U32 R23, R11, 0x10000, RZ ;  /* 0x000100000b177824 */ /* 0x000fc600078e00ff */
[----:B------:R-:W-:-:S04]  /*04f0*/  FMNMX.FTZ R9, R26, |R21|, !PT ;  /* 0x400000151a097209 */ /* 0x000fc80007810000 */
[----:B------:R-:W-:-:S04]  /*0500*/  FMNMX.FTZ R10, R9, |R24|, !PT ;  /* 0x40000018090a7209 */ /* 0x000fc80007810000 */
        /* <DEDUP_REMOVED lines=60> */
.L_x_487:
        /* <DEDUP_REMOVED lines=42> */
.L_x_488:
[----:B------:R-:W-:Y:S05]  /*0b70*/  BSYNC B0 ;  /* 0x0000000000007941 */ /* 0x000fea0003800000 */
.L_x_486:
        /* <DEDUP_REMOVED lines=13> */
.L_x_490:
[----:B------:R-:W-:Y:S05]  /*0c50*/  BSYNC B0 ;  /* 0x0000000000007941 */ /* 0x000fea0003800000 */
.L_x_489:
        /* <DEDUP_REMOVED lines=16> */
.L_x_493:
        /* <DEDUP_REMOVED lines=9> */
.L_x_492:
        /* <DEDUP_REMOVED lines=11> */
.L_x_495:
        /* <DEDUP_REMOVED lines=8> */
.L_x_494:
[----:B------:R-:W-:Y:S05]  /*0f20*/  BSYNC B0 ;  /* 0x0000000000007941 */ /* 0x000fea0003800000 */
.L_x_491:
[----:B------:R-:W-:Y:S01]  /*0f30*/  FMUL.FTZ R21, R21, R8 ;  /* 0x0000000815157220 */ /* 0x000fe20000410000 */
[----:B------:R-:W-:Y:S04]  /*0f40*/  BSSY B0, `(.L_x_496) ;  /* 0x0000029000007945 */ /* 0x000fe80003800000 */
        /* <DEDUP_REMOVED lines=12> */
.L_x_498:
        /* <DEDUP_REMOVED lines=9> */
.L_x_497:
        /* <DEDUP_REMOVED lines=11> */
.L_x_500:
        /* <DEDUP_REMOVED lines=8> */
.L_x_499:
[----:B------:R-:W-:Y:S05]  /*11d0*/  BSYNC B0 ;  /* 0x0000000000007941 */ /* 0x000fea0003800000 */
.L_x_496:
[----:B------:R-:W-:Y:S01]  /*11e0*/  FMUL.FTZ R24, R24, R8 ;  /* 0x0000000818187220 */ /* 0x000fe20000410000 */
[----:B------:R-:W-:Y:S01]  /*11f0*/  IMAD.SHL.U32 R10, R9, 0x10, RZ ;  /* 0x00000010090a7824 */ /* 0x000fe200078e00ff */
[----:B------:R-:W-:Y:S03]  /*1200*/  BSSY B0, `(.L_x_501) ;  /* 0x000002a000007945 */ /* 0x000fe60003800000 */
[----:B------:R-:W-:Y:S02]  /*1210*/  FSETP.GT.FTZ.AND P0, PT, R24, 0.039790149778127670288, PT ;  /* 0x3d22faff1800780b */ /* 0x000fe40003f14000 */
[----:B------:R-:W-:-:S11]  /*1220*/  LOP3.LUT R9, R10, R11, RZ, 0xfc, !PT ;  /* 0x0000000b0a097212 */ /* 0x000fd600078efcff */
        /* <DEDUP_REMOVED lines=11> */
.L_x_503:
        /* <DEDUP_REMOVED lines=9> */
.L_x_502:
        /* <DEDUP_REMOVED lines=11> */
.L_x_505:
        /* <DEDUP_REMOVED lines=8> */
.L_x_504:
[----:B------:R-:W-:Y:S05]  /*14a0*/  BSYNC B0 ;  /* 0x0000000000007941 */ /* 0x000fea0003800000 */
.L_x_501:
        /* <DEDUP_REMOVED lines=14> */
.L_x_508:
        /* <DEDUP_REMOVED lines=9> */
.L_x_507:
        /* <DEDUP_REMOVED lines=11> */
.L_x_510:
        /* <DEDUP_REMOVED lines=8> */
.L_x_509:
[----:B------:R-:W-:Y:S05]  /*1750*/  BSYNC B0 ;  /* 0x0000000000007941 */ /* 0x000fea0003800000 */
.L_x_506:
[----:B------:R-:W-:Y:S01]  /*1760*/  BAR.SYNC.DEFER_BLOCKING 0x0 ;  /* 0x0000000000007b1d */ /* 0x000fe20000010000 */
[----:B------:R-:W-:Y:S01]  /*1770*/  IMAD.SHL.U32 R10, R10, 0x10, RZ ;  /* 0x000000100a0a7824 */ /* 0x000fe200078e00ff */
[----:B------:R-:W-:Y:S01]  /*1780*/  SHF.R.U32.HI R8, RZ, 0x5, R4 ;  /* 0x00000005ff087819 */ /* 0x000fe20000011604 */
[----:B------:R-:W-:Y:S01]  /*1790*/  UIADD3 UR5, UR5, 0x800, URZ ;  /* 0x0000080005057890 */ /* 0x000fe2000fffe03f */
[----:B------:R-:W-:Y:S01]  /*17a0*/  @!P1 VIADD R19, R19, 0x1 ;  /* 0x0000000113139836 */ /* 0x000fe20000000000 */
[----:B------:R-:W-:Y:S01]  /*17b0*/  LEA.HI R16, P0, R3, R0, RZ, 0x1 ;  /* 0x0000000003107211 */ /* 0x000fe200078108ff */
[----:B------:R-:W-:Y:S01]  /*17c0*/  UISETP.LT.U32.AND UP0, UPT, UR4, 0x7fffffff, UPT ;  /* 0x7fffffff0400788c */ /* 0x000fe2000bf01070 */
[----:B------:R-:W-:Y:S01]  /*17d0*/  LOP3.LUT R10, R10, R11, RZ, 0xfc, !PT ;  /* 0x0000000b0a0a7212 */ /* 0x000fe200078efcff */
[----:B------:R-:W-:Y:S01]  /*17e0*/  ULEA UR5, UR6, UR5, 0x18 ;  /* 0x0000000506057291 */ /* 0x000fe2000f8ec03f */
[----:B------:R-:W-:Y:S01]  /*17f0*/  IMAD.SHL.U32 R11, R8, 0x40, RZ ;  /* 0x00000040080b7824 */ /* 0x000fe200078e00ff */
[----:B------:R-:W-:Y:S01]  /*1800*/  @!P1 LEA.HI R19, R19, R19, RZ, 0x1 ;  /* 0x0000001313139211 */ /* 0x000fe200078f08ff */
[----:B------:R-:W-:Y:S01]  /*1810*/  IMAD.X R23, RZ, RZ, R3, P0 ;  /* 0x000000ffff177224 */ /* 0x000fe200000e0603 */
[----:B------:R-:W-:Y:S01]  /*1820*/  PRMT R21, R10, 0x7604, R9 ;  /* 0x000076040a157816 */ /* 0x000fe20000000009 */
[C-C-:B------:R-:W-:Y:S01]  /*1830*/  IMAD R8, R2.reuse, 0x2, R11.reuse ;  /* 0x0000000202087824 */ /* 0x140fe200078e020b */
[----:B------:R-:W-:-:S02]  /*1840*/  IADD3 R11, R2, UR5, R11 ;  /* 0x00000005020b7c10 */ /* 0x000fc4000fffe00b */
[----:B------:R-:W-:Y:S02]  /*1850*/  @!P1 SHF.R.S32.HI R10, RZ, 0x1, R19 ;  /* 0x00000001ff0a9819 */ /* 0x000fe40000011413 */
[----:B------:R-:W-:Y:S02]  /*1860*/  SHF.R.S64 R16, R16, 0x1, R23 ;  /* 0x0000000110107819 */ /* 0x000fe40000001017 */
[----:B------:R-:W-:Y:S01]  /*1870*/  SHF.R.S32.HI R22, RZ, 0x1f, R7 ;  /* 0x0000001fff167819 */ /* 0x000fe20000011407 */
[----:B------:R0:W-:Y:S01]  /*1880*/  STS.U16 [R8+UR5], R21 ;  /* 0x0000001508007988 */ /* 0x0001e20008000405 */
[----:B------:R-:W-:-:S03]  /*1890*/  NOP ;  /* 0x0000000000007918 */ /* 0x000fc60000000000 */
[----:B------:R-:W-:Y:S01]  /*18a0*/  LDS.U8 R17, [R11] ;  /* 0x000000000b117984 */ /* 0x000fe20000000000 */
[----:B------:R-:W-:Y:S01]  /*18b0*/  USEL UR5, UR4, 0x7fffffff, UP0 ;  /* 0x7fffffff04057887 */ /* 0x000fe20008000000 */
[----:B0-----:R-:W-:Y:S02]  /*18c0*/  IADD3 R8, P2, P3, R16, UR12, R7 ;  /* 0x0000000c10087c10 */ /* 0x001fe4000fb5e007 */
[----:B------:R-:W-:Y:S04]  /*18d0*/  LDS.U8 R19, [R11+0x20] ;  /* 0x000020000b137984 */ /* 0x000fe80000000000 */
[----:B------:R-:W-:Y:S01]  /*18e0*/  @!P1 STS [UR7+0xa00], R10 ;  /* 0x000a000aff009988 */ /* 0x000fe20008000807 */
[----:B------:R-:W-:Y:S06]  /*18f0*/  BAR.SYNC.DEFER_BLOCKING 0x0 ;  /* 0x0000000000007b1d */ /* 0x000fec0000010000 */
[----:B------:R-:W0:Y:S02]  /*1900*/  LDS R9, [UR7+0xa00] ;  /* 0x000a0007ff097984 */ /* 0x000e240008000800 */
[----:B0-----:R-:W-:-:S02]  /*1910*/  ISETP.GE.AND P0, PT, R7, R9, PT ;  /* 0x000000090700720c */ /* 0x001fc40003f06270 */
[----:B------:R-:W-:Y:S02]  /*1920*/  ISETP.GE.AND P1, PT, R18, R9, PT ;  /* 0x000000091200720c */ /* 0x000fe40003f26270 */
[----:B------:R-:W-:-:S04]  /*1930*/  SHF.R.S32.HI R9, RZ, 0x1, R23 ;  /* 0x00000001ff097819 */ /* 0x000fc80000011417 */
[----:B------:R-:W-:-:S05]  /*1940*/  IADD3.X R9, R9, UR13, R22, P2, P3 ;  /* 0x0000000d09097c10 */ /* 0x000fca00097e6416 */
[----:B------:R0:W-:Y:S01]  /*1950*/  @!P0 STG.E.U8 desc[UR8][R8.64], R17 ;  /* 0x0000001108008986 */ /* 0x0001e2000c101108 */
[----:B------:R-:W-:-:S03]  /*1960*/  IADD3 R0, P0, R0, UR4, RZ ;  /* 0x0000000400007c10 */ /* 0x000fc6000ff1e0ff */
[----:B------:R0:W-:Y:S02]  /*1970*/  @!P1 STG.E.U8 desc[UR8][R8.64+0x20], R19 ;  /* 0x0000201308009986 */ /* 0x0001e4000c101108 */
[----:B------:R-:W-:Y:S01]  /*1980*/  IMAD.X R3, RZ, RZ, R3, P0 ;  /* 0x000000ffff037224 */ /* 0x000fe200000e0603 */
[----:B------:R-:W-:-:S04]  /*1990*/  ISETP.GE.U32.AND P0, PT, R0, UR5, PT ;  /* 0x0000000500007c0c */ /* 0x000fc8000bf06070 */
[----:B------:R-:W-:-:S13]  /*19a0*/  ISETP.GE.AND.EX P0, PT, R3, RZ, PT, P0 ;  /* 0x000000ff0300720c */ /* 0x000fda0003f06300 */
[----:B0-----:R-:W-:Y:S05]  /*19b0*/  @!P0 BRA `(.L_x_511) ;  /* 0xffffffe800248947 */ /* 0x001fea000383ffff */
[----:B------:R-:W-:Y:S05]  /*19c0*/  EXIT ;  /* 0x000000000000794d */ /* 0x000fea0003800000 */
.L_x_512:
        /* <DEDUP_REMOVED lines=11> */
.L_x_2080:


//--------------------- .text._Z18kQuantizeBlockwiseI13__nv_bfloat16Li2048ELi4ELi0ELi2EEvPfPT_S1_PhS1_ii --------------------------
	.section	.text._Z18kQuantizeBlockwiseI13__nv_bfloat16Li2048ELi4ELi0ELi2EEvPfPT_S1_PhS1_ii,"ax",@progbits
	.align	128
        .global         _Z18kQuantizeBlockwiseI13__nv_bfloat16Li2048ELi4ELi0ELi2EEvPfPT_S1_PhS1_ii
        .type           _Z18kQuantizeBlockwiseI13__nv_bfloat16Li2048ELi4ELi0ELi2EEvPfPT_S1_PhS1_ii,@function
        .size           _Z18kQuantizeBlockwiseI13__nv_bfloat16Li2048ELi4ELi0ELi2EEvPfPT_S1_PhS1_ii,(.L_x_2081 - _Z18kQuantizeBlockwiseI13__nv_bfloat16Li2048ELi4ELi0ELi2EEvPfPT_S1_PhS1_ii)
        .other          _Z18kQuantizeBlockwiseI13__nv_bfloat16Li2048ELi4ELi0ELi2EEvPfPT_S1_PhS1_ii,@"STO_CUDA_ENTRY STV_DEFAULT"
_Z18kQuantizeBlockwiseI13__nv_bfloat16Li2048ELi4ELi0ELi2EEvPfPT_S1_PhS1_ii:
.text._Z18kQuantizeBlockwiseI13__nv_bfloat16Li2048ELi4ELi0ELi2EEvPfPT_S1_PhS1_ii:
        /* <DEDUP_REMOVED lines=24> */
[----:B------:R-:W-:Y:S01]  /*0180*/  LEA.HI R6, R6, R5, RZ, 0x5 ;  /* 0x0000000506067211 */ /* 0x000fe200078f28ff */
[----:B--2---:R-:W-:Y:S01]  /*0190*/  IMAD R7, R7, 0x80, R0 ;  /* 0x0000008007077824 */ /* 0x004fe200078e0200 */
[----:B------:R-:W-:Y:S02]  /*01a0*/  LOP3.LUT R8, R8, 0xffffffc0, RZ, 0xc0, !PT ;  /* 0xffffffc008087812 */ /* 0x000fe400078ec0ff */
[----:B------:R-:W-:Y:S02]  /*01b0*/  LOP3.LUT R25, R4, 0x1f, R5, 0xf8, !PT ;  /* 0x0000001f04197812 */ /* 0x000fe400078ef805 */
        /* <DEDUP_REMOVED lines=9> */
.L_x_538:
[----:B------:R-:W0:Y:S01]  /*0250*/  LDC R11, c[0x0][0x23c] ;  /* 0x00008f00ff0b7b82 */ /* 0x000e220000000800 */
[----:B------:R-:W-:Y:S01]  /*0260*/  IMAD.MOV R4, RZ, RZ, -R3 ;  /* 0x000000ffff047224 */ /* 0x000fe200078e0a03 */
[C---:B------:R-:W-:Y:S02]  /*0270*/  IADD3 R9, P0, R25.reuse, R3, RZ ;  /* 0x0000000319097210 */ /* 0x040fe40007f1e0ff */
[C---:B------:R-:W-:Y:S02]  /*0280*/  LOP3.LUT R13, R25.reuse, 0x20, RZ, 0xfc, !PT ;  /* 0x00000020190d7812 */ /* 0x040fe400078efcff */
[----:B------:R-:W-:Y:S02]  /*0290*/  LEA.HI.X.SX32 R10, R25, R2, 0x1, P0 ;  /* 0x00000002190a7211 */ /* 0x000fe400000f0eff */
[----:B------:R-:W-:Y:S01]  /*02a0*/  BAR.SYNC.DEFER_BLOCKING 0x0 ;  /* 0x0000000000007b1d */ /* 0x000fe20000010000 */
[----:B------:R-:W-:Y:S02]  /*02b0*/  LEA R8, P4, R9, UR10, 0x1 ;  /* 0x0000000a09087c11 */ /* 0x000fe4000f8808ff */
[----:B------:R-:W-:-:S02]  /*02c0*/  PRMT R12, RZ, 0x7610, R12 ;  /* 0x00007610ff0c7816 */ /* 0x000fc4000000000c */
[--C-:B------:R-:W-:Y:S02]  /*02d0*/  LEA.HI.X R9, R9, UR11, R10.reuse, 0x1, P4 ;  /* 0x0000000b09097c11 */ /* 0x100fe4000a0f0c0a */
[----:B------:R-:W-:Y:S02]  /*02e0*/  PRMT R10, RZ, 0x7610, R10 ;  /* 0x00007610ff0a7816 */ /* 0x000fe4000000000a */
[----:B0-----:R-:W-:Y:S02]  /*02f0*/  VIADDMNMX R4, R4, R11, 0x800, PT ;  /* 0x0000080004047446 */ /* 0x001fe4000380010b */
[----:B------:R-:W-:Y:S02]  /*0300*/  PRMT R11, RZ, 0x7610, R11 ;  /* 0x00007610ff0b7816 */ /* 0x000fe4000000000b */
[-C--:B------:R-:W-:Y:S02]  /*0310*/  ISETP.GE.AND P1, PT, R13, R4.reuse, PT ;  /* 0x000000040d00720c */ /* 0x080fe40003f26270 */
[----:B------:R-:W-:-:S02]  /*0320*/  ISETP.GE.AND P0, PT, R25, R4, PT ;  /* 0x000000041900720c */ /* 0x000fc40003f06270 */
[-C--:B------:R-:W-:Y:S02]  /*0330*/  ISETP.GE.AND P2, PT, R19, R4.reuse, PT ;  /* 0x000000041300720c */ /* 0x080fe40003f46270 */
[----:B------:R-:W-:Y:S02]  /*0340*/  ISETP.GE.AND P3, PT, R17, R4, PT ;  /* 0x000000041100720c */ /* 0x000fe40003f66270 */
[----:B------:R-:W-:-:S05]  /*0350*/  PRMT R13, RZ, 0x7610, R13 ;  /* 0x00007610ff0d7816 */ /* 0x000fca000000000d */
[----:B------:R-:W2:Y:S04]  /*0360*/  @!P1 LDG.E.U16.CONSTANT R12, desc[UR8][R8.64+0x40] ;  /* 0x00004008080c9981 */ /* 0x000ea8000c1e9500 */
[----:B------:R-:W3:Y:S04]  /*0370*/  @!P0 LDG.E.U16.CONSTANT R11, desc[UR8][R8.64] ;  /* 0x00000008080b8981 */ /* 0x000ee8000c1e9500 */
[----:B------:R-:W4:Y:S04]  /*0380*/  @!P2 LDG.E.U16.CONSTANT R13, desc[UR8][R8.64+0x80] ;  /* 0x00008008080da981 */ /* 0x000f28000c1e9500 */
[----:B------:R0:W5:Y:S01]  /*0390*/  @!P3 LDG.E.U16.CONSTANT R10, desc[UR8][R8.64+0xc0] ;  /* 0x0000c008080ab981 */ /* 0x000162000c1e9500 */
[----:B------:R-:W1:Y:S01]  /*03a0*/  S2UR UR6, SR_CgaCtaId ;  /* 0x00000000000679c3 */ /* 0x000e620000008800 */
[----:B------:R-:W-:Y:S01]  /*03b0*/  UMOV UR5, 0x400 ;  /* 0x0000040000057882 */ /* 0x000fe20000000000 */
[----:B------:R-:W-:Y:S01]  /*03c0*/  IMAD R15, R0, 0x3, R7 ;  /* 0x00000003000f7824 */ /* 0x000fe200078e0207 */
[----:B-1----:R-:W-:-:S06]  /*03d0*/  ULEA UR7, UR6, UR5, 0x18 ;  /* 0x0000000506077291 */ /* 0x002fcc000f8ec03f */
[----:B------:R-:W-:Y:S02]  /*03e0*/  LEA R14, R7, UR7, 0x1 ;  /* 0x00000007070e7c11 */ /* 0x000fe4000f8e08ff */
[----:B0-----:R-:W-:Y:S02]  /*03f0*/  LEA R8, R15, UR7, 0x1 ;  /* 0x000000070f087c11 */ /* 0x001fe4000f8e08ff */
[----:B------:R-:W-:Y:S01]  /*0400*/  ISETP.GT.AND P0, PT, R4, 0x1ff, PT ;  /* 0x000001ff0400780c */ /* 0x000fe20003f04270 */
[----:B------:R-:W-:Y:S01]  /*0410*/  BSSY B0, `(.L_x_513) ;  /* 0x00000a0000007945 */ /* 0x000fe20003800000 */
[----:B--2---:R-:W-:Y:S04]  /*0420*/  STS.U16 [R14+0x40], R12 ;  /* 0x0000400c0e007388 */ /* 0x004fe80000000400 */
[----:B---3--:R-:W-:Y:S04]  /*0430*/  STS.U16 [R14], R11 ;  /* 0x0000000b0e007388 */ /* 0x008fe80000000400 */
[----:B----4-:R-:W-:Y:S04]  /*0440*/  STS.U16 [R14+0x80], R13 ;  /* 0x0000800d0e007388 */ /* 0x010fe80000000400 */
[----:B-----5:R-:W-:Y:S01]  /*0450*/  STS.U16 [R14+0xc0], R10 ;  /* 0x0000c00a0e007388 */ /* 0x020fe20000000400 */
[----:B------:R-:W-:-:S03]  /*0460*/  NOP ;  /* 0x0000000000007918 */ /* 0x000fc60000000000 */
[----:B------:R-:W0:Y:S02]  /*0470*/  LDS.64 R8, [R8] ;  /* 0x0000000008087984 */ /* 0x000e240000000a00 */
[C---:B0-----:R-:W-:Y:S01]  /*0480*/  PRMT R20, R8.reuse, 0x7632, R20 ;  /* 0x0000763208147816 */ /* 0x041fe20000000014 */
[----:B------:R-:W-:Y:S01]  /*0490*/  IMAD.U32 R22, R8, 0x10000, RZ ;  /* 0x0001000008167824 */ /* 0x000fe200078e00ff */
[----:B------:R-:W-:-:S03]  /*04a0*/  PRMT R24, R9, 0x7632, R24 ;  /* 0x0000763209187816 */ /* 0x000fc60000000018 */
[----:B------:R-:W-:Y:S01]  /*04b0*/  IMAD.U32 R20, R20, 0x10000, RZ ;  /* 0x0001000014147824 */ /* 0x000fe200078e00ff */
[----:B------:R-:W-:Y:S01]  /*04c0*/  FMNMX.FTZ R15, |R22|, -3.40282346638528859812e+38, !PT ;  /* 0xff7fffff160f7809 */ /* 0x000fe20007810200 */
[----:B------:R-:W-:-:S03]  /*04d0*/  IMAD.U32 R26, R9, 0x10000, RZ ;  /* 0x00010000091a7824 */ /* 0x000fc600078e00ff */
[----:B------:R-:W-:Y:S01]  /*04e0*/  FMNMX.FTZ R15, R15, |R20|, !PT ;  /* 0x400000140f0f7209 */ /* 0x000fe20007810000 */
[----:B------:R-:W-:-:S03]  /*04f0*/  IMAD.U32 R24, R24, 0x10000, RZ ;  /* 0x0001000018187824 */ /* 0x000fc600078e00ff */
        /* <DEDUP_REMOVED lines=35> */
[----:B------:R-:W0:Y:S01]  /*0730*/  LDS.128 R12, [UR7+0x1420] ;  /* 0x00142007ff0c7984 */ /* 0x000e220008000c00 */
[----:B------:R-:W-:-:S03]  /*0740*/  ISETP.GE.AND P2, PT, R4, 0x1e1, PT ;  /* 0x000001e10400780c */ /* 0x000fc60003f46270 */
[----:B------:R-:W1:Y:S01]  /*0750*/  LDS.128 R8, [UR7+0x1430] ;  /* 0x00143007ff087984 */ /* 0x000e620008000c00 */
[----:B0-----:R-:W-:-:S04]  /*0760*/  FSETP.GEU.FTZ.AND P0, PT, R28, R13, PT ;  /* 0x0000000d1c00720b */ /* 0x001fc80003f1e000 */
        /* <DEDUP_REMOVED lines=8> */
[----:B-1----:R-:W-:-:S04]  /*07f0*/  FSETP.GEU.FTZ.AND P0, PT, R15, R8, PT ;  /* 0x000000080f00720b */ /* 0x002fc80003f1e000 */
[----:B------:R-:W-:-:S04]  /*0800*/  ISETP.GT.AND P0, PT, R4, 0x80, !P0 ;  /* 0x000000800400780c */ /* 0x000fc80004704270 */
[----:B------:R-:W-:Y:S02]  /*0810*/  FSEL R8, R8, R15, P0 ;  /* 0x0000000f08087208 */ /* 0x000fe40000000000 */
[----:B------:R-:W0:Y:S02]  /*0820*/  LDS.128 R12, [UR7+0x1440] ;  /* 0x00144007ff0c7984 */ /* 0x000e240008000c00 */
        /* <DEDUP_REMOVED lines=30> */
[----:B------:R-:W-:Y:S01]  /*0a10*/  FSEL R28, R10, R9, P0 ;  /* 0x000000090a1c7208 */ /* 0x000fe20000000000 */
[----:B------:R-:W-:Y:S08]  /*0a20*/  @!P2 BRA `(.L_x_515) ;  /* 0x0000000000f8a947 */ /* 0x000ff00003800000 */
[----:B------:R-:W-:-:S04]  /*0a30*/  FSETP.GEU.FTZ.AND P0, PT, R28, R11, PT ;  /* 0x0000000b1c00720b */ /* 0x000fc80003f1e000 */
[----:B------:R-:W-:Y:S01]  /*0a40*/  FSEL R28, R11, R28, !P0 ;  /* 0x0000001c0b1c7208 */ /* 0x000fe20004000000 */
[----:B------:R-:W-:Y:S08]  /*0a50*/  BRA `(.L_x_515) ;  /* 0x0000000000ec7947 */ /* 0x000ff00003800000 */
.L_x_514:
        /* <DEDUP_REMOVED lines=25> */
[----:B------:R-:W0:Y:S04]  /*0bf0*/  LDS.128 R12, [UR7+0x1420] ;  /* 0x00142007ff0c7984 */ /* 0x000e280008000c00 */
[----:B------:R-:W1:Y:S01]  /*0c00*/  LDS.128 R8, [UR7+0x1430] ;  /* 0x00143007ff087984 */ /* 0x000e620008000c00 */
[----:B0-----:R-:W-:-:S04]  /*0c10*/  FSETP.GEU.FTZ.AND P0, PT, R28, R13, PT ;  /* 0x0000000d1c00720b */ /* 0x001fc80003f1e000 */
[----:B------:R-:W-:-:S04]  /*0c20*/  FSEL R13, R13, R28, !P0 ;  /* 0x0000001c0d0d7208 */ /* 0x000fc80004000000 */
[----:B------:R-:W-:-:S04]  /*0c30*/  FSETP.GEU.FTZ.AND P0, PT, R13, R14, PT ;  /* 0x0000000e0d00720b */ /* 0x000fc80003f1e000 */
[----:B------:R-:W-:-:S04]  /*0c40*/  FSEL R14, R14, R13, !P0 ;  /* 0x0000000d0e0e7208 */ /* 0x000fc80004000000 */
[----:B------:R-:W-:-:S04]  /*0c50*/  FSETP.GEU.FTZ.AND P0, PT, R14, R15, PT ;  /* 0x0000000f0e00720b */ /* 0x000fc80003f1e000 */
[----:B------:R-:W-:-:S04]  /*0c60*/  FSEL R15, R15, R14, !P0 ;  /* 0x0000000e0f0f7208 */ /* 0x000fc80004000000 */
[----:B-1----:R-:W-:-:S04]  /*0c70*/  FSETP.GEU.FTZ.AND P0, PT, R15, R8, PT ;  /* 0x000000080f00720b */ /* 0x002fc80003f1e000 */
[----:B------:R-:W-:Y:S02]  /*0c80*/  FSEL R8, R8, R15, !P0 ;  /* 0x0000000f08087208 */ /* 0x000fe40004000000 */
[----:B------:R-:W0:Y:S02]  /*0c90*/  LDS.128 R12, [UR7+0x1440] ;  /* 0x00144007ff0c7984 */ /* 0x000e240008000c00 */
[----:B------:R-:W-:-:S04]  /*0ca0*/  FSETP.GEU.FTZ.AND P0, PT, R8, R9, PT ;  /* 0x000000090800720b */ /* 0x000fc80003f1e000 */
[----:B------:R-:W-:-:S04]  /*0cb0*/  FSEL R9, R9, R8, !P0 ;  /* 0x0000000809097208 */ /* 0x000fc80004000000 */
[----:B------:R-:W-:-:S04]  /*0cc0*/  FSETP.GEU.FTZ.AND P0, PT, R9, R10, PT ;  /* 0x0000000a0900720b */ /* 0x000fc80003f1e000 */
[----:B------:R-:W-:-:S04]  /*0cd0*/  FSEL R10, R10, R9, !P0 ;  /* 0x000000090a0a7208 */ /* 0x000fc80004000000 */
[----:B------:R-:W-:-:S04]  /*0ce0*/  FSETP.GEU.FTZ.AND P0, PT, R10, R11, PT ;  /* 0x0000000b0a00720b */ /* 0x000fc80003f1e000 */
[----:B------:R-:W-:-:S04]  /*0cf0*/  FSEL R11, R11, R10, !P0 ;  /* 0x0000000a0b0b7208 */ /* 0x000fc80004000000 */
[----:B0-----:R-:W-:-:S04]  /*0d00*/  FSETP.GEU.FTZ.AND P0, PT, R11, R12, PT ;  /* 0x0000000c0b00720b */ /* 0x001fc80003f1e000 */
        /* <DEDUP_REMOVED lines=15> */
[----:B------:R-:W-:-:S09]  /*0e00*/  FSEL R28, R11, R10, !P0 ;  /* 0x0000000a0b1c7208 */ /* 0x000fd20004000000 */
.L_x_515:
[----:B------:R-:W-:Y:S05]  /*0e10*/  BSYNC B0 ;  /* 0x0000000000007941 */ /* 0x000fea0003800000 */
.L_x_513:
        /* <DEDUP_REMOVED lines=13> */
.L_x_517:
[----:B------:R-:W-:Y:S05]  /*0ef0*/  BSYNC B0 ;  /* 0x0000000000007941 */ /* 0x000fea0003800000 */
.L_x_516:
        /* <DEDUP_REMOVED lines=16> */
.L_x_520:
        /* <DEDUP_REMOVED lines=9> */
.L_x_519:
        /* <DEDUP_REMOVED lines=11> */
.L_x_522:
        /* <DEDUP_REMOVED lines=8> */
.L_x_521:
[----:B------:R-:W-:Y:S05]  /*11c0*/  BSYNC B0 ;  /* 0x0000000000007941 */ /* 0x000fea0003800000 */
.L_x_518:
        /* <DEDUP_REMOVED lines=14> */
.L_x_525:
        /* <DEDUP_REMOVED lines=9> */
.L_x_524:
        /* <DEDUP_REMOVED lines=11> */
.L_x_527:
        /* <DEDUP_REMOVED lines=8> */
.L_x_526:
[----:B------:R-:W-:Y:S05]  /*1470*/  BSYNC B0 ;  /* 0x0000000000007941 */ /* 0x000fea0003800000 */
.L_x_523:
        /* <DEDUP_REMOVED lines=16> */
.L_x_530:
        /* <DEDUP_REMOVED lines=9> */
.L_x_529:
        /* <DEDUP_REMOVED lines=11> */
.L_x_532:
        /* <DEDUP_REMOVED lines=8> */
.L_x_531:
[----:B------:R-:W-:Y:S05]  /*1740*/  BSYNC B0 ;  /* 0x0000000000007941 */ /* 0x000fea0003800000 */
.L_x_528:
        /* <DEDUP_REMOVED lines=14> */
.L_x_535:
        /* <DEDUP_REMOVED lines=9> */
.L_x_534:
        /* <DEDUP_REMOVED lines=11> */
.L_x_537:
        /* <DEDUP_REMOVED lines=8> */
.L_x_536:
[----:B------:R-:W-:Y:S05]  /*19f0*/  BSYNC B0 ;  /* 0x0000000000007941 */ /* 0x000fea0003800000 */
.L_x_533:
        /* <DEDUP_REMOVED lines=9> */
[----:B------:R-:W-:Y:S02]  /*1a90*/  IMAD.SHL.U32 R9, R9, 0x40, RZ ;  /* 0x0000004009097824 */ /* 0x000fe400078e00ff */
[----:B------:R-:W-:-:S02]  /*1aa0*/  PRMT R27, R11, 0x7604, R8 ;  /* 0x000076040b1b7816 */ /* 0x000fc40000000008 */
[----:B------:R-:W-:Y:S01]  /*1ab0*/  @!P1 LEA.HI R8, R4, R4, RZ, 0x1 ;  /* 0x0000000404089211 */ /* 0x000fe200078f08ff */
[C-C-:B------:R-:W-:Y:S01]  /*1ac0*/  IMAD R4, R0.reuse, 0x2, R9.reuse ;  /* 0x0000000200047824 */ /* 0x140fe200078e0209 */
[----:B------:R-:W-:Y:S02]  /*1ad0*/  IADD3 R9, R0, UR5, R9 ;  /* 0x0000000500097c10 */ /* 0x000fe4000fffe009 */
[----:B------:R-:W-:Y:S01]  /*1ae0*/  @!P1 SHF.R.S32.HI R10, RZ, 0x1, R8 ;  /* 0x00000001ff0a9819 */ /* 0x000fe20000011408 */
[----:B------:R-:W-:-:S05]  /*1af0*/  IMAD.X R8, RZ, RZ, R2, P0 ;  /* 0x000000ffff087224 */ /* 0x000fca00000e0602 */
[----:B------:R-:W-:Y:S01]  /*1b00*/  SHF.R.S64 R29, R29, 0x1, R8 ;  /* 0x000000011d1d7819 */ /* 0x000fe20000001008 */
[----:B------:R0:W-:Y:S01]  /*1b10*/  STS.U16 [R4+UR5], R27 ;  /* 0x0000001b04007988 */ /* 0x0001e20008000405 */
[----:B------:R-:W-:-:S03]  /*1b20*/  NOP ;  /* 0x0000000000007918 */ /* 0x000fc60000000000 */
[----:B------:R-:W-:Y:S01]  /*1b30*/  LDS.U8 R11, [R9] ;  /* 0x00000000090b7984 */ /* 0x000fe20000000000 */
[----:B------:R-:W-:Y:S01]  /*1b40*/  USEL UR5, UR4, 0x7fffffff, UP0 ;  /* 0x7fffffff04057887 */ /* 0x000fe20008000000 */
[----:B0-----:R-:W-:Y:S02]  /*1b50*/  SHF.R.S32.HI R4, RZ, 0x1, R8 ;  /* 0x00000001ff047819 */ /* 0x001fe40000011408 */
[----:B------:R-:W-:Y:S01]  /*1b60*/  LDS.U8 R13, [R9+0x20] ;  /* 0x00002000090d7984 */ /* 0x000fe20000000000 */
[----:B------:R-:W-:-:S03]  /*1b70*/  IADD3 R8, P2, P3, R29, UR12, R16 ;  /* 0x0000000c1d087c10 */ /* 0x000fc6000fb5e010 */
[----:B------:R-:W-:Y:S01]  /*1b80*/  @!P1 STS [UR7+0x1400], R10 ;  /* 0x0014000aff009988 */ /* 0x000fe20008000807 */
[----:B------:R-:W-:Y:S06]  /*1b90*/  BAR.SYNC.DEFER_BLOCKING 0x0 ;  /* 0x0000000000007b1d */ /* 0x000fec0000010000 */
[----:B------:R-:W0:Y:S02]  /*1ba0*/  LDS R15, [UR7+0x1400] ;  /* 0x00140007ff0f7984 */ /* 0x000e240008000800 */
[-C--:B0-----:R-:W-:Y:S02]  /*1bb0*/  ISETP.GE.AND P0, PT, R16, R15.reuse, PT ;  /* 0x0000000f1000720c */ /* 0x081fe40003f06270 */
[----:B------:R-:W-:-:S02]  /*1bc0*/  ISETP.GE.AND P1, PT, R6, R15, PT ;  /* 0x0000000f0600720c */ /* 0x000fc40003f26270 */
        /* <DEDUP_REMOVED lines=10> */
.L_x_539:
        /* <DEDUP_REMOVED lines=9> */
.L_x_2081:


//--------------------- .text._Z18kQuantizeBlockwiseI13__nv_bfloat16Li4096ELi4ELi0ELi2EEvPfPT_S1_PhS1_ii --------------------------
	.section	.text._Z18kQuantizeBlockwiseI13__nv_bfloat16Li4096ELi4ELi0ELi2EEvPfPT_S1_PhS1_ii,"ax",@progbits
	.align	128
        .global         _Z18kQuantizeBlockwiseI13__nv_bfloat16Li4096ELi4ELi0ELi2EEvPfPT_S1_PhS1_ii
        .type           _Z18kQuantizeBlockwiseI13__nv_bfloat16Li4096ELi4ELi0ELi2EEvPfPT_S1_PhS1_ii,@function
        .size           _Z18kQuantizeBlockwiseI13__nv_bfloat16Li4096ELi4ELi0ELi2EEvPfPT_S1_PhS1_ii,(.L_x_2082 - _Z18kQuantizeBlockwiseI13__nv_bfloat16Li4096ELi4ELi0ELi2EEvPfPT_S1_PhS1_ii)
        .other          _Z18kQuantizeBlockwiseI13__nv_bfloat16Li4096ELi4ELi0ELi2EEvPfPT_S1_PhS1_ii,@"STO_CUDA_ENTRY STV_DEFAULT"
_Z18kQuantizeBlockwiseI13__nv_bfloat16Li4096ELi4ELi0ELi2EEvPfPT_S1_PhS1_ii:
.text._Z18kQuantizeBlockwiseI13__nv_bfloat16Li4096ELi4ELi0ELi2EEvPfPT_S1_PhS1_ii:
        /* <DEDUP_REMOVED lines=37> */
.L_x_565:
        /* <DEDUP_REMOVED lines=181> */
.L_x_541:
        /* <DEDUP_REMOVED lines=95> */
.L_x_542:
[----:B------:R-:W-:Y:S05]  /*1390*/  BSYNC B0 ;  /* 0x0000000000007941 */ /* 0x000fea0003800000 */
.L_x_540:
        /* <DEDUP_REMOVED lines=13> */
.L_x_544:
[----:B------:R-:W-:Y:S05]  /*1470*/  BSYNC B0 ;  /* 0x0000000000007941 */ /* 0x000fea0003800000 */
.L_x_543:
        /* <DEDUP_REMOVED lines=16> */
.L_x_547:
        /* <DEDUP_REMOVED lines=9> */
.L_x_546:
        /* <DEDUP_REMOVED lines=11> */
.L_x_549:
        /* <DEDUP_REMOVED lines=8> */
.L_x_548:
[----:B------:R-:W-:Y:S05]  /*1740*/  BSYNC B0 ;  /* 0x0000000000007941 */ /* 0x000fea0003800000 */
.L_x_545:
        /* <DEDUP_REMOVED lines=14> */
.L_x_552:
        /* <DEDUP_REMOVED lines=9> */
.L_x_551:
        /* <DEDUP_REMOVED lines=11> */
.L_x_554:
        /* <DEDUP_REMOVED lines=8> */
.L_x_553:
[----:B------:R-:W-:Y:S05]  /*19f0*/  BSYNC B0 ;  /* 0x0000000000007941 */ /* 0x000fea0003800000 */
.L_x_550:
        /* <DEDUP_REMOVED lines=16> */
.L_x_557:
        /* <DEDUP_REMOVED lines=9> */
.L_x_556:
        /* <DEDUP_REMOVED lines=11> */
.L_x_559:
        /* <DEDUP_REMOVED lines=8> */
.L_x_558:
[----:B------:R-:W-:Y:S05]  /*1cc0*/  BSYNC B0 ;  /* 0x0000000000007941 */ /* 0x000fea0003800000 */
.L_x_555:
        /* <DEDUP_REMOVED lines=14> */
.L_x_562:
        /* <DEDUP_REMOVED lines=9> */
.L_x_561:
        /* <DEDUP_REMOVED lines=11> */
.L_x_564:
        /* <DEDUP_REMOVED lines=8> */
.L_x_563:
[----:B------:R-:W-:Y:S05]  /*1f70*/  BSYNC B0 ;  /* 0x0000000000007941 */ /* 0x000fea0003800000 */
.L_x_560:
        /* <DEDUP_REMOVED lines=39> */
.L_x_566:
        /* <DEDUP_REMOVED lines=9> */
.L_x_2082:


//--------------------- .text._Z18kQuantizeBlockwiseI13__nv_bfloat16Li64ELi2ELi0ELi1EEvPfPT_S1_PhS1_ii --------------------------
	.section	.text._Z18kQuantizeBlockwiseI13__nv_bfloat16Li64ELi2ELi0ELi1EEvPfPT_S1_PhS1_ii,"ax",@progbits
	.align	128
        .global         _Z18kQuantizeBlockwiseI13__nv_bfloat16Li64ELi2ELi0ELi1EEvPfPT_S1_PhS1_ii
        .type           _Z18kQuantizeBlockwiseI13__nv_bfloat16Li64ELi2ELi0ELi1EEvPfPT_S1_PhS1_ii,@function
        .size           _Z18kQuantizeBlockwiseI13__nv_bfloat16Li64ELi2ELi0ELi1EEvPfPT_S1_PhS1_ii,(.L_x_2083 - _Z18kQuantizeBlockwiseI13__nv_bfloat16Li64ELi2ELi0ELi1EEvPfPT_S1_PhS1_ii)
        .other          _Z18kQuantizeBlockwiseI13__nv_bfloat16Li64ELi2ELi0ELi1EEvPfPT_S1_PhS1_ii,@"STO_CUDA_ENTRY STV_DEFAULT"
_Z18kQuantizeBlockwiseI13__nv_bfloat16Li64ELi2ELi0ELi1EEvPfPT_S1_PhS1_ii:
.text._Z18kQuantizeBlockwiseI13__nv_bfloat16Li64ELi2ELi0ELi1EEvPfPT_S1_PhS1_ii:
        /* <DEDUP_REMOVED lines=22> */
.L_x_583:
        /* <DEDUP_REMOVED lines=58> */
.L_x_567:
        /* <DEDUP_REMOVED lines=23> */
.L_x_568:
        /* <DEDUP_REMOVED lines=13> */
.L_x_570:
[----:B------:R-:W-:Y:S05]  /*0740*/  BSYNC B0 ;  /* 0x0000000000007941 */ /* 0x000fea0003800000 */
.L_x_569:
[----:B------:R-:W-:Y:S06]  /*0750*/  BAR.SYNC.DEFER_BLOCKING 0x0 ;  /* 0x0000000000007b1d */ /* 0x000fec0000010000 */
[----:B------:R-:W-:Y:S01]  /*0760*/  BSSY B0, `(.L_x_571) ;  /* 0x000001a000007945 */ /* 0x000fe20003800000 */
[----:B--2---:R-:W2:Y:S02]  /*0770*/  LDS R14, [UR8+0xbc] ;  /* 0x0000bc08ff0e7984 */ /* 0x004ea40008000800 */
[----:B--2---:R-:W-:-:S05]  /*0780*/  FMUL.FTZ R12, R12, R14 ;  /* 0x0000000e0c0c7220 */ /* 0x004fca0000410000 */
        /* <DEDUP_REMOVED lines=10> */
.L_x_573:
[----:B------:R-:W-:-:S13]  /*0830*/  FSETP.GT.FTZ.AND P1, PT, |R12|, 0.20833332836627960205, PT ;  /* 0x3e5555550c00780b */ /* 0x000fda0003f34200 */
[----:B------:R-:W-:-:S04]  /*0840*/  @!P1 VIADD R15, R15, 0x6 ;  /* 0x000000060f0f9836 */ /* 0x000fc80000000000 */
[----:B------:R-:W-:Y:S01]  /*0850*/  @P1 VIADD R15, R15, 0x7 ;  /* 0x000000070f0f1836 */ /* 0x000fe20000000000 */
[----:B------:R-:W-:Y:S06]  /*0860*/  BRA `(.L_x_574) ;  /* 0x0000000000247947 */ /* 0x000fec0003800000 */
.L_x_572:
[----:B------:R-:W-:-:S13]  /*0870*/  FSETP.GT.FTZ.AND P1, PT, |R12|, 0.58333301544189453125, PT ;  /* 0x3f1555500c00780b */ /* 0x000fda0003f34200 */
[----:B------:R-:W-:Y:S05]  /*0880*/  @P1 BRA `(.L_x_575) ;  /* 0x0000000000101947 */ /* 0x000fea0003800000 */
[----:B------:R-:W-:-:S13]  /*0890*/  FSETP.GT.FTZ.AND P1, PT, |R12|, 0.4166666865348815918, PT ;  /* 0x3ed555560c00780b */ /* 0x000fda0003f34200 */
[----:B------:R-:W-:-:S04]  /*08a0*/  @!P1 VIADD R15, R15, 0x4 ;  /* 0x000000040f0f9836 */ /* 0x000fc80000000000 */
[----:B------:R-:W-:Y:S01]  /*08b0*/  @P1 VIADD R15, R15, 0x5 ;  /* 0x000000050f0f1836 */ /* 0x000fe20000000000 */
[----:B------:R-:W-:Y:S06]  /*08c0*/  BRA `(.L_x_574) ;  /* 0x00000000000c7947 */ /* 0x000fec0003800000 */
.L_x_575:
[----:B------:R-:W-:-:S13]  /*08d0*/  FSETP.GT.FTZ.AND P1, PT, |R12|, 0.8333333134651184082, PT ;  /* 0x3f5555550c00780b */ /* 0x000fda0003f34200 */
[----:B------:R-:W-:-:S04]  /*08e0*/  @!P1 VIADD R15, R15, 0x2 ;  /* 0x000000020f0f9836 */ /* 0x000fc80000000000 */
[----:B------:R-:W-:-:S07]  /*08f0*/  @P1 VIADD R15, R15, 0x3 ;  /* 0x000000030f0f1836 */ /* 0x000fce0000000000 */
.L_x_574:
[----:B------:R-:W-:Y:S05]  /*0900*/  BSYNC B0 ;  /* 0x0000000000007941 */ /* 0x000fea0003800000 */
.L_x_571:
        /* <DEDUP_REMOVED lines=12> */
.L_x_578:
[----:B------:R-:W-:-:S13]  /*09d0*/  FSETP.GT.FTZ.AND P1, PT, |R13|, 0.20833332836627960205, PT ;  /* 0x3e5555550d00780b */ /* 0x000fda0003f34200 */
[----:B------:R-:W-:-:S04]  /*09e0*/  @!P1 VIADD R12, R12, 0x6 ;  /* 0x000000060c0c9836 */ /* 0x000fc80000000000 */
[----:B------:R-:W-:Y:S01]  /*09f0*/  @P1 VIADD R12, R12, 0x7 ;  /* 0x000000070c0c1836 */ /* 0x000fe20000000000 */
[----:B------:R-:W-:Y:S06]  /*0a00*/  BRA `(.L_x_579) ;  /* 0x0000000000247947 */ /* 0x000fec0003800000 */
.L_x_577:
[----:B------:R-:W-:-:S13]  /*0a10*/  FSETP.GT.FTZ.AND P1, PT, |R13|, 0.58333301544189453125, PT ;  /* 0x3f1555500d00780b */ /* 0x000fda0003f34200 */
[----:B------:R-:W-:Y:S05]  /*0a20*/  @P1 BRA `(.L_x_580) ;  /* 0x0000000000101947 */ /* 0x000fea0003800000 */
[----:B------:R-:W-:-:S13]  /*0a30*/  FSETP.GT.FTZ.AND P1, PT, |R13|, 0.4166666865348815918, PT ;  /* 0x3ed555560d00780b */ /* 0x000fda0003f34200 */
[----:B------:R-:W-:-:S04]  /*0a40*/  @!P1 VIADD R12, R12, 0x4 ;  /* 0x000000040c0c9836 */ /* 0x000fc80000000000 */
[----:B------:R-:W-:Y:S01]  /*0a50*/  @P1 VIADD R12, R12, 0x5 ;  /* 0x000000050c0c1836 */ /* 0x000fe20000000000 */
[----:B------:R-:W-:Y:S06]  /*0a60*/  BRA `(.L_x_579) ;  /* 0x00000000000c7947 */ /* 0x000fec0003800000 */
.L_x_580:
[----:B------:R-:W-:-:S13]  /*0a70*/  FSETP.GT.FTZ.AND P1, PT, |R13|, 0.8333333134651184082, PT ;  /* 0x3f5555550d00780b */ /* 0x000fda0003f34200 */
[----:B------:R-:W-:-:S04]  /*0a80*/  @!P1 VIADD R12, R12, 0x2 ;  /* 0x000000020c0c9836 */ /* 0x000fc80000000000 */
[----:B------:R-:W-:-:S07]  /*0a90*/  @P1 VIADD R12, R12, 0x3 ;  /* 0x000000030c0c1836 */ /* 0x000fce0000000000 */
.L_x_579:
[----:B------:R-:W-:Y:S05]  /*0aa0*/  BSYNC B0 ;  /* 0x0000000000007941 */ /* 0x000fea0003800000 */
.L_x_576:
        /* <DEDUP_REMOVED lines=24> */
.L_x_582:
[----:B------:R-:W-:Y:S05]  /*0c30*/  BSYNC B0 ;  /* 0x0000000000007941 */ /* 0x000fea0003800000 */
.L_x_581:
[----:B------:R-:W-:-:S05]  /*0c40*/  IADD3 R8, P0, R8, UR4, RZ ;  /* 0x0000000408087c10 */ /* 0x000fca000ff1e0ff */
[----:B------:R-:W-:Y:S01]  /*0c50*/  IMAD.X R7, RZ, RZ, R7, P0 ;  /* 0x000000ffff077224 */ /* 0x000fe200000e0607 */
[----:B------:R-:W-:-:S04]  /*0c60*/  ISETP.GE.U32.AND P0, PT, R8, UR7, PT ;  /* 0x0000000708007c0c */ /* 0x000fc8000bf06070 */
[----:B------:R-:W-:-:S13]  /*0c70*/  ISETP.GE.AND.EX P0, PT, R7, RZ, PT, P0 ;  /* 0x000000ff0700720c */ /* 0x000fda0003f06300 */
[----:B------:R-:W-:Y:S05]  /*0c80*/  @!P0 BRA `(.L_x_583) ;  /* 0xfffffff400348947 */ /* 0x000fea000383ffff */
[----:B------:R-:W-:Y:S05]  /*0c90*/  EXIT ;  /* 0x000000000000794d */ /* 0x000fea0003800000 */
.L_x_584:
        /* <DEDUP_REMOVED lines=14> */
.L_x_2083:


//--------------------- .text._Z18kQuantizeBlockwiseI13__nv_bfloat16Li128ELi2ELi0ELi1EEvPfPT_S1_PhS1_ii --------------------------
	.section	.text._Z18kQuantizeBlockwiseI13__nv_bfloat16Li128ELi2ELi0ELi1EEvPfPT_S1_PhS1_ii,"ax",@progbits
	.align	128
        .global         _Z18kQuantizeBlockwiseI13__nv_bfloat16Li128ELi2ELi0ELi1EEvPfPT_S1_PhS1_ii
        .type           _Z18kQuantizeBlockwiseI13__nv_bfloat16Li128ELi2ELi0ELi1EEvPfPT_S1_PhS1_ii,@function
        .size           _Z18kQuantizeBlockwiseI13__nv_bfloat16Li128ELi2ELi0ELi1EEvPfPT_S1_PhS1_ii,(.L_x_2084 - _Z18kQuantizeBlockwiseI13__nv_bfloat16Li128ELi2ELi0ELi1EEvPfPT_S1_PhS1_ii)
        .other          _Z18kQuantizeBlockwiseI13__nv_bfloat16Li128ELi2ELi0ELi1EEvPfPT_S1_PhS1_ii,@"STO_CUDA_ENTRY STV_DEFAULT"
_Z18kQuantizeBlockwiseI13__nv_bfloat16Li128ELi2ELi0ELi1EEvPfPT_S1_PhS1_ii:
.text._Z18kQuantizeBlockwiseI13__nv_bfloat16Li128ELi2ELi0ELi1EEvPfPT_S1_PhS1_ii:
        /* <DEDUP_REMOVED lines=34> */
.L_x_602:
        /* <DEDUP_REMOVED lines=53> */
[----:B------:R-:W-:Y:S01]  /*0570*/  ISETP.LE.AND P0, PT, R20, R3, !P0 ;  /* 0x000000031400720c */ /* 0x000fe20004703270 */
[----:B------:R-:W-:-:S03]  /*0580*/  VIADD R20, R4, 0x10 ;  /* 0x0000001004147836 */ /* 0x000fc60000000000 */
        /* <DEDUP_REMOVED lines=14> */
.L_x_586:
        /* <DEDUP_REMOVED lines=27> */
.L_x_587:
[----:B------:R-:W-:Y:S05]  /*0820*/  BSYNC B0 ;  /* 0x0000000000007941 */ /* 0x000fea0003800000 */
.L_x_585:
        /* <DEDUP_REMOVED lines=14> */
.L_x_589:
[----:B------:R-:W-:Y:S05]  /*0910*/  BSYNC B0 ;  /* 0x0000000000007941 */ /* 0x000fea0003800000 */
.L_x_588:
[----:B------:R-:W-:Y:S06]  /*0920*/  BAR.SYNC.DEFER_BLOCKING 0x0 ;  /* 0x0000000000007b1d */ /* 0x000fec0000010000 */
[----:B------:R-:W-:Y:S01]  /*0930*/  BSSY B0, `(.L_x_590) ;  /* 0x000001a000007945 */ /* 0x000fe20003800000 */
[----:B-1----:R-:W0:Y:S02]  /*0940*/  LDS R2, [UR8+0x160] ;  /* 0x00016008ff027984 */ /* 0x002e240008000800 */
        /* <DEDUP_REMOVED lines=11> */
.L_x_592:
[----:B------:R-:W-:-:S13]  /*0a00*/  FSETP.GT.FTZ.AND P1, PT, |R18|, 0.20833332836627960205, PT ;  /* 0x3e5555551200780b */ /* 0x000fda0003f34200 */
[----:B------:R-:W-:-:S04]  /*0a10*/  @!P1 VIADD R3, R3, 0x6 ;  /* 0x0000000603039836 */ /* 0x000fc80000000000 */
[----:B------:R-:W-:Y:S01]  /*0a20*/  @P1 VIADD R3, R3, 0x7 ;  /* 0x0000000703031836 */ /* 0x000fe20000000000 */
[----:B------:R-:W-:Y:S06]  /*0a30*/  BRA `(.L_x_593) ;  /* 0x0000000000247947 */ /* 0x000fec0003800000 */
.L_x_591:
[----:B------:R-:W-:-:S13]  /*0a40*/  FSETP.GT.FTZ.AND P1, PT, |R18|, 0.58333301544189453125, PT ;  /* 0x3f1555501200780b */ /* 0x000fda0003f34200 */
[----:B------:R-:W-:Y:S05]  /*0a50*/  @P1 BRA `(.L_x_594) ;  /* 0x0000000000101947 */ /* 0x000fea0003800000 */
[----:B------:R-:W-:-:S13]  /*0a60*/  FSETP.GT.FTZ.AND P1, PT, |R18|, 0.4166666865348815918, PT ;  /* 0x3ed555561200780b */ /* 0x000fda0003f34200 */
[----:B------:R-:W-:-:S04]  /*0a70*/  @!P1 VIADD R3, R3, 0x4 ;  /* 0x0000000403039836 */ /* 0x000fc80000000000 */
[----:B------:R-:W-:Y:S01]  /*0a80*/  @P1 VIADD R3, R3, 0x5 ;  /* 0x0000000503031836 */ /* 0x000fe20000000000 */
[----:B------:R-:W-:Y:S06]  /*0a90*/  BRA `(.L_x_593) ;  /* 0x00000000000c7947 */ /* 0x000fec0003800000 */
.L_x_594:
[----:B------:R-:W-:-:S13]  /*0aa0*/  FSETP.GT.FTZ.AND P1, PT, |R18|, 0.8333333134651184082, PT ;  /* 0x3f5555551200780b */ /* 0x000fda0003f34200 */
[----:B------:R-:W-:-:S04]  /*0ab0*/  @!P1 VIADD R3, R3, 0x2 ;  /* 0x0000000203039836 */ /* 0x000fc80000000000 */
[----:B------:R-:W-:-:S07]  /*0ac0*/  @P1 VIADD R3, R3, 0x3 ;  /* 0x0000000303031836 */ /* 0x000fce0000000000 */
.L_x_593:
[----:B------:R-:W-:Y:S05]  /*0ad0*/  BSYNC B0 ;  /* 0x0000000000007941 */ /* 0x000fea0003800000 */
.L_x_590:
        /* <DEDUP_REMOVED lines=12> */
.L_x_597:
[----:B------:R-:W-:-:S13]  /*0ba0*/  FSETP.GT.FTZ.AND P1, PT, |R2|, 0.20833332836627960205, PT ;  /* 0x3e5555550200780b */ /* 0x000fda0003f34200 */
[----:B------:R-:W-:-:S04]  /*0bb0*/  @!P1 VIADD R18, R18, 0x6 ;  /* 0x0000000612129836 */ /* 0x000fc80000000000 */
[----:B------:R-:W-:Y:S01]  /*0bc0*/  @P1 VIADD R18, R18, 0x7 ;  /* 0x0000000712121836 */ /* 0x000fe20000000000 */
[----:B------:R-:W-:Y:S06]  /*0bd0*/  BRA `(.L_x_598) ;  /* 0x0000000000247947 */ /* 0x000fec0003800000 */
.L_x_596:
[----:B------:R-:W-:-:S13]  /*0be0*/  FSETP.GT.FTZ.AND P1, PT, |R2|, 0.58333301544189453125, PT ;  /* 0x3f1555500200780b */ /* 0x000fda0003f34200 */
[----:B------:R-:W-:Y:S05]  /*0bf0*/  @P1 BRA `(.L_x_599) ;  /* 0x0000000000101947 */ /* 0x000fea0003800000 */
[----:B------:R-:W-:-:S13]  /*0c00*/  FSETP.GT.FTZ.AND P1, PT, |R2|, 0.4166666865348815918, PT ;  /* 0x3ed555560200780b */ /* 0x000fda0003f34200 */
[----:B------:R-:W-:-:S04]  /*0c10*/  @!P1 VIADD R18, R18, 0x4 ;  /* 0x0000000412129836 */ /* 0x000fc80000000000 */
[----:B------:R-:W-:Y:S01]  /*0c20*/  @P1 VIADD R18, R18, 0x5 ;  /* 0x0000000512121836 */ /* 0x000fe20000000000 */
[----:B------:R-:W-:Y:S06]  /*0c30*/  BRA `(.L_x_598) ;  /* 0x00000000000c7947 */ /* 0x000fec0003800000 */
.L_x_599:
[----:B------:R-:W-:-:S13]  /*0c40*/  FSETP.GT.FTZ.AND P1, PT, |R2|, 0.8333333134651184082, PT ;  /* 0x3f5555550200780b */ /* 0x000fda0003f34200 */
[----:B------:R-:W-:-:S04]  /*0c50*/  @!P1 VIADD R18, R18, 0x2 ;  /* 0x0000000212129836 */ /* 0x000fc80000000000 */
[----:B------:R-:W-:-:S07]  /*0c60*/  @P1 VIADD R18, R18, 0x3 ;  /* 0x0000000312121836 */ /* 0x000fce0000000000 */
.L_x_598:
[----:B------:R-:W-:Y:S05]  /*0c70*/  BSYNC B0 ;  /* 0x0000000000007941 */ /* 0x000fea0003800000 */
.L_x_595:
        /* <DEDUP_REMOVED lines=25> */
.L_x_601:
[----:B------:R-:W-:Y:S05]  /*0e10*/  BSYNC B0 ;  /* 0x0000000000007941 */ /* 0x000fea0003800000 */
.L_x_600:
[----:B------:R-:W-:-:S05]  /*0e20*/  IADD3 R8, P0, R8, UR4, RZ ;  /* 0x0000000408087c10 */ /* 0x000fca000ff1e0ff */
[----:B------:R-:W-:Y:S01]  /*0e30*/  IMAD.X R5, RZ, RZ, R5, P0 ;  /* 0x000000ffff057224 */ /* 0x000fe200000e0605 */
[----:B------:R-:W-:-:S04]  /*0e40*/  ISETP.GE.U32.AND P0, PT, R8, UR7, PT ;  /* 0x0000000708007c0c */ /* 0x000fc8000bf06070 */
[----:B------:R-:W-:-:S13]  /*0e50*/  ISETP.GE.AND.EX P0, PT, R5, RZ, PT, P0 ;  /* 0x000000ff0500720c */ /* 0x000fda0003f06300 */
[----:B------:R-:W-:Y:S05]  /*0e60*/  @!P0 BRA `(.L_x_602) ;  /* 0xfffffff000ec8947 */ /* 0x000fea000383ffff */
[----:B------:R-:W-:Y:S05]  /*0e70*/  EXIT ;  /* 0x000000000000794d */ /* 0x000fea0003800000 */
.L_x_603:
        /* <DEDUP_REMOVED lines=16> */
.L_x_2084:


//--------------------- .text._Z18kQuantizeBlockwiseI13__nv_bfloat16Li256ELi2ELi0ELi1EEvPfPT_S1_PhS1_ii --------------------------
	.section	.text._Z18kQuantizeBlockwiseI13__nv_bfloat16Li256ELi2ELi0ELi1EEvPfPT_S1_PhS1_ii,"ax",@progbits
	.align	128
        .global         _Z18kQuantizeBlockwiseI13__nv_bfloat16Li256ELi2ELi0ELi1EEvPfPT_S1_PhS1_ii
        .type           _Z18kQuantizeBlockwiseI13__nv_bfloat16Li256ELi2ELi0ELi1EEvPfPT_S1_PhS1_ii,@function
        .size           _Z18kQuantizeBlockwiseI13__nv_bfloat16Li256ELi2ELi0ELi1EEvPfPT_S1_PhS1_ii,(.L_x_2085 - _Z18kQuantizeBlockwiseI13__nv_bfloat16Li256ELi2ELi0ELi1EEvPfPT_S1_PhS1_ii)
        .other          _Z18kQuantizeBlockwiseI13__nv_bfloat16Li256ELi2ELi0ELi1EEvPfPT_S1_PhS1_ii,@"STO_CUDA_ENTRY STV_DEFAULT"
_Z18kQuantizeBlockwiseI13__nv_bfloat16Li256ELi2ELi0ELi1EEvPfPT_S1_PhS1_ii:
.text._Z18kQuantizeBlockwiseI13__nv_bfloat16Li256ELi2ELi0ELi1EEvPfPT_S1_PhS1_ii:
        /* <DEDUP_REMOVED lines=34> */
.L_x_621:
        /* <DEDUP_REMOVED lines=77> */
.L_x_605:
        /* <DEDUP_REMOVED lines=32> */
.L_x_606:
[----:B------:R-:W-:Y:S05]  /*08f0*/  BSYNC B0 ;  /* 0x0000000000007941 */ /* 0x000fea0003800000 */
.L_x_604:
        /* <DEDUP_REMOVED lines=13> */
.L_x_608:
[----:B------:R-:W-:Y:S05]  /*09d0*/  BSYNC B0 ;  /* 0x0000000000007941 */ /* 0x000fea0003800000 */
.L_x_607:
        /* <DEDUP_REMOVED lines=14> */
.L_x_611:
[----:B------:R-:W-:-:S13]  /*0ac0*/  FSETP.GT.FTZ.AND P0, PT, |R18|, 0.20833332836627960205, PT ;  /* 0x3e5555551200780b */ /* 0x000fda0003f14200 */
[----:B------:R-:W-:-:S04]  /*0ad0*/  @!P0 VIADD R3, R3, 0x6 ;  /* 0x0000000603038836 */ /* 0x000fc80000000000 */
[----:B------:R-:W-:Y:S01]  /*0ae0*/  @P0 VIADD R3, R3, 0x7 ;  /* 0x0000000703030836 */ /* 0x000fe20000000000 */
[----:B------:R-:W-:Y:S06]  /*0af0*/  BRA `(.L_x_612) ;  /* 0x0000000000247947 */ /* 0x000fec0003800000 */
.L_x_610:
[----:B------:R-:W-:-:S13]  /*0b00*/  FSETP.GT.FTZ.AND P0, PT, |R18|, 0.58333301544189453125, PT ;  /* 0x3f1555501200780b */ /* 0x000fda0003f14200 */
[----:B------:R-:W-:Y:S05]  /*0b10*/  @P0 BRA `(.L_x_613) ;  /* 0x0000000000100947 */ /* 0x000fea0003800000 */
[----:B------:R-:W-:-:S13]  /*0b20*/  FSETP.GT.FTZ.AND P0, PT, |R18|, 0.4166666865348815918, PT ;  /* 0x3ed555561200780b */ /* 0x000fda0003f14200 */
[----:B------:R-:W-:-:S04]  /*0b30*/  @!P0 VIADD R3, R3, 0x4 ;  /* 0x0000000403038836 */ /* 0x000fc80000000000 */
[----:B------:R-:W-:Y:S01]  /*0b40*/  @P0 VIADD R3, R3, 0x5 ;  /* 0x0000000503030836 */ /* 0x000fe20000000000 */
[----:B------:R-:W-:Y:S06]  /*0b50*/  BRA `(.L_x_612) ;  /* 0x00000000000c7947 */ /* 0x000fec0003800000 */
.L_x_613:
[----:B------:R-:W-:-:S13]  /*0b60*/  FSETP.GT.FTZ.AND P0, PT, |R18|, 0.8333333134651184082, PT ;  /* 0x3f5555551200780b */ /* 0x000fda0003f14200 */
[----:B------:R-:W-:-:S04]  /*0b70*/  @!P0 VIADD R3, R3, 0x2 ;  /* 0x0000000203038836 */ /* 0x000fc80000000000 */
[----:B------:R-:W-:-:S07]  /*0b80*/  @P0 VIADD R3, R3, 0x3 ;  /* 0x0000000303030836 */ /* 0x000fce0000000000 */
.L_x_612:
[----:B------:R-:W-:Y:S05]  /*0b90*/  BSYNC B0 ;  /* 0x0000000000007941 */ /* 0x000fea0003800000 */
.L_x_609:
        /* <DEDUP_REMOVED lines=12> */
.L_x_616:
[----:B------:R-:W-:-:S13]  /*0c60*/  FSETP.GT.FTZ.AND P0, PT, |R2|, 0.20833332836627960205, PT ;  /* 0x3e5555550200780b */ /* 0x000fda0003f14200 */
[----:B------:R-:W-:-:S04]  /*0c70*/  @!P0 VIADD R18, R18, 0x6 ;  /* 0x0000000612128836 */ /* 0x000fc80000000000 */
[----:B------:R-:W-:Y:S01]  /*0c80*/  @P0 VIADD R18, R18, 0x7 ;  /* 0x0000000712120836 */ /* 0x000fe20000000000 */
[----:B------:R-:W-:Y:S06]  /*0c90*/  BRA `(.L_x_617) ;  /* 0x0000000000247947 */ /* 0x000fec0003800000 */
.L_x_615:
[----:B------:R-:W-:-:S13]  /*0ca0*/  FSETP.GT.FTZ.AND P0, PT, |R2|, 0.58333301544189453125, PT ;  /* 0x3f1555500200780b */ /* 0x000fda0003f14200 */
[----:B------:R-:W-:Y:S05]  /*0cb0*/  @P0 BRA `(.L_x_618) ;  /* 0x0000000000100947 */ /* 0x000fea0003800000 */
[----:B------:R-:W-:-:S13]  /*0cc0*/  FSETP.GT.FTZ.AND P0, PT, |R2|, 0.4166666865348815918, PT ;  /* 0x3ed555560200780b */ /* 0x000fda0003f14200 */
[----:B------:R-:W-:-:S04]  /*0cd0*/  @!P0 VIADD R18, R18, 0x4 ;  /* 0x0000000412128836 */ /* 0x000fc80000000000 */
[----:B------:R-:W-:Y:S01]  /*0ce0*/  @P0 VIADD R18, R18, 0x5 ;  /* 0x0000000512120836 */ /* 0x000fe20000000000 */
[----:B------:R-:W-:Y:S06]  /*0cf0*/  BRA `(.L_x_617) ;  /* 0x00000000000c7947 */ /* 0x000fec0003800000 */
.L_x_618:
[----:B------:R-:W-:-:S13]  /*0d00*/  FSETP.GT.FTZ.AND P0, PT, |R2|, 0.8333333134651184082, PT ;  /* 0x3f5555550200780b */ /* 0x000fda0003f14200 */
[----:B------:R-:W-:-:S04]  /*0d10*/  @!P0 VIADD R18, R18, 0x2 ;  /* 0x0000000212128836 */ /* 0x000fc80000000000 */
[----:B------:R-:W-:-:S07]  /*0d20*/  @P0 VIADD R18, R18, 0x3 ;  /* 0x0000000312120836 */ /* 0x000fce0000000000 */
.L_x_617:
[----:B------:R-:W-:Y:S05]  /*0d30*/  BSYNC B0 ;  /* 0x0000000000007941 */ /* 0x000fea0003800000 */
.L_x_614:
        /* <DEDUP_REMOVED lines=25> */
.L_x_620:
[----:B------:R-:W-:Y:S05]  /*0ed0*/  BSYNC B0 ;  /* 0x0000000000007941 */ /* 0x000fea0003800000 */
.L_x_619:
[----:B------:R-:W-:-:S05]  /*0ee0*/  IADD3 R8, P0, R8, UR4, RZ ;  /* 0x0000000408087c10 */ /* 0x000fca000ff1e0ff */
[----:B------:R-:W-:Y:S01]  /*0ef0*/  IMAD.X R5, RZ, RZ, R5, P0 ;  /* 0x000000ffff057224 */ /* 0x000fe200000e0605 */
[----:B------:R-:W-:-:S04]  /*0f00*/  ISETP.GE.U32.AND P0, PT, R8, UR7, PT ;  /* 0x0000000708007c0c */ /* 0x000fc8000bf06070 */
[----:B------:R-:W-:-:S13]  /*0f10*/  ISETP.GE.AND.EX P0, PT, R5, RZ, PT, P0 ;  /* 0x000000ff0500720c */ /* 0x000fda0003f06300 */
[----:B------:R-:W-:Y:S05]  /*0f20*/  @!P0 BRA `(.L_x_621) ;  /* 0xfffffff000bc8947 */ /* 0x000fea000383ffff */
[----:B------:R-:W-:Y:S05]  /*0f30*/  EXIT ;  /* 0x000000000000794d */ /* 0x000fea0003800000 */
.L_x_622:
        /* <DEDUP_REMOVED lines=12> */
.L_x_2085:


//--------------------- .text._Z18kQuantizeBlockwiseI13__nv_bfloat16Li512ELi2ELi0ELi1EEvPfPT_S1_PhS1_ii --------------------------
	.section	.text._Z18kQuantizeBlockwiseI13__nv_bfloat16Li512ELi2ELi0ELi1EEvPfPT_S1_PhS1_ii,"ax",@progbits
	.align	128
        .global         _Z18kQuantizeBlockwiseI13__nv_bfloat16Li512ELi2ELi0ELi1EEvPfPT_S1_PhS1_ii
        .type           _Z18kQuantizeBlockwiseI13__nv_bfloat16Li512ELi2ELi0ELi1EEvPfPT_S1_PhS1_ii,@function
        .size           _Z18kQuantizeBlockwiseI13__nv_bfloat16Li512ELi2ELi0ELi1EEvPfPT_S1_PhS1_ii,(.L_x_2086 - _Z18kQuantizeBlockwiseI13__nv_bfloat16Li512ELi2ELi0ELi1EEvPfPT_S1_PhS1_ii)
        .other          _Z18kQuantizeBlockwiseI13__nv_bfloat16Li512ELi2ELi0ELi1EEvPfPT_S1_PhS1_ii,@"STO_CUDA_ENTRY STV_DEFAULT"
_Z18kQuantizeBlockwiseI13__nv_bfloat16Li512ELi2ELi0ELi1EEvPfPT_S1_PhS1_ii:
.text._Z18kQuantizeBlockwiseI13__nv_bfloat16Li512ELi2ELi0ELi1EEvPfPT_S1_PhS1_ii:
        /* <DEDUP_REMOVED lines=34> */
.L_x_640:
        /* <DEDUP_REMOVED lines=90> */
.L_x_624:
        /* <DEDUP_REMOVED lines=42> */
.L_x_625:
[----:B------:R-:W-:Y:S05]  /*0a60*/  BSYNC B0 ;  /* 0x0000000000007941 */ /* 0x000fea0003800000 */
.L_x_623:
        /* <DEDUP_REMOVED lines=13> */
.L_x_627:
[----:B------:R-:W-:Y:S05]  /*0b40*/  BSYNC B0 ;  /* 0x0000000000007941 */ /* 0x000fea0003800000 */
.L_x_626:
        /* <DEDUP_REMOVED lines=14> */
.L_x_630:
[----:B------:R-:W-:-:S13]  /*0c30*/  FSETP.GT.FTZ.AND P0, PT, |R20|, 0.20833332836627960205, PT ;  /* 0x3e5555551400780b */ /* 0x000fda0003f14200 */
[----:B------:R-:W-:-:S04]  /*0c40*/  @!P0 VIADD R9, R9, 0x6 ;  /* 0x0000000609098836 */ /* 0x000fc80000000000 */
[----:B------:R-:W-:Y:S01]  /*0c50*/  @P0 VIADD R9, R9, 0x7 ;  /* 0x0000000709090836 */ /* 0x000fe20000000000 */
[----:B------:R-:W-:Y:S06]  /*0c60*/  BRA `(.L_x_631) ;  /* 0x0000000000247947 */ /* 0x000fec0003800000 */
.L_x_629:
[----:B------:R-:W-:-:S13]  /*0c70*/  FSETP.GT.FTZ.AND P0, PT, |R20|, 0.58333301544189453125, PT ;  /* 0x3f1555501400780b */ /* 0x000fda0003f14200 */
[----:B------:R-:W-:Y:S05]  /*0c80*/  @P0 BRA `(.L_x_632) ;  /* 0x0000000000100947 */ /* 0x000fea0003800000 */
[----:B------:R-:W-:-:S13]  /*0c90*/  FSETP.GT.FTZ.AND P0, PT, |R20|, 0.4166666865348815918, PT ;  /* 0x3ed555561400780b */ /* 0x000fda0003f14200 */
[----:B------:R-:W-:-:S04]  /*0ca0*/  @!P0 VIADD R9, R9, 0x4 ;  /* 0x0000000409098836 */ /* 0x000fc80000000000 */
[----:B------:R-:W-:Y:S01]  /*0cb0*/  @P0 VIADD R9, R9, 0x5 ;  /* 0x0000000509090836 */ /* 0x000fe20000000000 */
[----:B------:R-:W-:Y:S06]  /*0cc0*/  BRA `(.L_x_631) ;  /* 0x00000000000c7947 */ /* 0x000fec0003800000 */
.L_x_632:
[----:B------:R-:W-:-:S13]  /*0cd0*/  FSETP.GT.FTZ.AND P0, PT, |R20|, 0.8333333134651184082, PT ;  /* 0x3f5555551400780b */ /* 0x000fda0003f14200 */
[----:B------:R-:W-:-:S04]  /*0ce0*/  @!P0 VIADD R9, R9, 0x2 ;  /* 0x0000000209098836 */ /* 0x000fc80000000000 */
[----:B------:R-:W-:-:S07]  /*0cf0*/  @P0 VIADD R9, R9, 0x3 ;  /* 0x0000000309090836 */ /* 0x000fce0000000000 */
.L_x_631:
[----:B------:R-:W-:Y:S05]  /*0d00*/  BSYNC B0 ;  /* 0x0000000000007941 */ /* 0x000fea0003800000 */
.L_x_628:
        /* <DEDUP_REMOVED lines=12> */
.L_x_635:
[----:B------:R-:W-:-:S13]  /*0dd0*/  FSETP.GT.FTZ.AND P0, PT, |R8|, 0.20833332836627960205, PT ;  /* 0x3e5555550800780b */ /* 0x000fda0003f14200 */
[----:B------:R-:W-:-:S04]  /*0de0*/  @!P0 VIADD R10, R10, 0x6 ;  /* 0x000000060a0a8836 */ /* 0x000fc80000000000 */
[----:B------:R-:W-:Y:S01]  /*0df0*/  @P0 VIADD R10, R10, 0x7 ;  /* 0x000000070a0a0836 */ /* 0x000fe20000000000 */
[----:B------:R-:W-:Y:S06]  /*0e00*/  BRA `(.L_x_636) ;  /* 0x0000000000247947 */ /* 0x000fec0003800000 */
.L_x_634:
[----:B------:R-:W-:-:S13]  /*0e10*/  FSETP.GT.FTZ.AND P0, PT, |R8|, 0.58333301544189453125, PT ;  /* 0x3f1555500800780b */ /* 0x000fda0003f14200 */
[----:B------:R-:W-:Y:S05]  /*0e20*/  @P0 BRA `(.L_x_637) ;  /* 0x0000000000100947 */ /* 0x000fea0003800000 */
[----:B------:R-:W-:-:S13]  /*0e30*/  FSETP.GT.FTZ.AND P0, PT, |R8|, 0.4166666865348815918, PT ;  /* 0x3ed555560800780b */ /* 0x000fda0003f14200 */
[----:B------:R-:W-:-:S04]  /*0e40*/  @!P0 VIADD R10, R10, 0x4 ;  /* 0x000000040a0a8836 */ /* 0x000fc80000000000 */
[----:B------:R-:W-:Y:S01]  /*0e50*/  @P0 VIADD R10, R10, 0x5 ;  /* 0x000000050a0a0836 */ /* 0x000fe20000000000 */
[----:B------:R-:W-:Y:S06]  /*0e60*/  BRA `(.L_x_636) ;  /* 0x00000000000c7947 */ /* 0x000fec0003800000 */
.L_x_637:
[----:B------:R-:W-:-:S13]  /*0e70*/  FSETP.GT.FTZ.AND P0, PT, |R8|, 0.8333333134651184082, PT ;  /* 0x3f5555550800780b */ /* 0x000fda0003f14200 */
[----:B------:R-:W-:-:S04]  /*0e80*/  @!P0 VIADD R10, R10, 0x2 ;  /* 0x000000020a0a8836 */ /* 0x000fc80000000000 */
[----:B------:R-:W-:-:S07]  /*0e90*/  @P0 VIADD R10, R10, 0x3 ;  /* 0x000000030a0a0836 */ /* 0x000fce0000000000 */
.L_x_636:
[----:B------:R-:W-:Y:S05]  /*0ea0*/  BSYNC B0 ;  /* 0x0000000000007941 */ /* 0x000fea0003800000 */
.L_x_633:
        /* <DEDUP_REMOVED lines=25> */
.L_x_639:
[----:B------:R-:W-:Y:S05]  /*1040*/  BSYNC B0 ;  /* 0x0000000000007941 */ /* 0x000fea0003800000 */
.L_x_638:
[----:B------:R-:W-:-:S05]  /*1050*/  IADD3 R0, P0, R0, UR4, RZ ;  /* 0x0000000400007c10 */ /* 0x000fca000ff1e0ff */
[----:B------:R-:W-:Y:S01]  /*1060*/  IMAD.X R3, RZ, RZ, R3, P0 ;  /* 0x000000ffff037224 */ /* 0x000fe200000e0603 */
[----:B------:R-:W-:-:S04]  /*1070*/  ISETP.GE.U32.AND P0, PT, R0, UR7, PT ;  /* 0x0000000700007c0c */ /* 0x000fc8000bf06070 */
[----:B------:R-:W-:-:S13]  /*1080*/  ISETP.GE.AND.EX P0, PT, R3, RZ, PT, P0 ;  /* 0x000000ff0300720c */ /* 0x000fda0003f06300 */
[----:B------:R-:W-:Y:S05]  /*1090*/  @!P0 BRA `(.L_x_640) ;  /* 0xfffffff000608947 */ /* 0x000fea000383ffff */
[----:B------:R-:W-:Y:S05]  /*10a0*/  EXIT ;  /* 0x000000000000794d */ /* 0x000fea0003800000 */
.L_x_641:
        /* <DEDUP_REMOVED lines=13> */
.L_x_2086:


//--------------------- .text._Z18kQuantizeBlockwiseI13__nv_bfloat16Li1024ELi4ELi0ELi1EEvPfPT_S1_PhS1_ii --------------------------
	.section	.text._Z18kQuantizeBlockwiseI13__nv_bfloat16Li1024ELi4ELi0ELi1EEvPfPT_S1_PhS1_ii,"ax",@progbits
	.align	128
        .global         _Z18kQuantizeBlockwiseI13__nv_bfloat16Li1024ELi4ELi0ELi1EEvPfPT_S1_PhS1_ii
        .type           _Z18kQuantizeBlockwiseI13__nv_bfloat16Li1024ELi4ELi0ELi1EEvPfPT_S1_PhS1_ii,@function
        .size           _Z18kQuantizeBlockwiseI13__nv_bfloat16Li1024ELi4ELi0ELi1EEvPfPT_S1_PhS1_ii,(.L_x_2087 - _Z18kQuantizeBlockwiseI13__nv_bfloat16Li1024ELi4ELi0ELi1EEvPfPT_S1_PhS1_ii)
        .other          _Z18kQuantizeBlockwiseI13__nv_bfloat16Li1024ELi4ELi0ELi1EEvPfPT_S1_PhS1_ii,@"STO_CUDA_ENTRY STV_DEFAULT"
_Z18kQuantizeBlockwiseI13__nv_bfloat16Li1024ELi4ELi0ELi1EEvPfPT_S1_PhS1_ii:
.text._Z18kQuantizeBlockwiseI13__nv_bfloat16Li1024ELi4ELi0ELi1EEvPfPT_S1_PhS1_ii:
        /* <DEDUP_REMOVED lines=37> */
.L_x_667:
        /* <DEDUP_REMOVED lines=104> */
.L_x_643:
        /* <DEDUP_REMOVED lines=42> */
.L_x_644:
[----:B------:R-:W-:Y:S05]  /*0b70*/  BSYNC B0 ;  /* 0x0000000000007941 */ /* 0x000fea0003800000 */
.L_x_642:
        /* <DEDUP_REMOVED lines=13> */
.L_x_646:
[----:B------:R-:W-:Y:S05]  /*0c50*/  BSYNC B0 ;  /* 0x0000000000007941 */ /* 0x000fea0003800000 */
.L_x_645:
        /* <DEDUP_REMOVED lines=14> */
.L_x_649:
[----:B------:R-:W-:-:S13]  /*0d40*/  FSETP.GT.FTZ.AND P0, PT, |R22|, 0.20833332836627960205, PT ;  /* 0x3e5555551600780b */ /* 0x000fda0003f14200 */
[----:B------:R-:W-:-:S04]  /*0d50*/  @!P0 VIADD R9, R9, 0x6 ;  /* 0x0000000609098836 */ /* 0x000fc80000000000 */
[----:B------:R-:W-:Y:S01]  /*0d60*/  @P0 VIADD R9, R9, 0x7 ;  /* 0x0000000709090836 */ /* 0x000fe20000000000 */
[----:B------:R-:W-:Y:S06]  /*0d70*/  BRA `(.L_x_650) ;  /* 0x0000000000247947 */ /* 0x000fec0003800000 */
.L_x_648:
[----:B------:R-:W-:-:S13]  /*0d80*/  FSETP.GT.FTZ.AND P0, PT, |R22|, 0.58333301544189453125, PT ;  /* 0x3f1555501600780b */ /* 0x000fda0003f14200 */
[----:B------:R-:W-:Y:S05]  /*0d90*/  @P0 BRA `(.L_x_651) ;  /* 0x0000000000100947 */ /* 0x000fea0003800000 */
[----:B------:R-:W-:-:S13]  /*0da0*/  FSETP.GT.FTZ.AND P0, PT, |R22|, 0.4166666865348815918, PT ;  /* 0x3ed555561600780b */ /* 0x000fda0003f14200 */
[----:B------:R-:W-:-:S04]  /*0db0*/  @!P0 VIADD R9, R9, 0x4 ;  /* 0x0000000409098836 */ /* 0x000fc80000000000 */
[----:B------:R-:W-:Y:S01]  /*0dc0*/  @P0 VIADD R9, R9, 0x5 ;  /* 0x0000000509090836 */ /* 0x000fe20000000000 */
[----:B------:R-:W-:Y:S06]  /*0dd0*/  BRA `(.L_x_650) ;  /* 0x00000000000c7947 */ /* 0x000fec0003800000 */
.L_x_651:
[----:B------:R-:W-:-:S13]  /*0de0*/  FSETP.GT.FTZ.AND P0, PT, |R22|, 0.8333333134651184082, PT ;  /* 0x3f5555551600780b */ /* 0x000fda0003f14200 */
[----:B------:R-:W-:-:S04]  /*0df0*/  @!P0 VIADD R9, R9, 0x2 ;  /* 0x0000000209098836 */ /* 0x000fc80000000000 */
[----:B------:R-:W-:-:S07]  /*0e00*/  @P0 VIADD R9, R9, 0x3 ;  /* 0x0000000309090836 */ /* 0x000fce0000000000 */
.L_x_650:
[----:B------:R-:W-:Y:S05]  /*0e10*/  BSYNC B0 ;  /* 0x0000000000007941 */ /* 0x000fea0003800000 */
.L_x_647:
        /* <DEDUP_REMOVED lines=12> */
.L_x_654:
[----:B------:R-:W-:-:S13]  /*0ee0*/  FSETP.GT.FTZ.AND P0, PT, |R21|, 0.20833332836627960205, PT ;  /* 0x3e5555551500780b */ /* 0x000fda0003f14200 */
[----:B------:R-:W-:-:S04]  /*0ef0*/  @!P0 VIADD R10, R10, 0x6 ;  /* 0x000000060a0a8836 */ /* 0x000fc80000000000 */
[----:B------:R-:W-:Y:S01]  /*0f00*/  @P0 VIADD R10, R10, 0x7 ;  /* 0x000000070a0a0836 */ /* 0x000fe20000000000 */
[----:B------:R-:W-:Y:S06]  /*0f10*/  BRA `(.L_x_655) ;  /* 0x0000000000247947 */ /* 0x000fec0003800000 */
.L_x_653:
[----:B------:R-:W-:-:S13]  /*0f20*/  FSETP.GT.FTZ.AND P0, PT, |R21|, 0.58333301544189453125, PT ;  /* 0x3f1555501500780b */ /* 0x000fda0003f14200 */
[----:B------:R-:W-:Y:S05]  /*0f30*/  @P0 BRA `(.L_x_656) ;  /* 0x0000000000100947 */ /* 0x000fea0003800000 */
[----:B------:R-:W-:-:S13]  /*0f40*/  FSETP.GT.FTZ.AND P0, PT, |R21|, 0.4166666865348815918, PT ;  /* 0x3ed555561500780b */ /* 0x000fda0003f14200 */
[----:B------:R-:W-:-:S04]  /*0f50*/  @!P0 VIADD R10, R10, 0x4 ;  /* 0x000000040a0a8836 */ /* 0x000fc80000000000 */
[----:B------:R-:W-:Y:S01]  /*0f60*/  @P0 VIADD R10, R10, 0x5 ;  /* 0x000000050a0a0836 */ /* 0x000fe20000000000 */
[----:B------:R-:W-:Y:S06]  /*0f70*/  BRA `(.L_x_655) ;  /* 0x00000000000c7947 */ /* 0x000fec0003800000 */
.L_x_656:
[----:B------:R-:W-:-:S13]  /*0f80*/  FSETP.GT.FTZ.AND P0, PT, |R21|, 0.8333333134651184082, PT ;  /* 0x3f5555551500780b */ /* 0x000fda0003f14200 */
[----:B------:R-:W-:-:S04]  /*0f90*/  @!P0 VIADD R10, R10, 0x2 ;  /* 0x000000020a0a8836 */ /* 0x000fc80000000000 */
[----:B------:R-:W-:-:S07]  /*0fa0*/  @P0 VIADD R10, R10, 0x3 ;  /* 0x000000030a0a0836 */ /* 0x000fce0000000000 */
.L_x_655:
[----:B------:R-:W-:Y:S05]  /*0fb0*/  BSYNC B0 ;  /* 0x0000000000007941 */ /* 0x000fea0003800000 */
.L_x_652:
[----:B------:R-:W-:Y:S01]  /*0fc0*/  FMUL.FTZ R24, R24, R8 ;  /* 0x0000000818187220 */ /* 0x000fe20000410000 */
[----:B------:R-:W-:Y:S01]  /*0fd0*/  IMAD.SHL.U32 R9, R9, 0x10, RZ ;  /* 0x0000001009097824 */ /* 0x000fe200078e00ff */
[----:B------:R-:W-:Y:S03]  /*0fe0*/  BSSY B0, `(.L_x_657) ;  /* 0x0000019000007945 */ /* 0x000fe60003800000 */
[C---:B------:R-:W-:Y:S02]  /*0ff0*/  FSETP.GT.FTZ.AND P0, PT, |R24|.reuse, 0.2916666567325592041, PT ;  /* 0x3e9555551800780b */ /* 0x040fe40003f14200 */
[----:B------:R-:W-:Y:S02]  /*1000*/  FSETP.GEU.FTZ.AND P2, PT, R24, RZ, PT ;  /* 0x000000ff1800720b */ /* 0x000fe40003f5e000 */
[----:B------:R-:W-:Y:S02]  /*1010*/  LOP3.LUT R21, R9, R10, RZ, 0xfc, !PT ;  /* 0x0000000a09157212 */ /* 0x000fe400078efcff */
        /* <DEDUP_REMOVED lines=8> */
.L_x_659:
[----:B------:R-:W-:-:S13]  /*10a0*/  FSETP.GT.FTZ.AND P0, PT, |R24|, 0.20833332836627960205, PT ;  /* 0x3e5555551800780b */ /* 0x000fda0003f14200 */
[----:B------:R-:W-:-:S04]  /*10b0*/  @!P0 VIADD R9, R9, 0x6 ;  /* 0x0000000609098836 */ /* 0x000fc80000000000 */
[----:B------:R-:W-:Y:S01]  /*10c0*/  @P0 VIADD R9, R9, 0x7 ;  /* 0x0000000709090836 */ /* 0x000fe20000000000 */
[----:B------:R-:W-:Y:S06]  /*10d0*/  BRA `(.L_x_660) ;  /* 0x0000000000247947 */ /* 0x000fec0003800000 */
.L_x_658:
[----:B------:R-:W-:-:S13]  /*10e0*/  FSETP.GT.FTZ.AND P0, PT, |R24|, 0.58333301544189453125, PT ;  /* 0x3f1555501800780b */ /* 0x000fda0003f14200 */
[----:B------:R-:W-:Y:S05]  /*10f0*/  @P0 BRA `(.L_x_661) ;  /* 0x0000000000100947 */ /* 0x000fea0003800000 */
[----:B------:R-:W-:-:S13]  /*1100*/  FSETP.GT.FTZ.AND P0, PT, |R24|, 0.4166666865348815918, PT ;  /* 0x3ed555561800780b */ /* 0x000fda0003f14200 */
[----:B------:R-:W-:-:S04]  /*1110*/  @!P0 VIADD R9, R9, 0x4 ;  /* 0x0000000409098836 */ /* 0x000fc80000000000 */
[----:B------:R-:W-:Y:S01]  /*1120*/  @P0 VIADD R9, R9, 0x5 ;  /* 0x0000000509090836 */ /* 0x000fe20000000000 */
[----:B------:R-:W-:Y:S06]  /*1130*/  BRA `(.L_x_660) ;  /* 0x00000000000c7947 */ /* 0x000fec0003800000 */
.L_x_661:
[----:B------:R-:W-:-:S13]  /*1140*/  FSETP.GT.FTZ.AND P0, PT, |R24|, 0.8333333134651184082, PT ;  /* 0x3f5555551800780b */ /* 0x000fda0003f14200 */
[----:B------:R-:W-:-:S04]  /*1150*/  @!P0 VIADD R9, R9, 0x2 ;  /* 0x0000000209098836 */ /* 0x000fc80000000000 */
[----:B------:R-:W-:-:S07]  /*1160*/  @P0 VIADD R9, R9, 0x3 ;  /* 0x0000000309090836 */ /* 0x000fce0000000000 */
.L_x_660:
[----:B------:R-:W-:Y:S05]  /*1170*/  BSYNC B0 ;  /* 0x0000000000007941 */ /* 0x000fea0003800000 */
.L_x_657:
        /* <DEDUP_REMOVED lines=12> */
.L_x_664:
[----:B------:R-:W-:-:S13]  /*1240*/  FSETP.GT.FTZ.AND P0, PT, |R8|, 0.20833332836627960205, PT ;  /* 0x3e5555550800780b */ /* 0x000fda0003f14200 */
[----:B------:R-:W-:-:S04]  /*1250*/  @!P0 VIADD R10, R10, 0x6 ;  /* 0x000000060a0a8836 */ /* 0x000fc80000000000 */
[----:B------:R-:W-:Y:S01]  /*1260*/  @P0 VIADD R10, R10, 0x7 ;  /* 0x000000070a0a0836 */ /* 0x000fe20000000000 */
[----:B------:R-:W-:Y:S06]  /*1270*/  BRA `(.L_x_665) ;  /* 0x0000000000247947 */ /* 0x000fec0003800000 */
.L_x_663:
[----:B------:R-:W-:-:S13]  /*1280*/  FSETP.GT.FTZ.AND P0, PT, |R8|, 0.58333301544189453125, PT ;  /* 0x3f1555500800780b */ /* 0x000fda0003f14200 */
[----:B------:R-:W-:Y:S05]  /*1290*/  @P0 BRA `(.L_x_666) ;  /* 0x0000000000100947 */ /* 0x000fea0003800000 */
[----:B------:R-:W-:-:S13]  /*12a0*/  FSETP.GT.FTZ.AND P0, PT, |R8|, 0.4166666865348815918, PT ;  /* 0x3ed555560800780b */ /* 0x000fda0003f14200 */
[----:B------:R-:W-:-:S04]  /*12b0*/  @!P0 VIADD R10, R10, 0x4 ;  /* 0x000000040a0a8836 */ /* 0x000fc80000000000 */
[----:B------:R-:W-:Y:S01]  /*12c0*/  @P0 VIADD R10, R10, 0x5 ;  /* 0x000000050a0a0836 */ /* 0x000fe20000000000 */
[----:B------:R-:W-:Y:S06]  /*12d0*/  BRA `(.L_x_665) ;  /* 0x00000000000c7947 */ /* 0x000fec0003800000 */
.L_x_666:
[----:B------:R-:W-:-:S13]  /*12e0*/  FSETP.GT.FTZ.AND P0, PT, |R8|, 0.8333333134651184082, PT ;  /* 0x3f5555550800780b */ /* 0x000fda0003f14200 */
[----:B------:R-:W-:-:S04]  /*12f0*/  @!P0 VIADD R10, R10, 0x2 ;  /* 0x000000020a0a8836 */ /* 0x000fc80000000000 */
[----:B------:R-:W-:-:S07]  /*1300*/  @P0 VIADD R10, R10, 0x3 ;  /* 0x000000030a0a0836 */ /* 0x000fce0000000000 */
.L_x_665:
[----:B------:R-:W-:Y:S05]  /*1310*/  BSYNC B0 ;  /* 0x0000000000007941 */ /* 0x000fea0003800000 */
.L_x_662:
        /* <DEDUP_REMOVED lines=16> */
[----:B------:R-:W-:Y:S01]  /*1420*/  SHF.R.S64 R16, R16, 0x1, R23 ;  /* 0x0000000110107819 */ /* 0x000fe20000001017 */
[----:B------:R0:W-:Y:S01]  /*1430*/  STS.U16 [R8+UR5], R21 ;  /* 0x0000001508007988 */ /* 0x0001e20008000405 */
[----:B------:R-:W-:-:S03]  /*1440*/  NOP ;  /* 0x0000000000007918 */ /* 0x000fc60000000000 */
[----:B------:R-:W-:Y:S01]  /*1450*/  LDS.U8 R11, [R9] ;  /* 0x00000000090b7984 */ /* 0x000fe20000000000 */
[----:B------:R-:W-:Y:S01]  /*1460*/  USEL UR5, UR4, 0x7fffffff, UP0 ;  /* 0x7fffffff04057887 */ /* 0x000fe20008000000 */
[--C-:B0-----:R-:W-:Y:S02]  /*1470*/  SHF.R.S32.HI R21, RZ, 0x1f, R7.reuse ;  /* 0x0000001fff157819 */ /* 0x101fe40000011407 */
        /* <DEDUP_REMOVED lines=17> */
.L_x_668:
        /* <DEDUP_REMOVED lines=15> */
.L_x_2087:


//--------------------- .text._Z18kQuantizeBlockwiseI13__nv_bfloat16Li2048ELi4ELi0ELi1EEvPfPT_S1_PhS1_ii --------------------------
	.section	.text._Z18kQuantizeBlockwiseI13__nv_bfloat16Li2048ELi4ELi0ELi1EEvPfPT_S1_PhS1_ii,"ax",@progbits
	.align	128
        .global         _Z18kQuantizeBlockwiseI13__nv_bfloat16Li2048ELi4ELi0ELi1EEvPfPT_S1_PhS1_ii
        .type           _Z18kQuantizeBlockwiseI13__nv_bfloat16Li2048ELi4ELi0ELi1EEvPfPT_S1_PhS1_ii,@function
        .size           _Z18kQuantizeBlockwiseI13__nv_bfloat16Li2048ELi4ELi0ELi1EEvPfPT_S1_PhS1_ii,(.L_x_2088 - _Z18kQuantizeBlockwiseI13__nv_bfloat16Li2048ELi4ELi0ELi1EEvPfPT_S1_PhS1_ii)
        .other          _Z18kQuantizeBlockwiseI13__nv_bfloat16Li2048ELi4ELi0ELi1EEvPfPT_S1_PhS1_ii,@"STO_CUDA_ENTRY STV_DEFAULT"
_Z18kQuantizeBlockwiseI13__nv_bfloat16Li2048ELi4ELi0ELi1EEvPfPT_S1_PhS1_ii:
.text._Z18kQuantizeBlockwiseI13__nv_bfloat16Li2048ELi4ELi0ELi1EEvPfPT_S1_PhS1_ii:
        /* <DEDUP_REMOVED lines=37> */
.L_x_694:
        /* <DEDUP_REMOVED lines=129> */
.L_x_670:
        /* <DEDUP_REMOVED lines=59> */
.L_x_671:
[----:B------:R-:W-:Y:S05]  /*0e10*/  BSYNC B0 ;  /* 0x0000000000007941 */ /* 0x000fea0003800000 */
.L_x_669:
        /* <DEDUP_REMOVED lines=13> */
.L_x_673:
[----:B------:R-:W-:Y:S05]  /*0ef0*/  BSYNC B0 ;  /* 0x0000000000007941 */ /* 0x000fea0003800000 */
.L_x_672:
        /* <DEDUP_REMOVED lines=14> */
.L_x_676:
[----:B------:R-:W-:-:S13]  /*0fe0*/  FSETP.GT.FTZ.AND P0, PT, |R22|, 0.20833332836627960205, PT ;  /* 0x3e5555551600780b */ /* 0x000fda0003f14200 */
[----:B------:R-:W-:-:S04]  /*0ff0*/  @!P0 VIADD R8, R8, 0x6 ;  /* 0x0000000608088836 */ /* 0x000fc80000000000 */
[----:B------:R-:W-:Y:S01]  /*1000*/  @P0 VIADD R8, R8, 0x7 ;  /* 0x0000000708080836 */ /* 0x000fe20000000000 */
[----:B------:R-:W-:Y:S06]  /*1010*/  BRA `(.L_x_677) ;  /* 0x0000000000247947 */ /* 0x000fec0003800000 */
.L_x_675:
[----:B------:R-:W-:-:S13]  /*1020*/  FSETP.GT.FTZ.AND P0, PT, |R22|, 0.58333301544189453125, PT ;  /* 0x3f1555501600780b */ /* 0x000fda0003f14200 */
[----:B------:R-:W-:Y:S05]  /*1030*/  @P0 BRA `(.L_x_678) ;  /* 0x0000000000100947 */ /* 0x000fea0003800000 */
[----:B------:R-:W-:-:S13]  /*1040*/  FSETP.GT.FTZ.AND P0, PT, |R22|, 0.4166666865348815918, PT ;  /* 0x3ed555561600780b */ /* 0x000fda0003f14200 */
[----:B------:R-:W-:-:S04]  /*1050*/  @!P0 VIADD R8, R8, 0x4 ;  /* 0x0000000408088836 */ /* 0x000fc80000000000 */
[----:B------:R-:W-:Y:S01]  /*1060*/  @P0 VIADD R8, R8, 0x5 ;  /* 0x0000000508080836 */ /* 0x000fe20000000000 */
[----:B------:R-:W-:Y:S06]  /*1070*/  BRA `(.L_x_677) ;  /* 0x00000000000c7947 */ /* 0x000fec0003800000 */
.L_x_678:
[----:B------:R-:W-:-:S13]  /*1080*/  FSETP.GT.FTZ.AND P0, PT, |R22|, 0.8333333134651184082, PT ;  /* 0x3f5555551600780b */ /* 0x000fda0003f14200 */
[----:B------:R-:W-:-:S04]  /*1090*/  @!P0 VIADD R8, R8, 0x2 ;  /* 0x0000000208088836 */ /* 0x000fc80000000000 */
[----:B------:R-:W-:-:S07]  /*10a0*/  @P0 VIADD R8, R8, 0x3 ;  /* 0x0000000308080836 */ /* 0x000fce0000000000 */
.L_x_677:
[----:B------:R-:W-:Y:S05]  /*10b0*/  BSYNC B0 ;  /* 0x0000000000007941 */ /* 0x000fea0003800000 */
.L_x_674:
        /* <DEDUP_REMOVED lines=12> */
.L_x_681:
[----:B------:R-:W-:-:S13]  /*1180*/  FSETP.GT.FTZ.AND P0, PT, |R20|, 0.20833332836627960205, PT ;  /* 0x3e5555551400780b */ /* 0x000fda0003f14200 */
[----:B------:R-:W-:-:S04]  /*1190*/  @!P0 VIADD R10, R10, 0x6 ;  /* 0x000000060a0a8836 */ /* 0x000fc80000000000 */
[----:B------:R-:W-:Y:S01]  /*11a0*/  @P0 VIADD R10, R10, 0x7 ;  /* 0x000000070a0a0836 */ /* 0x000fe20000000000 */
[----:B------:R-:W-:Y:S06]  /*11b0*/  BRA `(.L_x_682) ;  /* 0x0000000000247947 */ /* 0x000fec0003800000 */
.L_x_680:
[----:B------:R-:W-:-:S13]  /*11c0*/  FSETP.GT.FTZ.AND P0, PT, |R20|, 0.58333301544189453125, PT ;  /* 0x3f1555501400780b */ /* 0x000fda0003f14200 */
[----:B------:R-:W-:Y:S05]  /*11d0*/  @P0 BRA `(.L_x_683) ;  /* 0x0000000000100947 */ /* 0x000fea0003800000 */
[----:B------:R-:W-:-:S13]  /*11e0*/  FSETP.GT.FTZ.AND P0, PT, |R20|, 0.4166666865348815918, PT ;  /* 0x3ed555561400780b */ /* 0x000fda0003f14200 */
[----:B------:R-:W-:-:S04]  /*11f0*/  @!P0 VIADD R10, R10, 0x4 ;  /* 0x000000040a0a8836 */ /* 0x000fc80000000000 */
[----:B------:R-:W-:Y:S01]  /*1200*/  @P0 VIADD R10, R10, 0x5 ;  /* 0x000000050a0a0836 */ /* 0x000fe20000000000 */
[----:B------:R-:W-:Y:S06]  /*1210*/  BRA `(.L_x_682) ;  /* 0x00000000000c7947 */ /* 0x000fec0003800000 */
.L_x_683:
[----:B------:R-:W-:-:S13]  /*1220*/  FSETP.GT.FTZ.AND P0, PT, |R20|, 0.8333333134651184082, PT ;  /* 0x3f5555551400780b */ /* 0x000fda0003f14200 */
[----:B------:R-:W-:-:S04]  /*1230*/  @!P0 VIADD R10, R10, 0x2 ;  /* 0x000000020a0a8836 */ /* 0x000fc80000000000 */
[----:B------:R-:W-:-:S07]  /*1240*/  @P0 VIADD R10, R10, 0x3 ;  /* 0x000000030a0a0836 */ /* 0x000fce0000000000 */
.L_x_682:
[----:B------:R-:W-:Y:S05]  /*1250*/  BSYNC B0 ;  /* 0x0000000000007941 */ /* 0x000fea0003800000 */
.L_x_679:
        /* <DEDUP_REMOVED lines=14> */
.L_x_686:
[----:B------:R-:W-:-:S13]  /*1340*/  FSETP.GT.FTZ.AND P0, PT, |R26|, 0.20833332836627960205, PT ;  /* 0x3e5555551a00780b */ /* 0x000fda0003f14200 */
[----:B------:R-:W-:-:S04]  /*1350*/  @!P0 VIADD R8, R8, 0x6 ;  /* 0x0000000608088836 */ /* 0x000fc80000000000 */
[----:B------:R-:W-:Y:S01]  /*1360*/  @P0 VIADD R8, R8, 0x7 ;  /* 0x0000000708080836 */ /* 0x000fe20000000000 */
[----:B------:R-:W-:Y:S06]  /*1370*/  BRA `(.L_x_687) ;  /* 0x0000000000247947 */ /* 0x000fec0003800000 */
.L_x_685:
[----:B------:R-:W-:-:S13]  /*1380*/  FSETP.GT.FTZ.AND P0, PT, |R26|, 0.58333301544189453125, PT ;  /* 0x3f1555501a00780b */ /* 0x000fda0003f14200 */
[----:B------:R-:W-:Y:S05]  /*1390*/  @P0 BRA `(.L_x_688) ;  /* 0x0000000000100947 */ /* 0x000fea0003800000 */
[----:B------:R-:W-:-:S13]  /*13a0*/  FSETP.GT.FTZ.AND P0, PT, |R26|, 0.4166666865348815918, PT ;  /* 0x3ed555561a00780b */ /* 0x000fda0003f14200 */
[----:B------:R-:W-:-:S04]  /*13b0*/  @!P0 VIADD R8, R8, 0x4 ;  /* 0x0000000408088836 */ /* 0x000fc80000000000 */
[----:B------:R-:W-:Y:S01]  /*13c0*/  @P0 VIADD R8, R8, 0x5 ;  /* 0x0000000508080836 */ /* 0x000fe20000000000 */
[----:B------:R-:W-:Y:S06]  /*13d0*/  BRA `(.L_x_687) ;  /* 0x00000000000c7947 */ /* 0x000fec0003800000 */
.L_x_688:
[----:B------:R-:W-:-:S13]  /*13e0*/  FSETP.GT.FTZ.AND P0, PT, |R26|, 0.8333333134651184082, PT ;  /* 0x3f5555551a00780b */ /* 0x000fda0003f14200 */
[----:B------:R-:W-:-:S04]  /*13f0*/  @!P0 VIADD R8, R8, 0x2 ;  /* 0x0000000208088836 */ /* 0x000fc80000000000 */
[----:B------:R-:W-:-:S07]  /*1400*/  @P0 VIADD R8, R8, 0x3 ;  /* 0x0000000308080836 */ /* 0x000fce0000000000 */
.L_x_687:
[----:B------:R-:W-:Y:S05]  /*1410*/  BSYNC B0 ;  /* 0x0000000000007941 */ /* 0x000fea0003800000 */
.L_x_684:
        /* <DEDUP_REMOVED lines=12> */
.L_x_691:
[----:B------:R-:W-:-:S13]  /*14e0*/  FSETP.GT.FTZ.AND P0, PT, |R9|, 0.20833332836627960205, PT ;  /* 0x3e5555550900780b */ /* 0x000fda0003f14200 */
[----:B------:R-:W-:-:S04]  /*14f0*/  @!P0 VIADD R10, R10, 0x6 ;  /* 0x000000060a0a8836 */ /* 0x000fc80000000000 */
[----:B------:R-:W-:Y:S01]  /*1500*/  @P0 VIADD R10, R10, 0x7 ;  /* 0x000000070a0a0836 */ /* 0x000fe20000000000 */
[----:B------:R-:W-:Y:S06]  /*1510*/  BRA `(.L_x_692) ;  /* 0x0000000000247947 */ /* 0x000fec0003800000 */
.L_x_690:
[----:B------:R-:W-:-:S13]  /*1520*/  FSETP.GT.FTZ.AND P0, PT, |R9|, 0.58333301544189453125, PT ;  /* 0x3f1555500900780b */ /* 0x000fda0003f14200 */
[----:B------:R-:W-:Y:S05]  /*1530*/  @P0 BRA `(.L_x_693) ;  /* 0x0000000000100947 */ /* 0x000fea0003800000 */
[----:B------:R-:W-:-:S13]  /*1540*/  FSETP.GT.FTZ.AND P0, PT, |R9|, 0.4166666865348815918, PT ;  /* 0x3ed555560900780b */ /* 0x000fda0003f14200 */
[----:B------:R-:W-:-:S04]  /*1550*/  @!P0 VIADD R10, R10, 0x4 ;  /* 0x000000040a0a8836 */ /* 0x000fc80000000000 */
[----:B------:R-:W-:Y:S01]  /*1560*/  @P0 VIADD R10, R10, 0x5 ;  /* 0x000000050a0a0836 */ /* 0x000fe20000000000 */
[----:B------:R-:W-:Y:S06]  /*1570*/  BRA `(.L_x_692) ;  /* 0x00000000000c7947 */ /* 0x000fec0003800000 */
.L_x_693:
[----:B------:R-:W-:-:S13]  /*1580*/  FSETP.GT.FTZ.AND P0, PT, |R9|, 0.8333333134651184082, PT ;  /* 0x3f5555550900780b */ /* 0x000fda0003f14200 */
[----:B------:R-:W-:-:S04]  /*1590*/  @!P0 VIADD R10, R10, 0x2 ;  /* 0x000000020a0a8836 */ /* 0x000fc80000000000 */
[----:B------:R-:W-:-:S07]  /*15a0*/  @P0 VIADD R10, R10, 0x3 ;  /* 0x000000030a0a0836 */ /* 0x000fce0000000000 */
.L_x_692:
[----:B------:R-:W-:Y:S05]  /*15b0*/  BSYNC B0 ;  /* 0x0000000000007941 */ /* 0x000fea0003800000 */
.L_x_689:
        /* <DEDUP_REMOVED lines=10> */
[----:B------:R-:W-:-:S02]  /*1660*/  @!P1 LEA.HI R8, R4, R4, RZ, 0x1 ;  /* 0x0000000404089211 */ /* 0x000fc400078f08ff */
[----:B------:R-:W-:Y:S01]  /*1670*/  PRMT R27, R10, 0x7604, R11 ;  /* 0x000076040a1b7816 */ /* 0x000fe2000000000b */
        /* <DEDUP_REMOVED lines=27> */
.L_x_695:
        /* <DEDUP_REMOVED lines=13> */
.L_x_2088:


//--------------------- .text._Z18kQuantizeBlockwiseI13__nv_bfloat16Li4096ELi4ELi0ELi1EEvPfPT_S1_PhS1_ii --------------------------
	.section	.text._Z18kQuantizeBlockwiseI13__nv_bfloat16Li4096ELi4ELi0ELi1EEvPfPT_S1_PhS1_ii,"ax",@progbits
	.align	128
        .global         _Z18kQuantizeBlockwiseI13__nv_bfloat16Li4096ELi4ELi0ELi1EEvPfPT_S1_PhS1_ii
        .type           _Z18kQuantizeBlockwiseI13__nv_bfloat16Li4096ELi4ELi0ELi1EEvPfPT_S1_PhS1_ii,@function
        .size           _Z18kQuantizeBlockwiseI13__nv_bfloat16Li4096ELi4ELi0ELi1EEvPfPT_S1_PhS1_ii,(.L_x_2089 - _Z18kQuantizeBlockwiseI13__nv_bfloat16Li4096ELi4ELi0ELi1EEvPfPT_S1_PhS1_ii)
        .other          _Z18kQuantizeBlockwiseI13__nv_bfloat16Li4096ELi4ELi0ELi1EEvPfPT_S1_PhS1_ii,@"STO_CUDA_ENTRY STV_DEFAULT"
_Z18kQuantizeBlockwiseI13__nv_bfloat16Li4096ELi4ELi0ELi1EEvPfPT_S1_PhS1_ii:
.text._Z18kQuantizeBlockwiseI13__nv_bfloat16Li4096ELi4ELi0ELi1EEvPfPT_S1_PhS1_ii:
        /* <DEDUP_REMOVED lines=37> */
.L_x_721:
        /* <DEDUP_REMOVED lines=181> */
.L_x_697:
        /* <DEDUP_REMOVED lines=95> */
.L_x_698:
[----:B------:R-:W-:Y:S05]  /*1390*/  BSYNC B0 ;  /* 0x0000000000007941 */ /* 0x000fea0003800000 */
.L_x_696:
        /* <DEDUP_REMOVED lines=13> */
.L_x_700:
[----:B------:R-:W-:Y:S05]  /*1470*/  BSYNC B0 ;  /* 0x0000000000007941 */ /* 0x000fea0003800000 */
.L_x_699:
        /* <DEDUP_REMOVED lines=14> */
.L_x_703:
[----:B------:R-:W-:-:S13]  /*1560*/  FSETP.GT.FTZ.AND P0, PT, |R22|, 0.20833332836627960205, PT ;  /* 0x3e5555551600780b */ /* 0x000fda0003f14200 */
[----:B------:R-:W-:-:S04]  /*1570*/  @!P0 VIADD R8, R8, 0x6 ;  /* 0x0000000608088836 */ /* 0x000fc80000000000 */
[----:B------:R-:W-:Y:S01]  /*1580*/  @P0 VIADD R8, R8, 0x7 ;  /* 0x0000000708080836 */ /* 0x000fe20000000000 */
[----:B------:R-:W-:Y:S06]  /*1590*/  BRA `(.L_x_704) ;  /* 0x0000000000247947 */ /* 0x000fec0003800000 */
.L_x_702:
[----:B------:R-:W-:-:S13]  /*15a0*/  FSETP.GT.FTZ.AND P0, PT, |R22|, 0.58333301544189453125, PT ;  /* 0x3f1555501600780b */ /* 0x000fda0003f14200 */
[----:B------:R-:W-:Y:S05]  /*15b0*/  @P0 BRA `(.L_x_705) ;  /* 0x0000000000100947 */ /* 0x000fea0003800000 */
[----:B------:R-:W-:-:S13]  /*15c0*/  FSETP.GT.FTZ.AND P0, PT, |R22|, 0.4166666865348815918, PT ;  /* 0x3ed555561600780b */ /* 0x000fda0003f14200 */
[----:B------:R-:W-:-:S04]  /*15d0*/  @!P0 VIADD R8, R8, 0x4 ;  /* 0x0000000408088836 */ /* 0x000fc80000000000 */
[----:B------:R-:W-:Y:S01]  /*15e0*/  @P0 VIADD R8, R8, 0x5 ;  /* 0x0000000508080836 */ /* 0x000fe20000000000 */
[----:B------:R-:W-:Y:S06]  /*15f0*/  BRA `(.L_x_704) ;  /* 0x00000000000c7947 */ /* 0x000fec0003800000 */
.L_x_705:
[----:B------:R-:W-:-:S13]  /*1600*/  FSETP.GT.FTZ.AND P0, PT, |R22|, 0.8333333134651184082, PT ;  /* 0x3f5555551600780b */ /* 0x000fda0003f14200 */
[----:B------:R-:W-:-:S04]  /*1610*/  @!P0 VIADD R8, R8, 0x2 ;  /* 0x0000000208088836 */ /* 0x000fc80000000000 */
[----:B------:R-:W-:-:S07]  /*1620*/  @P0 VIADD R8, R8, 0x3 ;  /* 0x0000000308080836 */ /* 0x000fce0000000000 */
.L_x_704:
[----:B------:R-:W-:Y:S05]  /*1630*/  BSYNC B0 ;  /* 0x0000000000007941 */ /* 0x000fea0003800000 */
.L_x_701:
        /* <DEDUP_REMOVED lines=12> */
.L_x_708:
[----:B------:R-:W-:-:S13]  /*1700*/  FSETP.GT.FTZ.AND P0, PT, |R20|, 0.20833332836627960205, PT ;  /* 0x3e5555551400780b */ /* 0x000fda0003f14200 */
[----:B------:R-:W-:-:S04]  /*1710*/  @!P0 VIADD R10, R10, 0x6 ;  /* 0x000000060a0a8836 */ /* 0x000fc80000000000 */
[----:B------:R-:W-:Y:S01]  /*1720*/  @P0 VIADD R10, R10, 0x7 ;  /* 0x000000070a0a0836 */ /* 0x000fe20000000000 */
[----:B------:R-:W-:Y:S06]  /*1730*/  BRA `(.L_x_709) ;  /* 0x0000000000247947 */ /* 0x000fec0003800000 */
.L_x_707:
[----:B------:R-:W-:-:S13]  /*1740*/  FSETP.GT.FTZ.AND P0, PT, |R20|, 0.58333301544189453125, PT ;  /* 0x3f1555501400780b */ /* 0x000fda0003f14200 */
[----:B------:R-:W-:Y:S05]  /*1750*/  @P0 BRA `(.L_x_710) ;  /* 0x0000000000100947 */ /* 0x000fea0003800000 */
[----:B------:R-:W-:-:S13]  /*1760*/  FSETP.GT.FTZ.AND P0, PT, |R20|, 0.4166666865348815918, PT ;  /* 0x3ed555561400780b */ /* 0x000fda0003f14200 */
[----:B------:R-:W-:-:S04]  /*1770*/  @!P0 VIADD R10, R10, 0x4 ;  /* 0x000000040a0a8836 */ /* 0x000fc80000000000 */
[----:B------:R-:W-:Y:S01]  /*1780*/  @P0 VIADD R10, R10, 0x5 ;  /* 0x000000050a0a0836 */ /* 0x000fe20000000000 */
[----:B------:R-:W-:Y:S06]  /*1790*/  BRA `(.L_x_709) ;  /* 0x00000000000c7947 */ /* 0x000fec0003800000 */
.L_x_710:
[----:B------:R-:W-:-:S13]  /*17a0*/  FSETP.GT.FTZ.AND P0, PT, |R20|, 0.8333333134651184082, PT ;  /* 0x3f5555551400780b */ /* 0x000fda0003f14200 */
[----:B------:R-:W-:-:S04]  /*17b0*/  @!P0 VIADD R10, R10, 0x2 ;  /* 0x000000020a0a8836 */ /* 0x000fc80000000000 */
[----:B------:R-:W-:-:S07]  /*17c0*/  @P0 VIADD R10, R10, 0x3 ;  /* 0x000000030a0a0836 */ /* 0x000fce0000000000 */
.L_x_709:
[----:B------:R-:W-:Y:S05]  /*17d0*/  BSYNC B0 ;  /* 0x0000000000007941 */ /* 0x000fea0003800000 */
.L_x_706:
        /* <DEDUP_REMOVED lines=14> */
.L_x_713:
[----:B------:R-:W-:-:S13]  /*18c0*/  FSETP.GT.FTZ.AND P0, PT, |R26|, 0.20833332836627960205, PT ;  /* 0x3e5555551a00780b */ /* 0x000fda0003f14200 */
[----:B------:R-:W-:-:S04]  /*18d0*/  @!P0 VIADD R8, R8, 0x6 ;  /* 0x0000000608088836 */ /* 0x000fc80000000000 */
[----:B------:R-:W-:Y:S01]  /*18e0*/  @P0 VIADD R8, R8, 0x7 ;  /* 0x0000000708080836 */ /* 0x000fe20000000000 */
[----:B------:R-:W-:Y:S06]  /*18f0*/  BRA `(.L_x_714) ;  /* 0x0000000000247947 */ /* 0x000fec0003800000 */
.L_x_712:
[----:B------:R-:W-:-:S13]  /*1900*/  FSETP.GT.FTZ.AND P0, PT, |R26|, 0.58333301544189453125, PT ;  /* 0x3f1555501a00780b */ /* 0x000fda0003f14200 */
[----:B------:R-:W-:Y:S05]  /*1910*/  @P0 BRA `(.L_x_715) ;  /* 0x0000000000100947 */ /* 0x000fea0003800000 */
[----:B------:R-:W-:-:S13]  /*1920*/  FSETP.GT.FTZ.AND P0, PT, |R26|, 0.4166666865348815918, PT ;  /* 0x3ed555561a00780b */ /* 0x000fda0003f14200 */
[----:B------:R-:W-:-:S04]  /*1930*/  @!P0 VIADD R8, R8, 0x4 ;  /* 0x0000000408088836 */ /* 0x000fc80000000000 */
[----:B------:R-:W-:Y:S01]  /*1940*/  @P0 VIADD R8, R8, 0x5 ;  /* 0x0000000508080836 */ /* 0x000fe20000000000 */
[----:B------:R-:W-:Y:S06]  /*1950*/  BRA `(.L_x_714) ;  /* 0x00000000000c7947 */ /* 0x000fec0003800000 */
.L_x_715:
[----:B------:R-:W-:-:S13]  /*1960*/  FSETP.GT.FTZ.AND P0, PT, |R26|, 0.8333333134651184082, PT ;  /* 0x3f5555551a00780b */ /* 0x000fda0003f14200 */
[----:B------:R-:W-:-:S04]  /*1970*/  @!P0 VIADD R8, R8, 0x2 ;  /* 0x0000000208088836 */ /* 0x000fc80000000000 */
[----:B------:R-:W-:-:S07]  /*1980*/  @P0 VIADD R8, R8, 0x3 ;  /* 0x0000000308080836 */ /* 0x000fce0000000000 */
.L_x_714:
[----:B------:R-:W-:Y:S05]  /*1990*/  BSYNC B0 ;  /* 0x0000000000007941 */ /* 0x000fea0003800000 */
.L_x_711:
        /* <DEDUP_REMOVED lines=12> */
.L_x_718:
[----:B------:R-:W-:-:S13]  /*1a60*/  FSETP.GT.FTZ.AND P0, PT, |R9|, 0.20833332836627960205, PT ;  /* 0x3e5555550900780b */ /* 0x000fda0003f14200 */
[----:B------:R-:W-:-:S04]  /*1a70*/  @!P0 VIADD R10, R10, 0x6 ;  /* 0x000000060a0a8836 */ /* 0x000fc80000000000 */
[----:B------:R-:W-:Y:S01]  /*1a80*/  @P0 VIADD R10, R10, 0x7 ;  /* 0x000000070a0a0836 */ /* 0x000fe20000000000 */
[----:B------:R-:W-:Y:S06]  /*1a90*/  BRA `(.L_x_719) ;  /* 0x0000000000247947 */ /* 0x000fec0003800000 */
.L_x_717:
[----:B------:R-:W-:-:S13]  /*1aa0*/  FSETP.GT.FTZ.AND P0, PT, |R9|, 0.58333301544189453125, PT ;  /* 0x3f1555500900780b */ /* 0x000fda0003f14200 */
[----:B------:R-:W-:Y:S05]  /*1ab0*/  @P0 BRA `(.L_x_720) ;  /* 0x0000000000100947 */ /* 0x000fea0003800000 */
[----:B------:R-:W-:-:S13]  /*1ac0*/  FSETP.GT.FTZ.AND P0, PT, |R9|, 0.4166666865348815918, PT ;  /* 0x3ed555560900780b */ /* 0x000fda0003f14200 */
[----:B------:R-:W-:-:S04]  /*1ad0*/  @!P0 VIADD R10, R10, 0x4 ;  /* 0x000000040a0a8836 */ /* 0x000fc80000000000 */
[----:B------:R-:W-:Y:S01]  /*1ae0*/  @P0 VIADD R10, R10, 0x5 ;  /* 0x000000050a0a0836 */ /* 0x000fe20000000000 */
[----:B------:R-:W-:Y:S06]  /*1af0*/  BRA `(.L_x_719) ;  /* 0x00000000000c7947 */ /* 0x000fec0003800000 */
.L_x_720:
[----:B------:R-:W-:-:S13]  /*1b00*/  FSETP.GT.FTZ.AND P0, PT, |R9|, 0.8333333134651184082, PT ;  /* 0x3f5555550900780b */ /* 0x000fda0003f14200 */
[----:B------:R-:W-:-:S04]  /*1b10*/  @!P0 VIADD R10, R10, 0x2 ;  /* 0x000000020a0a8836 */ /* 0x000fc80000000000 */
[----:B------:R-:W-:-:S07]  /*1b20*/  @P0 VIADD R10, R10, 0x3 ;  /* 0x000000030a0a0836 */ /* 0x000fce0000000000 */
.L_x_719:
[----:B------:R-:W-:Y:S05]  /*1b30*/  BSYNC B0 ;  /* 0x0000000000007941 */ /* 0x000fea0003800000 */
.L_x_716:
        /* <DEDUP_REMOVED lines=39> */
.L_x_722:
        /* <DEDUP_REMOVED lines=13> */
.L_x_2089:


//--------------------- .text._Z18kQuantizeBlockwiseI13__nv_bfloat16Li64ELi2ELi0ELi0EEvPfPT_S1_PhS1_ii --------------------------
	.section	.text._Z18kQuantizeBlockwiseI13__nv_bfloat16Li64ELi2ELi0ELi0EEvPfPT_S1_PhS1_ii,"ax",@progbits
	.align	128
        .global         _Z18kQuantizeBlockwiseI13__nv_bfloat16Li64ELi2ELi0ELi0EEvPfPT_S1_PhS1_ii
        .type           _Z18kQuantizeBlockwiseI13__nv_bfloat16Li64ELi2ELi0ELi0EEvPfPT_S1_PhS1_ii,@function
        .size           _Z18kQuantizeBlockwiseI13__nv_bfloat16Li64ELi2ELi0ELi0EEvPfPT_S1_PhS1_ii,(.L_x_2090 - _Z18kQuantizeBlockwiseI13__nv_bfloat16Li64ELi2ELi0ELi0EEvPfPT_S1_PhS1_ii)
        .other          _Z18kQuantizeBlockwiseI13__nv_bfloat16Li64ELi2ELi0ELi0EEvPfPT_S1_PhS1_ii,@"STO_CUDA_ENTRY STV_DEFAULT"
_Z18kQuantizeBlockwiseI13__nv_bfloat16Li64ELi2ELi0ELi0EEvPfPT_S1_PhS1_ii:
.text._Z18kQuantizeBlockwiseI13__nv_bfloat16Li64ELi2ELi0ELi0EEvPfPT_S1_PhS1_ii:
[----:B------:R-:W-:Y:S01]  /*0000*/  LDC R1, c[0x0][0x28] ;  /* 0x00000a00ff017b82 */ /* 0x000fe20000000800 */
[----:B------:R-:W0:Y:S01]  /*0010*/  S2R R11, SR_TID.X ;  /* 0x00000000000b7919 */ /* 0x000e220000002100 */
[----:B------:R-:W-:Y:S01]  /*0020*/  ULDC UR4, c[0x0][0xc] ;  /* 0x0000030000047ab9 */ /* 0x000fe20000000800 */
[----:B------:R-:W-:Y:S01]  /*0030*/  ULDC.64 UR10, c[0x0][0x208] ;  /* 0x00008200000a7ab9 */ /* 0x000fe20000000a00 */
[----:B------:R-:W-:Y:S01]  /*0040*/  USHF.L.U32 UR4, UR4, 0x6, URZ ;  /* 0x0000000604047899 */ /* 0x000fe2000800063f */
[----:B------:R-:W1:Y:S01]  /*0050*/  S2R R6, SR_CTAID.X ;  /* 0x0000000000067919 */ /* 0x000e620000002500 */
[----:B------:R-:W-:Y:S01]  /*0060*/  BSSY B0, `(.L_x_723) ;  /* 0x0000011000007945 */ /* 0x000fe20003800000 */
[----:B0-----:R-:W-:-:S13]  /*0070*/  ISETP.GT.AND P0, PT, R11, 0xff, PT ;  /* 0x000000ff0b00780c */ /* 0x001fda0003f04270 */
[----:B-1----:R-:W-:Y:S05]  /*0080*/  @P0 BRA `(.L_x_724) ;  /* 0x0000000000380947 */ /* 0x002fea0003800000 */
[----:B------:R-:W0:Y:S01]  /*0090*/  S2R R3, SR_CgaCtaId ;  /* 0x0000000000037919 */ /* 0x000e220000008800 */
[----:B------:R-:W1:Y:S01]  /*00a0*/  LDC R8, c[0x0][RZ] ;  /* 0x00000000ff087b82 */ /* 0x000e620000000800 */
[----:B------:R-:W-:Y:S01]  /*00b0*/  MOV R0, 0x400 ;  /* 0x0000040000007802 */ /* 0x000fe20000000f00 */
[----:B------:R-:W-:-:S04]  /*00c0*/  IMAD.MOV.U32 R7, RZ, RZ, R11 ;  /* 0x000000ffff077224 */ /* 0x000fc800078e000b */
[----:B------:R-:W-:Y:S02]  /*00d0*/  VIADD R0, R0, 0xdc ;  /* 0x000000dc00007836 */ /* 0x000fe40000000000 */
[----:B------:R-:W2:Y:S03]  /*00e0*/  LDC.64 R4, c[0x0][0x210] ;  /* 0x00008400ff047b82 */ /* 0x000ea60000000a00 */
[----:B0-----:R-:W-:-:S07]  /*00f0*/  LEA R0, R3, R0, 0x18 ;  /* 0x0000000003007211 */ /* 0x001fce00078ec0ff */
.L_x_725:
[----:B0-2---:R-:W-:-:S06]  /*0100*/  IMAD.WIDE R2, R7, 0x4, R4 ;  /* 0x0000000407027825 */ /* 0x005fcc00078e0204 */
[----:B------:R-:W2:Y:S01]  /*0110*/  LDG.E R2, desc[UR10][R2.64] ;  /* 0x0000000a02027981 */ /* 0x000ea2000c1e1900 */
[----:B------:R-:W-:Y:S02]  /*0120*/  IMAD R9, R7, 0x4, R0 ;  /* 0x0000000407097824 */ /* 0x000fe400078e0200 */
[----:B-1----:R-:W-:-:S05]  /*0130*/  IMAD.IADD R7, R8, 0x1, R7 ;  /* 0x0000000108077824 */ /* 0x002fca00078e0207 */
[----:B------:R-:W-:Y:S01]  /*0140*/  ISETP.GE.AND P0, PT, R7, 0x100, PT ;  /* 0x000001000700780c */ /* 0x000fe20003f06270 */
[----:B--2---:R0:W-:-:S12]  /*0150*/  STS [R9], R2 ;  /* 0x0000000209007388 */ /* 0x0041d80000000800 */
[----:B------:R-:W-:Y:S05]  /*0160*/  @!P0 BRA `(.L_x_725) ;  /* 0xfffffffc00e48947 */ /* 0x000fea000383ffff */
.L_x_724:
[----:B------:R-:W-:Y:S05]  /*0170*/  BSYNC B0 ;  /* 0x0000000000007941 */ /* 0x000fea0003800000 */
.L_x_723:
[----:B------:R-:W-:Y:S01]  /*0180*/  UISETP.LT.U32.AND UP0, UPT, UR4, 0x7fffffff, UPT ;  /* 0x7fffffff0400788c */ /* 0x000fe2000bf01070 */
[----:B------:R-:W-:-:S03]  /*0190*/  IMAD.SHL.U32 R7, R6, 0x40, RZ ;  /* 0x0000004006077824 */ /* 0x000fc600078e00ff */
[----:B------:R-:W-:-:S06]  /*01a0*/  USEL UR5, UR4, 0x7fffffff, UP0 ;  /* 0x7fffffff04057887 */ /* 0x000fcc0008000000 */
[----:B------:R-:W-:-:S13]  /*01b0*/  ISETP.GE.AND P0, PT, R7, UR5, PT ;  /* 0x0000000507007c0c */ /* 0x000fda000bf06270 */
[----:B------:R-:W-:Y:S05]  /*01c0*/  @P0 EXIT ;  /* 0x000000000000094d */ /* 0x000fea0003800000 */
[----:B0-----:R-:W0:Y:S01]  /*01d0*/  S2R R9, SR_LANEID ;  /* 0x0000000000097919 */ /* 0x001e220000000000 */
[----:B------:R-:W-:Y:S01]  /*01e0*/  IMAD.SHL.U32 R0, R11, 0x2, RZ ;  /* 0x000000020b007824 */ /* 0x000fe200078e00ff */
[----:B------:R-:W-:Y:S01]  /*01f0*/  SHF.R.S32.HI R8, RZ, 0x1f, R7 ;  /* 0x0000001fff087819 */ /* 0x000fe20000011407 */
[----:B------:R-:W-:Y:S01]  /*0200*/  ULDC.64 UR12, c[0x0][0x218] ;  /* 0x00008600000c7ab9 */ /* 0x000fe20000000a00 */
[----:B------:R-:W-:Y:S02]  /*0210*/  ULDC.64 UR14, c[0x0][0x228] ;  /* 0x00008a00000e7ab9 */ /* 0x000fe40000000a00 */
[----:B------:R-:W-:-:S04]  /*0220*/  LOP3.LUT R0, R0, 0xffffffc0, RZ, 0xc0, !PT ;  /* 0xffffffc000007812 */ /* 0x000fc800078ec0ff */
[----:B------:R-:W-:-:S04]  /*0230*/  LOP3.LUT R10, R0, 0x1f, R11, 0xf8, !PT ;  /* 0x0000001f000a7812 */ /* 0x000fc800078ef80b */
[----:B------:R-:W-:-:S07]  /*0240*/  LOP3.LUT R6, R10, 0x20, RZ, 0xfc, !PT ;  /* 0x000000200a067812 */ /* 0x000fce00078efcff */
.L_x_730:
[----:B------:R-:W1:Y:S01]  /*0250*/  LDC R0, c[0x0][0x23c] ;  /* 0x00008f00ff007b82 */ /* 0x000e620000000800 */
[----:B------:R-:W-:-:S07]  /*0260*/  IMAD.MOV R5, RZ, RZ, -R7 ;  /* 0x000000ffff057224 */ /* 0x000fce00078e0a07 */
[----:B------:R-:W-:Y:S01]  /*0270*/  BAR.SYNC.DEFER_BLOCKING 0x0 ;  /* 0x0000000000007b1d */ /* 0x000fe20000010000 */
[C---:B------:R-:W-:Y:S02]  /*0280*/  IADD3 R3, P2, R10.reuse, R7, RZ ;  /* 0x000000070a037210 */ /* 0x040fe40007f5e0ff */
[----:B------:R-:W-:Y:S02]  /*0290*/  PRMT R13, RZ, 0x7610, R13 ;  /* 0x00007610ff0d7816 */ /* 0x000fe4000000000d */
[----:B------:R-:W-:Y:S02]  /*02a0*/  LEA.HI.X.SX32 R4, R10, R8, 0x1, P2 ;  /* 0x000000080a047211 */ /* 0x000fe400010f0eff */
[----:B------:R-:W-:-:S04]  /*02b0*/  LEA R2, P2, R3, UR12, 0x1 ;  /* 0x0000000c03027c11 */ /* 0x000fc8000f8408ff */
[----:B------:R-:W-:Y:S02]  /*02c0*/  LEA.HI.X R3, R3, UR13, R4, 0x1, P2 ;  /* 0x0000000d03037c11 */ /* 0x000fe400090f0c04 */
[----:B-1----:R-:W-:Y:S02]  /*02d0*/  VIADDMNMX R5, R5, R0, 0x40, PT ;  /* 0x0000004005057446 */ /* 0x002fe40003800100 */
[----:B------:R-:W-:Y:S02]  /*02e0*/  PRMT R0, RZ, 0x7610, R0 ;  /* 0x00007610ff007816 */ /* 0x000fe40000000000 */
[-C--:B------:R-:W-:Y:S02]  /*02f0*/  ISETP.GE.AND P0, PT, R10, R5.reuse, PT ;  /* 0x000000050a00720c */ /* 0x080fe40003f06270 */
[----:B------:R-:W-:-:S11]  /*0300*/  ISETP.GE.AND P1, PT, R6, R5, PT ;  /* 0x000000050600720c */ /* 0x000fd60003f26270 */
[----:B------:R-:W2:Y:S04]  /*0310*/  @!P0 LDG.E.U16.CONSTANT R13, desc[UR10][R2.64] ;  /* 0x0000000a020d8981 */ /* 0x000ea8000c1e9500 */
[----:B------:R-:W3:Y:S01]  /*0320*/  @!P1 LDG.E.U16.CONSTANT R0, desc[UR10][R2.64+0x40] ;  /* 0x0000400a02009981 */ /* 0x000ee2000c1e9500 */
[----:B------:R-:W1:Y:S01]  /*0330*/  S2UR UR6, SR_CgaCtaId ;  /* 0x00000000000679c3 */ /* 0x000e620000008800 */
[----:B------:R-:W-:Y:S01]  /*0340*/  UMOV UR5, 0x400 ;  /* 0x0000040000057882 */ /* 0x000fe20000000000 */
[----:B------:R-:W-:Y:S01]  /*0350*/  ISETP.GT.AND P0, PT, R5, 0x1f, PT ;  /* 0x0000001f0500780c */ /* 0x000fe20003f04270 */
[----:B-1----:R-:W-:-:S06]  /*0360*/  ULEA UR8, UR6, UR5, 0x18 ;  /* 0x0000000506087291 */ /* 0x002fcc000f8ec03f */
[C---:B0-----:R-:W-:Y:S02]  /*0370*/  LEA R15, R9.reuse, UR8, 0x1 ;  /* 0x00000008090f7c11 */ /* 0x041fe4000f8e08ff */
        /* <DEDUP_REMOVED lines=13> */
[----:B------:R-:W-:-:S03]  /*0450*/  VIADD R16, R9, 0x2 ;  /* 0x0000000209107836 */ /* 0x000fc60000000000 */
[----:B------:R-:W0:Y:S02]  /*0460*/  SHFL.DOWN PT, R2, R3, 0x1, R0 ;  /* 0x0820000003027989 */ /* 0x000e2400000e0000 */
[----:B0-----:R-:W-:-:S04]  /*0470*/  FSETP.GEU.FTZ.AND P0, PT, R3, R2, PT ;  /* 0x000000020300720b */ /* 0x001fc80003f1e000 */
[----:B------:R-:W-:-:S04]  /*0480*/  ISETP.LT.AND P0, PT, R9, R0, !P0 ;  /* 0x000000000900720c */ /* 0x000fc80004701270 */
[----:B------:R-:W-:-:S05]  /*0490*/  FSEL R13, R2, R3, P0 ;  /* 0x00000003020d7208 */ /* 0x000fca0000000000 */
[----:B------:R-:W0:Y:S02]  /*04a0*/  SHFL.DOWN PT, R2, R13, 0x2, R0 ;  /* 0x084000000d027989 */ /* 0x000e2400000e0000 */
[----:B0-----:R-:W-:-:S04]  /*04b0*/  FSETP.GEU.FTZ.AND P0, PT, R13, R2, PT ;  /* 0x000000020d00720b */ /* 0x001fc80003f1e000 */
[----:B------:R-:W-:Y:S01]  /*04c0*/  ISETP.LT.AND P0, PT, R16, R5, !P0 ;  /* 0x000000051000720c */ /* 0x000fe20004701270 */
[----:B------:R-:W-:-:S03]  /*04d0*/  VIADD R16, R9, 0x4 ;  /* 0x0000000409107836 */ /* 0x000fc60000000000 */
        /* <DEDUP_REMOVED lines=18> */
.L_x_726:
        /* <DEDUP_REMOVED lines=23> */
.L_x_727:
[----:B------:R-:W-:Y:S01]  /*0770*/  ISETP.NE.AND P0, PT, R11, RZ, PT ;  /* 0x000000ff0b00720c */ /* 0x000fe20003f05270 */
[----:B------:R-:W-:-:S12]  /*0780*/  BSSY B0, `(.L_x_728) ;  /* 0x000000d000007945 */ /* 0x000fd80003800000 */
[----:B------:R-:W-:Y:S05]  /*0790*/  @P0 BRA `(.L_x_729) ;  /* 0x00000000002c0947 */ /* 0x000fea0003800000 */
[----:B------:R-:W2:Y:S01]  /*07a0*/  LDC.64 R2, c[0x0][0x220] ;  /* 0x00008800ff027b82 */ /* 0x000ea20000000a00 */
[----:B------:R-:W-:Y:S01]  /*07b0*/  SHF.R.S32.HI R0, RZ, 0x1f, R8 ;  /* 0x0000001fff007819 */ /* 0x000fe20000011408 */
[----:B------:R-:W3:Y:S03]  /*07c0*/  MUFU.RCP R16, R13 ;  /* 0x0000000d00107308 */ /* 0x000ee60000001000 */
[----:B------:R-:W-:-:S05]  /*07d0*/  LEA.HI R0, P1, R0, R7, RZ, 0x6 ;  /* 0x0000000700007211 */ /* 0x000fca00078330ff */
[----:B------:R-:W-:-:S05]  /*07e0*/  IMAD.X R15, RZ, RZ, R8, P1 ;  /* 0x000000ffff0f7224 */ /* 0x000fca00008e0608 */
[--C-:B------:R-:W-:Y:S02]  /*07f0*/  SHF.R.S64 R0, R0, 0x6, R15.reuse ;  /* 0x0000000600007819 */ /* 0x100fe4000000100f */
[----:B------:R-:W-:Y:S01]  /*0800*/  SHF.R.S32.HI R15, RZ, 0x6, R15 ;  /* 0x00000006ff0f7819 */ /* 0x000fe2000001140f */
[----:B---3--:R3:W-:Y:S01]  /*0810*/  STS [UR8+0x4dc], R16 ;  /* 0x0004dc10ff007988 */ /* 0x0087e20008000808 */
[----:B--2---:R-:W-:-:S04]  /*0820*/  LEA R2, P1, R0, R2, 0x2 ;  /* 0x0000000200027211 */ /* 0x004fc800078210ff */
[----:B------:R-:W-:-:S05]  /*0830*/  LEA.HI.X R3, R0, R3, R15, 0x2, P1 ;  /* 0x0000000300037211 */ /* 0x000fca00008f140f */
[----:B------:R3:W-:Y:S04]  /*0840*/  STG.E desc[UR10][R2.64], R13 ;  /* 0x0000000d02007986 */ /* 0x0007e8000c10190a */
.L_x_729:
[----:B------:R-:W-:Y:S05]  /*0850*/  BSYNC B0 ;  /* 0x0000000000007941 */ /* 0x000fea0003800000 */
.L_x_728:
[----:B------:R-:W-:Y:S01]  /*0860*/  BAR.SYNC.DEFER_BLOCKING 0x0 ;  /* 0x0000000000007b1d */ /* 0x000fe20000010000 */
[----:B------:R-:W-:Y:S01]  /*0870*/  UIADD3 UR7, UR5, 0xdc, URZ ;  /* 0x000000dc05077890 */ /* 0x000fe2000fffe03f */
[----:B------:R-:W-:Y:S01]  /*0880*/  IMAD.MOV.U32 R25, RZ, RZ, 0xbf ;  /* 0x000000bfff197424 */ /* 0x000fe200078e00ff */
[----:B------:R-:W-:Y:S01]  /*0890*/  UIADD3 UR5, UR5, 0x80, URZ ;  /* 0x0000008005057890 */ /* 0x000fe2000fffe03f */
[----:B------:R-:W-:Y:S01]  /*08a0*/  IMAD.MOV.U32 R18, RZ, RZ, 0x3f ;  /* 0x0000003fff127424 */ /* 0x000fe200078e00ff */
[----:B------:R-:W-:Y:S01]  /*08b0*/  ULEA UR7, UR6, UR7, 0x18 ;  /* 0x0000000706077291 */ /* 0x000fe2000f8ec03f */
[----:B------:R-:W-:Y:S01]  /*08c0*/  IMAD.MOV.U32 R21, RZ, RZ, 0xff ;  /* 0x000000ffff157424 */ /* 0x000fe200078e00ff */
[----:B------:R-:W-:Y:S01]  /*08d0*/  ULEA UR5, UR6, UR5, 0x18 ;  /* 0x0000000506057291 */ /* 0x000fe2000f8ec03f */
[----:B------:R-:W-:Y:S01]  /*08e0*/  IMAD.MOV.U32 R15, RZ, RZ, 0x3f800000 ;  /* 0x3f800000ff0f7424 */ /* 0x000fe200078e00ff */
[----:B------:R-:W-:Y:S01]  /*08f0*/  UISETP.LT.U32.AND UP0, UPT, UR4, 0x7fffffff, UPT ;  /* 0x7fffffff0400788c */ /* 0x000fe2000bf01070 */
[----:B---3--:R-:W0:Y:S04]  /*0900*/  LDS.64 R2, [UR8+0x4d8] ;  /* 0x0004d808ff027984 */ /* 0x008e280008000a00 */
[----:B------:R-:W2:Y:S01]  /*0910*/  LDS R0, [UR8+0x2d8] ;  /* 0x0002d808ff007984 */ /* 0x000ea20008000800 */
[-C--:B01----:R-:W-:Y:S01]  /*0920*/  FMUL.FTZ R13, R14, R3.reuse ;  /* 0x000000030e0d7220 */ /* 0x083fe20000410000 */
[----:B------:R-:W-:Y:S01]  /*0930*/  FMUL.FTZ R17, R12, R3 ;  /* 0x000000030c117220 */ /* 0x000fe20000410000 */
[----:B------:R-:W-:-:S02]  /*0940*/  IMAD.MOV.U32 R3, RZ, RZ, 0x7f ;  /* 0x0000007fff037424 */ /* 0x000fc400078e00ff */
[----:B--2---:R-:W-:Y:S01]  /*0950*/  IMAD.MOV.U32 R24, RZ, RZ, R0 ;  /* 0x000000ffff187224 */ /* 0x004fe200078e0000 */
[----:B------:R-:W-:-:S04]  /*0960*/  FSETP.GEU.FTZ.AND P2, PT, R0, R13, PT ;  /* 0x0000000d0000720b */ /* 0x000fc80003f5e000 */
[----:B------:R-:W-:-:S09]  /*0970*/  FSETP.GEU.FTZ.AND P3, PT, R24, R17, PT ;  /* 0x000000111800720b */ /* 0x000fd20003f7e000 */
[----:B------:R-:W-:Y:S02]  /*0980*/  @P2 IMAD.MOV.U32 R25, RZ, RZ, 0x3f ;  /* 0x0000003fff192424 */ /* 0x000fe400078e00ff */
[----:B------:R-:W-:Y:S02]  /*0990*/  @P2 IMAD.MOV.U32 R21, RZ, RZ, 0x7f ;  /* 0x0000007fff152424 */ /* 0x000fe400078e00ff */
[----:B------:R-:W-:Y:S01]  /*09a0*/  @!P3 IMAD.MOV.U32 R18, RZ, RZ, 0xbf ;  /* 0x000000bfff12b424 */ /* 0x000fe200078e00ff */
[----:B------:R-:W-:Y:S01]  /*09b0*/  LEA R20, R25, UR7, 0x2 ;  /* 0x0000000719147c11 */ /* 0x000fe2000f8e10ff */
[----:B------:R-:W-:Y:S02]  /*09c0*/  @P2 IMAD.MOV.U32 R3, RZ, RZ, RZ ;  /* 0x000000ffff032224 */ /* 0x000fe400078e00ff */
[----:B------:R-:W-:Y:S01]  /*09d0*/  @P2 IMAD.MOV.U32 R0, RZ, RZ, -0x40800000 ;  /* 0xbf800000ff002424 */ /* 0x000fe200078e00ff */
[----:B------:R-:W-:Y:S01]  /*09e0*/  LEA R12, R18, UR7, 0x2 ;  /* 0x00000007120c7c11 */ /* 0x000fe2000f8e10ff */
[----:B------:R-:W-:Y:S01]  /*09f0*/  @P2 IMAD.MOV.U32 R15, RZ, RZ, R24 ;  /* 0x000000ffff0f2224 */ /* 0x000fe200078e0018 */
[----:B------:R-:W0:Y:S04]  /*0a00*/  LDS R20, [R20] ;  /* 0x0000000014147984 */ /* 0x000e280000000800 */
[----:B------:R-:W1:Y:S01]  /*0a10*/  LDS R12, [R12] ;  /* 0x000000000c0c7984 */ /* 0x000e620000000800 */
[----:B0-----:R-:W-:-:S02]  /*0a20*/  FSETP.GEU.FTZ.AND P6, PT, R20, R13, PT ;  /* 0x0000000d1400720b */ /* 0x001fc40003fde000 */
[----:B-1----:R-:W-:-:S11]  /*0a30*/  FSETP.GEU.FTZ.AND P2, PT, R12, R17, PT ;  /* 0x000000110c00720b */ /* 0x002fd60003f5e000 */
[C---:B------:R-:W-:Y:S02]  /*0a40*/  @P6 VIADD R14, R25.reuse, 0xffffffe0 ;  /* 0xffffffe0190e6836 */ /* 0x040fe40000000000 */
[----:B------:R-:W-:Y:S02]  /*0a50*/  @!P6 VIADD R14, R25, 0x20 ;  /* 0x00000020190ee836 */ /* 0x000fe40000000000 */
[----:B------:R-:W-:Y:S02]  /*0a60*/  @!P6 IMAD.MOV.U32 R3, RZ, RZ, R25 ;  /* 0x000000ffff03e224 */ /* 0x000fe400078e0019 */
[----:B------:R-:W-:Y:S01]  /*0a70*/  @!P6 IMAD.MOV.U32 R25, RZ, RZ, R21 ;  /* 0x000000ffff19e224 */ /* 0x000fe200078e0015 */
[----:B------:R-:W-:Y:S01]  /*0a80*/  LEA R19, R14, UR7, 0x2 ;  /* 0x000000070e137c11 */ /* 0x000fe2000f8e10ff */
[----:B------:R-:W-:Y:S02]  /*0a90*/  @!P6 IMAD.MOV.U32 R0, RZ, RZ, R20 ;  /* 0x000000ffff00e224 */ /* 0x000fe400078e0014 */
[----:B------:R-:W-:-:S02]  /*0aa0*/  @!P6 IMAD.MOV.U32 R20, RZ, RZ, R15 ;  /* 0x000000ffff14e224 */ /* 0x000fc400078e000f */
[C---:B------:R-:W-:Y:S01]  /*0ab0*/  @P2 VIADD R15, R18.reuse, 0xffffffe0 ;  /* 0xffffffe0120f2836 */ /* 0x040fe20000000000 */
[----:B------:R-:W0:Y:S01]  /*0ac0*/  LDS R19, [R19] ;  /* 0x0000000013137984 */ /* 0x000e220000000800 */
[----:B------:R-:W-:Y:S01]  /*0ad0*/  @!P2 VIADD R15, R18, 0x20 ;  /* 0x00000020120fa836 */ /* 0x000fe20000000000 */
[----:B0-----:R-:W-:-:S13]  /*0ae0*/  FSETP.GEU.FTZ.AND P5, PT, R19, R13, PT ;  /* 0x0000000d1300720b */ /* 0x001fda0003fbe000 */
[C---:B------:R-:W-:Y:S02]  /*0af0*/  @P5 VIADD R22, R14.reuse, 0xfffffff0 ;  /* 0xfffffff00e165836 */ /* 0x040fe40000000000 */
[----:B------:R-:W-:Y:S02]  /*0b00*/  @!P5 VIADD R22, R14, 0x10 ;  /* 0x000000100e16d836 */ /* 0x000fe40000000000 */
[----:B------:R-:W-:Y:S02]  /*0b10*/  @!P5 IMAD.MOV.U32 R0, RZ, RZ, R19 ;  /* 0x000000ffff00d224 */ /* 0x000fe400078e0013 */
[----:B------:R-:W-:Y:S01]  /*0b20*/  @!P5 IMAD.MOV.U32 R19, RZ, RZ, R20 ;  /* 0x000000ffff13d224 */ /* 0x000fe200078e0014 */
[----:B------:R-:W-:Y:S01]  /*0b30*/  LEA R16, R22, UR7, 0x2 ;  /* 0x0000000716107c11 */ /* 0x000fe2000f8e10ff */
[----:B------:R-:W-:Y:S01]  /*0b40*/  @!P5 IMAD.MOV.U32 R3, RZ, RZ, R14 ;  /* 0x000000ffff03d224 */ /* 0x000fe200078e000e */
[----:B------:R-:W-:Y:S01]  /*0b50*/  LEA R20, R15, UR7, 0x2 ;  /* 0x000000070f147c11 */ /* 0x000fe2000f8e10ff */
[----:B------:R-:W-:-:S03]  /*0b60*/  @!P5 IMAD.MOV.U32 R14, RZ, RZ, R25 ;  /* 0x000000ffff0ed224 */ /* 0x000fc600078e0019 */
[----:B------:R-:W0:Y:S04]  /*0b70*/  LDS R16, [R16] ;  /* 0x0000000010107984 */ /* 0x000e280000000800 */
[----:B------:R-:W1:Y:S01]  /*0b80*/  LDS R20, [R20] ;  /* 0x0000000014147984 */ /* 0x000e620000000800 */
[----:B0-----:R-:W-:-:S13]  /*0b90*/  FSETP.GEU.FTZ.AND P4, PT, R16, R13, PT ;  /* 0x0000000d1000720b */ /* 0x001fda0003f9e000 */
[C---:B------:R-:W-:Y:S02]  /*0ba0*/  @P4 VIADD R23, R22.reuse, 0xfffffff8 ;  /* 0xfffffff816174836 */ /* 0x040fe40000000000 */
[----:B------:R-:W-:Y:S02]  /*0bb0*/  @!P4 VIADD R23, R22, 0x8 ;  /* 0x000000081617c836 */ /* 0x000fe40000000000 */
[----:B------:R-:W-:Y:S02]  /*0bc0*/  @!P4 IMAD.MOV.U32 R0, RZ, RZ, R16 ;  /* 0x000000ffff00c224 */ /* 0x000fe400078e0010 */
[----:B------:R-:W-:Y:S01]  /*0bd0*/  @!P4 IMAD.MOV.U32 R3, RZ, RZ, R22 ;  /* 0x000000ffff03c224 */ /* 0x000fe200078e0016 */
[----:B------:R-:W-:Y:S01]  /*0be0*/  LEA R28, R23, UR7, 0x2 ;  /* 0x00000007171c7c11 */ /* 0x000fe2000f8e10ff */
[----:B------:R-:W-:Y:S02]  /*0bf0*/  @!P4 IMAD.MOV.U32 R16, RZ, RZ, R19 ;  /* 0x000000ffff10c224 */ /* 0x000fe400078e0013 */
[----:B------:R-:W-:Y:S01]  /*0c00*/  @!P4 IMAD.MOV.U32 R22, RZ, RZ, R14 ;  /* 0x000000ffff16c224 */ /* 0x000fe200078e000e */
[----:B-1----:R-:W-:-:S02]  /*0c10*/  FSETP.GEU.FTZ.AND P4, PT, R20, R17, PT ;  /* 0x000000111400720b */ /* 0x002fc40003f9e000 */
[----:B------:R-:W0:Y:S02]  /*0c20*/  LDS R28, [R28] ;  /* 0x000000001c1c7984 */ /* 0x000e240000000800 */
[----:B0-----:R-:W-:-:S13]  /*0c30*/  FSETP.GEU.FTZ.AND P1, PT, R28, R13, PT ;  /* 0x0000000d1c00720b */ /* 0x001fda0003f3e000 */
[C---:B------:R-:W-:Y:S02]  /*0c40*/  @P1 VIADD R21, R23.reuse, 0xfffffffc ;  /* 0xfffffffc17151836 */ /* 0x040fe40000000000 */
[----:B------:R-:W-:Y:S02]  /*0c50*/  @!P1 VIADD R21, R23, 0x4 ;  /* 0x0000000417159836 */ /* 0x000fe40000000000 */
[----:B------:R-:W-:Y:S02]  /*0c60*/  @!P1 IMAD.MOV.U32 R0, RZ, RZ, R28 ;  /* 0x000000ffff009224 */ /* 0x000fe400078e001c */
[----:B------:R-:W-:Y:S01]  /*0c70*/  @!P1 IMAD.MOV.U32 R28, RZ, RZ, R16 ;  /* 0x000000ffff1c9224 */ /* 0x000fe200078e0010 */
[----:B------:R-:W-:Y:S01]  /*0c80*/  LEA R26, R21, UR7, 0x2 ;  /* 0x00000007151a7c11 */ /* 0x000fe2000f8e10ff */
[C---:B------:R-:W-:Y:S01]  /*0c90*/  @P4 VIADD R16, R15.reuse, 0xfffffff0 ;  /* 0xfffffff00f104836 */ /* 0x040fe20000000000 */
[----:B------:R-:W-:Y:S01]  /*0ca0*/  @!P4 IADD3 R16, R15, 0x10, RZ ;  /* 0x000000100f10c810 */ /* 0x000fe20007ffe0ff */
[----:B------:R-:W-:-:S02]  /*0cb0*/  @!P1 IMAD.MOV.U32 R3, RZ, RZ, R23 ;  /* 0x000000ffff039224 */ /* 0x000fc400078e0017 */
[----:B------:R-:W-:Y:S01]  /*0cc0*/  @!P1 IMAD.MOV.U32 R23, RZ, RZ, R22 ;  /* 0x000000ffff179224 */ /* 0x000fe200078e0016 */
[----:B------:R-:W0:Y:S01]  /*0cd0*/  LDS R26, [R26] ;  /* 0x000000001a1a7984 */ /* 0x000e220000000800 */
[----:B------:R-:W-:-:S06]  /*0ce0*/  LEA R22, R16, UR7, 0x2 ;  /* 0x0000000710167c11 */ /* 0x000fcc000f8e10ff */
[----:B------:R-:W1:Y:S01]  /*0cf0*/  LDS R22, [R22] ;  /* 0x0000000016167984 */ /* 0x000e620000000800 */
[----:B0-----:R-:W-:Y:S02]  /*0d00*/  FSETP.GEU.FTZ.AND P5, PT, R26, R13, PT ;  /* 0x0000000d1a00720b */ /* 0x001fe40003fbe000 */
[----:B-1----:R-:W-:-:S11]  /*0d10*/  FSETP.GEU.FTZ.AND P1, PT, R22, R17, PT ;  /* 0x000000111600720b */ /* 0x002fd60003f3e000 */
[C---:B------:R-:W-:Y:S02]  /*0d20*/  @P5 VIADD R14, R21.reuse, 0xfffffffe ;  /* 0xfffffffe150e5836 */ /* 0x040fe40000000000 */
[----:B------:R-:W-:Y:S02]  /*0d30*/  @!P5 VIADD R14, R21, 0x2 ;  /* 0x00000002150ed836 */ /* 0x000fe40000000000 */
[----:B------:R-:W-:Y:S02]  /*0d40*/  @!P5 IMAD.MOV.U32 R3, RZ, RZ, R21 ;  /* 0x000000ffff03d224 */ /* 0x000fe400078e0015 */
[----:B------:R-:W-:Y:S01]  /*0d50*/  @!P5 IMAD.MOV.U32 R21, RZ, RZ, R23 ;  /* 0x000000ffff15d224 */ /* 0x000fe200078e0017 */
[----:B------:R-:W-:Y:S01]  /*0d60*/  LEA R19, R14, UR7, 0x2 ;  /* 0x000000070e137c11 */ /* 0x000fe2000f8e10ff */
[----:B------:R-:W-:Y:S02]  /*0d70*/  IMAD.MOV.U32 R23, RZ, RZ, -0x40800000 ;  /* 0xbf800000ff177424 */ /* 0x000fe400078e00ff */
[----:B------:R-:W-:-:S02]  /*0d80*/  @!P5 IMAD.MOV.U32 R0, RZ, RZ, R26 ;  /* 0x000000ffff00d224 */ /* 0x000fc400078e001a */
[----:B------:R-:W-:Y:S01]  /*0d90*/  @!P3 IMAD.MOV.U32 R23, RZ, RZ, R24 ;  /* 0x000000ffff17b224 */ /* 0x000fe200078e0018 */
[----:B------:R-:W0:Y:S01]  /*0da0*/  LDS R19, [R19] ;  /* 0x0000000013137984 */ /* 0x000e220000000800 */
[----:B------:R-:W-:Y:S02]  /*0db0*/  @!P5 IMAD.MOV.U32 R26, RZ, RZ, R28 ;  /* 0x000000ffff1ad224 */ /* 0x000fe400078e001c */
[----:B------:R-:W-:Y:S02]  /*0dc0*/  @!P3 IMAD.MOV.U32 R24, RZ, RZ, 0x3f800000 ;  /* 0x3f800000ff18b424 */ /* 0x000fe400078e00ff */
[----:B------:R-:W-:Y:S02]  /*0dd0*/  @!P2 IMAD.MOV.U32 R23, RZ, RZ, R12 ;  /* 0x000000ffff17a224 */ /* 0x000fe400078e000c */
[----:B------:R-:W-:Y:S02]  /*0de0*/  @!P2 IMAD.MOV.U32 R12, RZ, RZ, R24 ;  /* 0x000000ffff0ca224 */ /* 0x000fe400078e0018 */
[----:B------:R-:W-:-:S02]  /*0df0*/  @P1 VIADD R24, R16, 0xfffffff8 ;  /* 0xfffffff810181836 */ /* 0x000fc40000000000 */
[----:B------:R-:W-:Y:S02]  /*0e00*/  @!P1 VIADD R24, R16, 0x8 ;  /* 0x0000000810189836 */ /* 0x000fe40000000000 */
[----:B------:R-:W-:Y:S02]  /*0e10*/  @!P4 IMAD.MOV.U32 R23, RZ, RZ, R20 ;  /* 0x000000ffff17c224 */ /* 0x000fe400078e0014 */
[----:B------:R-:W-:Y:S02]  /*0e20*/  @!P4 IMAD.MOV.U32 R20, RZ, RZ, R12 ;  /* 0x000000ffff14c224 */ /* 0x000fe400078e000c */
[----:B------:R-:W-:Y:S02]  /*0e30*/  @!P1 IMAD.MOV.U32 R23, RZ, RZ, R22 ;  /* 0x000000ffff179224 */ /* 0x000fe400078e0016 */
[----:B------:R-:W-:Y:S01]  /*0e40*/  @!P1 IMAD.MOV.U32 R22, RZ, RZ, R20 ;  /* 0x000000ffff169224 */ /* 0x000fe200078e0014 */
[----:B0-----:R-:W-:-:S13]  /*0e50*/  FSETP.GEU.FTZ.AND P6, PT, R19, R13, PT ;  /* 0x0000000d1300720b */ /* 0x001fda0003fde000 */
[----:B------:R-:W-:Y:S02]  /*0e60*/  @!P6 IMAD.MOV.U32 R0, RZ, RZ, R19 ;  /* 0x000000ffff00e224 */ /* 0x000fe400078e0013 */
[----:B------:R-:W-:Y:S02]  /*0e70*/  @!P6 IMAD.MOV.U32 R19, RZ, RZ, R26 ;  /* 0x000000ffff13e224 */ /* 0x000fe400078e001a */
[C---:B------:R-:W-:Y:S02]  /*0e80*/  @P6 VIADD R25, R14.reuse, 0xffffffff ;  /* 0xffffffff0e196836 */ /* 0x040fe40000000000 */
[----:B------:R-:W-:Y:S02]  /*0e90*/  @!P6 IMAD.MOV.U32 R3, RZ, RZ, R14 ;  /* 0x000000ffff03e224 */ /* 0x000fe400078e000e */
[----:B------:R-:W-:Y:S02]  /*0ea0*/  @!P6 VIADD R25, R14, 0x1 ;  /* 0x000000010e19e836 */ /* 0x000fe40000000000 */
[----:B------:R-:W-:-:S02]  /*0eb0*/  IMAD.MOV.U32 R26, RZ, RZ, 0x7f ;  /* 0x0000007fff1a7424 */ /* 0x000fc400078e00ff */
[----:B------:R-:W-:Y:S02]  /*0ec0*/  @!P6 IMAD.MOV.U32 R14, RZ, RZ, R21 ;  /* 0x000000ffff0ee224 */ /* 0x000fe400078e0015 */
[----:B------:R-:W-:Y:S02]  /*0ed0*/  @!P3 IMAD.MOV.U32 R26, RZ, RZ, 0xff ;  /* 0x000000ffff1ab424 */ /* 0x000fe400078e00ff */
[----:B------:R-:W-:Y:S02]  /*0ee0*/  IMAD.MOV.U32 R21, RZ, RZ, RZ ;  /* 0x000000ffff157224 */ /* 0x000fe400078e00ff */
[----:B------:R-:W-:Y:S02]  /*0ef0*/  @!P3 IMAD.MOV.U32 R21, RZ, RZ, 0x7f ;  /* 0x0000007fff15b424 */ /* 0x000fe400078e00ff */
[----:B------:R-:W-:Y:S02]  /*0f00*/  @!P2 IMAD.MOV.U32 R21, RZ, RZ, R18 ;  /* 0x000000ffff15a224 */ /* 0x000fe400078e0012 */
[----:B------:R-:W-:Y:S01]  /*0f10*/  @!P2 IMAD.MOV.U32 R18, RZ, RZ, R26 ;  /* 0x000000ffff12a224 */ /* 0x000fe200078e001a */
[----:B------:R-:W-:Y:S01]  /*0f20*/  LEA R26, R24, UR7, 0x2 ;  /* 0x00000007181a7c11 */ /* 0x000fe2000f8e10ff */
[----:B------:R-:W-:-:S02]  /*0f30*/  @!P4 IMAD.MOV.U32 R21, RZ, RZ, R15 ;  /* 0x000000ffff15c224 */ /* 0x000fc400078e000f */
[----:B------:R-:W-:Y:S02]  /*0f40*/  @!P4 IMAD.MOV.U32 R15, RZ, RZ, R18 ;  /* 0x000000ffff0fc224 */ /* 0x000fe400078e0012 */
[----:B------:R-:W-:Y:S01]  /*0f50*/  @!P1 IMAD.MOV.U32 R21, RZ, RZ, R16 ;  /* 0x000000ffff159224 */ /* 0x000fe200078e0010 */
[----:B------:R-:W0:Y:S01]  /*0f60*/  LDS R26, [R26] ;  /* 0x000000001a1a7984 */ /* 0x000e220000000800 */
[----:B------:R-:W-:Y:S01]  /*0f70*/  @!P1 IMAD.MOV.U32 R16, RZ, RZ, R15 ;  /* 0x000000ffff109224 */ /* 0x000fe200078e000f */
[----:B0-----:R-:W-:-:S13]  /*0f80*/  FSETP.GEU.FTZ.AND P2, PT, R26, R17, PT ;  /* 0x000000111a00720b */ /* 0x001fda0003f5e000 */
[C---:B------:R-:W-:Y:S01]  /*0f90*/  @P2 IADD3 R12, R24.reuse, -0x4, RZ ;  /* 0xfffffffc180c2810 */ /* 0x040fe20007ffe0ff */
        /* <DEDUP_REMOVED lines=9> */
[----:B0-----:R-:W-:Y:S02]  /*1030*/  FSETP.GEU.FTZ.AND P3, PT, R18, R17, PT ;  /* 0x000000111200720b */ /* 0x001fe40003f7e000 */
[----:B-1----:R-:W-:-:S11]  /*1040*/  FSETP.GEU.FTZ.AND P2, PT, R22, R13, PT ;  /* 0x0000000d1600720b */ /* 0x002fd60003f5e000 */
[C---:B------:R-:W-:Y:S02]  /*1050*/  @P3 VIADD R20, R12.reuse, 0xfffffffe ;  /* 0xfffffffe0c143836 */ /* 0x040fe40000000000 */
[----:B------:R-:W-:Y:S02]  /*1060*/  @!P3 VIADD R20, R12, 0x2 ;  /* 0x000000020c14b836 */ /* 0x000fe40000000000 */
[----:B------:R-:W-:Y:S01]  /*1070*/  @!P3 IMAD.MOV.U32 R23, RZ, RZ, R18 ;  /* 0x000000ffff17b224 */ /* 0x000fe200078e0012 */
[----:B------:R-:W-:Y:S01]  /*1080*/  @!P2 ISETP.NE.AND P4, PT, R14, 0xff, PT ;  /* 0x000000ff0e00a80c */ /* 0x000fe20003f85270 */
[----:B------:R-:W-:Y:S01]  /*1090*/  @!P3 IMAD.MOV.U32 R18, RZ, RZ, R26 ;  /* 0x000000ffff12b224 */ /* 0x000fe200078e001a */
[----:B------:R-:W-:Y:S01]  /*10a0*/  LEA R15, R20, UR7, 0x2 ;  /* 0x00000007140f7c11 */ /* 0x000fe2000f8e10ff */
[----:B------:R-:W-:Y:S01]  /*10b0*/  @!P3 IMAD.MOV.U32 R21, RZ, RZ, R12 ;  /* 0x000000ffff15b224 */ /* 0x000fe200078e000c */
[----:B------:R-:W-:Y:S01]  /*10c0*/  @!P2 FSEL R19, R2, R19, !P4 ;  /* 0x000000130213a208 */ /* 0x000fe20006000000 */
[----:B------:R-:W-:Y:S01]  /*10d0*/  @!P3 IMAD.MOV.U32 R12, RZ, RZ, R24 ;  /* 0x000000ffff0cb224 */ /* 0x000fe200078e0018 */
[----:B------:R-:W-:Y:S01]  /*10e0*/  @P2 ISETP.NE.AND P3, PT, R3, RZ, PT ;  /* 0x000000ff0300220c */ /* 0x000fe20003f65270 */
[----:B------:R-:W-:Y:S02]  /*10f0*/  LDS R24, [UR8+0xdc] ;  /* 0x0000dc08ff187984 */ /* 0x000fe40008000800 */
[----:B------:R-:W-:-:S02]  /*1100*/  @!P2 FADD.FTZ R19, R22, R19 ;  /* 0x000000131613a221 */ /* 0x000fc40000010000 */
[----:B------:R-:W0:Y:S02]  /*1110*/  LDS R15, [R15] ;  /* 0x000000000f0f7984 */ /* 0x000e240000000800 */
        /* <DEDUP_REMOVED lines=8> */
[----:B------:R-:W-:-:S02]  /*11a0*/  ISETP.NE.AND P5, PT, R21, RZ, PT ;  /* 0x000000ff1500720c */ /* 0x000fc40003fa5270 */
[----:B------:R-:W0:Y:S01]  /*11b0*/  LDS R26, [R26] ;  /* 0x000000001a1a7984 */ /* 0x000e220000000800 */
[----:B------:R-:W-:Y:S01]  /*11c0*/  BAR.SYNC.DEFER_BLOCKING 0x0 ;  /* 0x0000000000007b1d */ /* 0x000fe20000010000 */
[----:B------:R-:W-:Y:S02]  /*11d0*/  ISETP.NE.AND P4, PT, R20, 0xff, PT ;  /* 0x000000ff1400780c */ /* 0x000fe40003f85270 */
[C---:B------:R-:W-:Y:S02]  /*11e0*/  FSEL R27, R24.reuse, R23, !P5 ;  /* 0x00000017181b7208 */ /* 0x040fe40006800000 */
[----:B------:R-:W-:Y:S01]  /*11f0*/  @P2 FSEL R23, R24, R0, !P3 ;  /* 0x0000000018172208 */ /* 0x000fe20005800000 */
[----:B------:R-:W-:Y:S01]  /*1200*/  @!P2 FMUL.FTZ R0, R19, 0.5 ;  /* 0x3f0000001300a820 */ /* 0x000fe20000410000 */
[----:B------:R-:W-:-:S03]  /*1210*/  FSEL R15, R2, R15, !P4 ;  /* 0x0000000f020f7208 */ /* 0x000fc60006000000 */
[----:B------:R-:W-:Y:S01]  /*1220*/  @P2 FADD.FTZ R23, R22, R23 ;  /* 0x0000001716172221 */ /* 0x000fe20000010000 */
[----:B------:R-:W-:Y:S02]  /*1230*/  @!P2 FSETP.GT.FTZ.AND P3, PT, R13, R0, PT ;  /* 0x000000000d00a20b */ /* 0x000fe40003f74000 */
[----:B0-----:R-:W-:-:S13]  /*1240*/  FSETP.GEU.FTZ.AND P1, PT, R26, R17, PT ;  /* 0x000000111a00720b */ /* 0x001fda0003f3e000 */
[--C-:B------:R-:W-:Y:S01]  /*1250*/  @P1 FADD.FTZ R2, R27, R26.reuse ;  /* 0x0000001a1b021221 */ /* 0x100fe20000010000 */
[----:B------:R-:W-:-:S03]  /*1260*/  @!P1 FADD.FTZ R26, R15, R26 ;  /* 0x0000001a0f1a9221 */ /* 0x000fc60000010000 */
[----:B------:R-:W-:Y:S01]  /*1270*/  @P1 FMUL.FTZ R12, R2, 0.5 ;  /* 0x3f000000020c1820 */ /* 0x000fe20000410000 */
[----:B------:R-:W-:Y:S01]  /*1280*/  @P2 FMUL.FTZ R2, R23, 0.5 ;  /* 0x3f00000017022820 */ /* 0x000fe20000410000 */
[----:B------:R-:W-:-:S03]  /*1290*/  @!P1 FMUL.FTZ R26, R26, 0.5 ;  /* 0x3f0000001a1a9820 */ /* 0x000fc60000410000 */
[----:B------:R-:W-:Y:S02]  /*12a0*/  @P1 FSETP.GT.FTZ.AND P6, PT, R12, R17, PT ;  /* 0x000000110c00120b */ /* 0x000fe40003fd4000 */
[----:B------:R-:W-:Y:S01]  /*12b0*/  @P2 FSETP.GT.FTZ.AND P4, PT, R2, R13, PT ;  /* 0x0000000d0200220b */ /* 0x000fe20003f94000 */
[----:B------:R-:W-:Y:S01]  /*12c0*/  IMAD.IADD R2, R10, 0x1, R7 ;  /* 0x000000010a027824 */ /* 0x000fe200078e0207 */
[----:B------:R-:W-:Y:S02]  /*12d0*/  @!P1 FSETP.GT.FTZ.AND P5, PT, R17, R26, PT ;  /* 0x0000001a1100920b */ /* 0x000fe40003fb4000 */
[-C--:B------:R-:W-:Y:S02]  /*12e0*/  @P1 SEL R0, R21, R16.reuse, P6 ;  /* 0x0000001015001207 */ /* 0x080fe40003000000 */
[----:B------:R-:W-:Y:S02]  /*12f0*/  @P2 SEL R3, R3, R25, P4 ;  /* 0x0000001903032207 */ /* 0x000fe40002000000 */
[----:B------:R-:W-:-:S02]  /*1300*/  @!P1 SEL R0, R20, R16, P5 ;  /* 0x0000001014009207 */ /* 0x000fc40002800000 */
[----:B------:R-:W-:Y:S02]  /*1310*/  @!P2 SEL R3, R14, R25, P3 ;  /* 0x000000190e03a207 */ /* 0x000fe40001800000 */
[----:B------:R-:W-:Y:S02]  /*1320*/  LEA R12, R9, UR5, 0x1 ;  /* 0x00000005090c7c11 */ /* 0x000fe4000f8e08ff */
[----:B------:R-:W-:Y:S02]  /*1330*/  PRMT R17, R0, 0x7604, R3 ;  /* 0x0000760400117816 */ /* 0x000fe40000000003 */
[----:B------:R-:W-:-:S03]  /*1340*/  IADD3 R2, P2, R2, UR14, RZ ;  /* 0x0000000e02027c10 */ /* 0x000fc6000ff5e0ff */
[----:B------:R-:W-:Y:S01]  /*1350*/  STS.U16 [R12], R17 ;  /* 0x000000110c007388 */ /* 0x000fe20000000400 */
[----:B------:R-:W-:-:S03]  /*1360*/  NOP ;  /* 0x0000000000007918 */ /* 0x000fc60000000000 */
[----:B------:R-:W-:Y:S04]  /*1370*/  LDS.U8 R13, [R9+UR5] ;  /* 0x00000005090d7984 */ /* 0x000fe80008000000 */
[----:B------:R-:W-:Y:S01]  /*1380*/  LDS.U8 R15, [R9+UR5+0x20] ;  /* 0x00002005090f7984 */ /* 0x000fe20008000000 */
[----:B------:R-:W-:-:S03]  /*1390*/  USEL UR5, UR4, 0x7fffffff, UP0 ;  /* 0x7fffffff04057887 */ /* 0x000fc60008000000 */
[----:B------:R-:W-:Y:S01]  /*13a0*/  @!P0 STS [UR8+0xc0], R5 ;  /* 0x0000c005ff008988 */ /* 0x000fe20008000808 */
[----:B------:R-:W-:Y:S06]  /*13b0*/  BAR.SYNC.DEFER_BLOCKING 0x0 ;  /* 0x0000000000007b1d */ /* 0x000fec0000010000 */
[----:B------:R-:W0:Y:S02]  /*13c0*/  LDS R3, [UR8+0xc0] ;  /* 0x0000c008ff037984 */ /* 0x000e240008000800 */
[-C--:B0-----:R-:W-:Y:S02]  /*13d0*/  ISETP.GE.AND P0, PT, R10, R3.reuse, PT ;  /* 0x000000030a00720c */ /* 0x081fe40003f06270 */
[----:B------:R-:W-:-:S02]  /*13e0*/  ISETP.GE.AND P1, PT, R6, R3, PT ;  /* 0x000000030600720c */ /* 0x000fc40003f26270 */
[----:B------:R-:W-:-:S09]  /*13f0*/  IADD3.X R3, R4, UR15, RZ, P2, !PT ;  /* 0x0000000f04037c10 */ /* 0x000fd200097fe4ff */
[----:B------:R1:W-:Y:S01]  /*1400*/  @!P0 STG.E.U8 desc[UR10][R2.64], R13 ;  /* 0x0000000d02008986 */ /* 0x0003e2000c10110a */
[----:B------:R-:W-:-:S03]  /*1410*/  IADD3 R7, P0, R7, UR4, RZ ;  /* 0x0000000407077c10 */ /* 0x000fc6000ff1e0ff */
[----:B------:R1:W-:Y:S02]  /*1420*/  @!P1 STG.E.U8 desc[UR10][R2.64+0x20], R15 ;  /* 0x0000200f02009986 */ /* 0x0003e4000c10110a */
[----:B------:R-:W-:Y:S01]  /*1430*/  IMAD.X R8, RZ, RZ, R8, P0 ;  /* 0x000000ffff087224 */ /* 0x000fe200000e0608 */
[----:B------:R-:W-:-:S04]  /*1440*/  ISETP.GE.U32.AND P0, PT, R7, UR5, PT ;  /* 0x0000000507007c0c */ /* 0x000fc8000bf06070 */
[----:B------:R-:W-:-:S13]  /*1450*/  ISETP.GE.AND.EX P0, PT, R8, RZ, PT, P0 ;  /* 0x000000ff0800720c */ /* 0x000fda0003f06300 */
[----:B-1----:R-:W-:Y:S05]  /*1460*/  @!P0 BRA `(.L_x_730) ;  /* 0xffffffec00788947 */ /* 0x002fea000383ffff */
[----:B------:R-:W-:Y:S05]  /*1470*/  EXIT ;  /* 0x000000000000794d */ /* 0x000fea0003800000 */
.L_x_731:
        /* <DEDUP_REMOVED lines=16> */
.L_x_2090:


//--------------------- .text._Z18kQuantizeBlockwiseI13__nv_bfloat16Li128ELi2ELi0ELi0EEvPfPT_S1_PhS1_ii --------------------------
	.section	.text._Z18kQuantizeBlockwiseI13__nv_bfloat16Li128ELi2ELi0ELi0EEvPfPT_S1_PhS1_ii,"ax",@progbits
	.align	128
        .global         _Z18kQuantizeBlockwiseI13__nv_bfloat16Li128ELi2ELi0ELi0EEvPfPT_S1_PhS1_ii
        .type           _Z18kQuantizeBlockwiseI13__nv_bfloat16Li128ELi2ELi0ELi0EEvPfPT_S1_PhS1_ii,@function
        .size           _Z18kQuantizeBlockwiseI13__nv_bfloat16Li128ELi2ELi0ELi0EEvPfPT_S1_PhS1_ii,(.L_x_2091 - _Z18kQuantizeBlockwiseI13__nv_bfloat16Li128ELi2ELi0ELi0EEvPfPT_S1_PhS1_ii)
        .other          _Z18kQuantizeBlockwiseI13__nv_bfloat16Li128ELi2ELi0ELi0EEvPfPT_S1_PhS1_ii,@"STO_CUDA_ENTRY STV_DEFAULT"
_Z18kQuantizeBlockwiseI13__nv_bfloat16Li128ELi2ELi0ELi0EEvPfPT_S1_PhS1_ii:
.text._Z18kQuantizeBlockwiseI13__nv_bfloat16Li128ELi2ELi0ELi0EEvPfPT_S1_PhS1_ii:
        /* <DEDUP_REMOVED lines=16> */
.L_x_734:
[----:B0-2---:R-:W-:-:S06]  /*0100*/  IMAD.WIDE R2, R7, 0x4, R4 ;  /* 0x0000000407027825 */ /* 0x005fcc00078e0204 */
[----:B------:R-:W2:Y:S01]  /*0110*/  LDG.E R2, desc[UR10][R2.64] ;  /* 0x0000000a02027981 */ /* 0x000ea2000c1e1900 */
[----:B------:R-:W-:Y:S02]  /*0120*/  IMAD R9, R7, 0x4, R6 ;  /* 0x0000000407097824 */ /* 0x000fe400078e0206 */
[----:B-1----:R-:W-:-:S05]  /*0130*/  IMAD.IADD R7, R8, 0x1, R7 ;  /* 0x0000000108077824 */ /* 0x002fca00078e0207 */
[----:B------:R-:W-:Y:S01]  /*0140*/  ISETP.GE.AND P0, PT, R7, 0x100, PT ;  /* 0x000001000700780c */ /* 0x000fe20003f06270 */
[----:B--2---:R0:W-:-:S12]  /*0150*/  STS [R9], R2 ;  /* 0x0000000209007388 */ /* 0x0041d80000000800 */
[----:B------:R-:W-:Y:S05]  /*0160*/  @!P0 BRA `(.L_x_734) ;  /* 0xfffffffc00e48947 */ /* 0x000fea000383ffff */
.L_x_733:
[----:B------:R-:W-:Y:S05]  /*0170*/  BSYNC B0 ;  /* 0x0000000000007941 */ /* 0x000fea0003800000 */
.L_x_732:
[----:B------:R-:W-:Y:S01]  /*0180*/  UISETP.LT.U32.AND UP0, UPT, UR4, 0x7fffffff, UPT ;  /* 0x7fffffff0400788c */ /* 0x000fe2000bf01070 */
[----:B------:R-:W-:-:S03]  /*0190*/  IMAD.SHL.U32 R12, R12, 0x80, RZ ;  /* 0x000000800c0c7824 */ /* 0x000fc600078e00ff */
[----:B------:R-:W-:-:S06]  /*01a0*/  USEL UR8, UR4, 0x7fffffff, UP0 ;  /* 0x7fffffff04087887 */ /* 0x000fcc0008000000 */
[----:B------:R-:W-:-:S13]  /*01b0*/  ISETP.GE.AND P0, PT, R12, UR8, PT ;  /* 0x000000080c007c0c */ /* 0x000fda000bf06270 */
[----:B------:R-:W-:Y:S05]  /*01c0*/  @P0 EXIT ;  /* 0x000000000000094d */ /* 0x000fea0003800000 */
[----:B------:R-:W1:Y:S01]  /*01d0*/  S2UR UR6, SR_CgaCtaId ;  /* 0x00000000000679c3 */ /* 0x000e620000008800 */
[----:B------:R-:W2:Y:S01]  /*01e0*/  S2R R4, SR_LANEID ;  /* 0x0000000000047919 */ /* 0x000ea20000000000 */
[----:B------:R-:W-:Y:S01]  /*01f0*/  SHF.R.S32.HI R3, RZ, 0x1f, R0 ;  /* 0x0000001fff037819 */ /* 0x000fe20000011400 */
[----:B------:R-:W-:Y:S01]  /*0200*/  IMAD.SHL.U32 R7, R0, 0x2, RZ ;  /* 0x0000000200077824 */ /* 0x000fe200078e00ff */
[----:B------:R-:W-:Y:S01]  /*0210*/  UMOV UR5, 0x400 ;  /* 0x0000040000057882 */ /* 0x000fe20000000000 */
[----:B------:R-:W-:Y:S01]  /*0220*/  SHF.R.S32.HI R6, RZ, 0x1f, R12 ;  /* 0x0000001fff067819 */ /* 0x000fe2000001140c */
[----:B------:R-:W-:Y:S01]  /*0230*/  UIADD3 UR5, UR5, 0x190, URZ ;  /* 0x0000019005057890 */ /* 0x000fe2000fffe03f */
[----:B------:R-:W-:Y:S01]  /*0240*/  LEA.HI R3, R3, R0, RZ, 0x5 ;  /* 0x0000000003037211 */ /* 0x000fe200078f28ff */
[----:B------:R-:W-:Y:S01]  /*0250*/  ULDC.64 UR12, c[0x0][0x218] ;  /* 0x00008600000c7ab9 */ /* 0x000fe20000000a00 */
[----:B------:R-:W-:Y:S01]  /*0260*/  LOP3.LUT R7, R7, 0xffffffc0, RZ, 0xc0, !PT ;  /* 0xffffffc007077812 */ /* 0x000fe200078ec0ff */
[----:B------:R-:W-:Y:S01]  /*0270*/  ULDC.64 UR14, c[0x0][0x228] ;  /* 0x00008a00000e7ab9 */ /* 0x000fe20000000a00 */
[----:B------:R-:W-:-:S02]  /*0280*/  SHF.R.S32.HI R8, RZ, 0x5, R3 ;  /* 0x00000005ff087819 */ /* 0x000fc40000011403 */
[----:B------:R-:W-:Y:S02]  /*0290*/  LOP3.LUT R3, R3, 0xffffffe0, RZ, 0xc0, !PT ;  /* 0xffffffe003037812 */ /* 0x000fe400078ec0ff */
[----:B0-----:R-:W-:Y:S02]  /*02a0*/  LOP3.LUT R9, R7, 0x1f, R0, 0xf8, !PT ;  /* 0x0000001f07097812 */ /* 0x001fe400078ef800 */
[----:B------:R-:W-:Y:S01]  /*02b0*/  LOP3.LUT R11, RZ, R3, RZ, 0x33, !PT ;  /* 0x00000003ff0b7212 */ /* 0x000fe200078e33ff */
[----:B------:R-:W-:Y:S01]  /*02c0*/  VIADD R10, R3, 0x20 ;  /* 0x00000020030a7836 */ /* 0x000fe20000000000 */
[----:B------:R-:W-:Y:S01]  /*02d0*/  LOP3.LUT R5, R9, 0x20, RZ, 0xfc, !PT ;  /* 0x0000002009057812 */ /* 0x000fe200078efcff */
[----:B-1----:R-:W-:-:S06]  /*02e0*/  ULEA UR5, UR6, UR5, 0x18 ;  /* 0x0000000506057291 */ /* 0x002fcc000f8ec03f */
[----:B------:R-:W-:-:S07]  /*02f0*/  LEA R8, R8, UR5, 0x2 ;  /* 0x0000000508087c11 */ /* 0x000fce000f8e10ff */
.L_x_740:
[----:B------:R-:W0:Y:S01]  /*0300*/  LDC R3, c[0x0][0x23c] ;  /* 0x00008f00ff037b82 */ /* 0x000e220000000800 */
[----:B------:R-:W-:Y:S01]  /*0310*/  IMAD.MOV R14, RZ, RZ, -R12 ;  /* 0x000000ffff0e7224 */ /* 0x000fe200078e0a0c */
[C---:B------:R-:W-:Y:S02]  /*0320*/  IADD3 R16, P2, R9.reuse, R12, RZ ;  /* 0x0000000c09107210 */ /* 0x040fe40007f5e0ff */
[----:B------:R-:W-:Y:S02]  /*0330*/  PRMT R19, RZ, 0x7610, R19 ;  /* 0x00007610ff137816 */ /* 0x000fe40000000013 */
[----:B------:R-:W-:Y:S02]  /*0340*/  LEA.HI.X.SX32 R13, R9, R6, 0x1, P2 ;  /* 0x00000006090d7211 */ /* 0x000fe400010f0eff */
[----:B------:R-:W-:Y:S01]  /*0350*/  BAR.SYNC.DEFER_BLOCKING 0x0 ;  /* 0x0000000000007b1d */ /* 0x000fe20000010000 */
[----:B------:R-:W-:Y:S02]  /*0360*/  LEA R2, P2, R16, UR12, 0x1 ;  /* 0x0000000c10027c11 */ /* 0x000fe4000f8408ff */
[----:B------:R-:W-:-:S02]  /*0370*/  PRMT R17, RZ, 0x7610, R17 ;  /* 0x00007610ff117816 */ /* 0x000fc40000000011 */
[----:B0-----:R-:W-:Y:S02]  /*0380*/  VIADDMNMX R14, R14, R3, 0x80, PT ;  /* 0x000000800e0e7446 */ /* 0x001fe40003800103 */
[----:B------:R-:W-:Y:S02]  /*0390*/  LEA.HI.X R3, R16, UR13, R13, 0x1, P2 ;  /* 0x0000000d10037c11 */ /* 0x000fe400090f0c0d */
[-C--:B------:R-:W-:Y:S02]  /*03a0*/  ISETP.GE.AND P0, PT, R9, R14.reuse, PT ;  /* 0x0000000e0900720c */ /* 0x080fe40003f06270 */
[----:B------:R-:W-:-:S11]  /*03b0*/  ISETP.GE.AND P1, PT, R5, R14, PT ;  /* 0x0000000e0500720c */ /* 0x000fd60003f26270 */
[----:B------:R-:W3:Y:S04]  /*03c0*/  @!P0 LDG.E.U16.CONSTANT R19, desc[UR10][R2.64] ;  /* 0x0000000a02138981 */ /* 0x000ee8000c1e9500 */
[----:B------:R-:W4:Y:S01]  /*03d0*/  @!P1 LDG.E.U16.CONSTANT R17, desc[UR10][R2.64+0x40] ;  /* 0x0000400a02119981 */ /* 0x000f22000c1e9500 */
[----:B------:R-:W0:Y:S01]  /*03e0*/  S2UR UR6, SR_CgaCtaId ;  /* 0x00000000000679c3 */ /* 0x000e220000008800 */
[----:B------:R-:W-:Y:S01]  /*03f0*/  UMOV UR5, 0x400 ;  /* 0x0000040000057882 */ /* 0x000fe20000000000 */
[--C-:B--2---:R-:W-:Y:S01]  /*0400*/  IMAD.IADD R15, R7, 0x1, R4.reuse ;  /* 0x00000001070f7824 */ /* 0x104fe200078e0204 */
[----:B------:R-:W-:Y:S01]  /*0410*/  ISETP.GT.AND P0, PT, R14, 0x3f, PT ;  /* 0x0000003f0e00780c */ /* 0x000fe20003f04270 */
[----:B------:R-:W-:Y:S02]  /*0420*/  BSSY B0, `(.L_x_735) ;  /* 0x000004f000007945 */ /* 0x000fe40003800000 */
[----:B------:R-:W-:Y:S01]  /*0430*/  IMAD.IADD R18, R15, 0x1, R4 ;  /* 0x000000010f127824 */ /* 0x000fe200078e0204 */
[----:B0-----:R-:W-:-:S06]  /*0440*/  ULEA UR9, UR6, UR5, 0x18 ;  /* 0x0000000506097291 */ /* 0x001fcc000f8ec03f */
[----:B------:R-:W-:Y:S02]  /*0450*/  LEA R20, R15, UR9, 0x1 ;  /* 0x000000090f147c11 */ /* 0x000fe4000f8e08ff */
[----:B------:R-:W-:-:S03]  /*0460*/  LEA R21, R18, UR9, 0x1 ;  /* 0x0000000912157c11 */ /* 0x000fc6000f8e08ff */
[----:B---3--:R-:W-:Y:S04]  /*0470*/  STS.U16 [R20], R19 ;  /* 0x0000001314007388 */ /* 0x008fe80000000400 */
        /* <DEDUP_REMOVED lines=46> */
.L_x_736:
        /* <DEDUP_REMOVED lines=27> */
.L_x_737:
[----:B------:R-:W-:Y:S05]  /*0910*/  BSYNC B0 ;  /* 0x0000000000007941 */ /* 0x000fea0003800000 */
.L_x_735:
        /* <DEDUP_REMOVED lines=14> */
.L_x_739:
[----:B------:R-:W-:Y:S05]  /*0a00*/  BSYNC B0 ;  /* 0x0000000000007941 */ /* 0x000fea0003800000 */
.L_x_738:
        /* <DEDUP_REMOVED lines=8> */
[----:B-1----:R-:W0:Y:S04]  /*0a90*/  LDS R3, [UR9+0x5a0] ;  /* 0x0005a009ff037984 */ /* 0x002e280008000800 */
[----:B------:R-:W1:Y:S01]  /*0aa0*/  LDS R23, [UR9+0x39c] ;  /* 0x00039c09ff177984 */ /* 0x000e620008000800 */
[-C--:B0-----:R-:W-:Y:S01]  /*0ab0*/  FMUL.FTZ R22, R22, R3.reuse ;  /* 0x0000000316167220 */ /* 0x081fe20000410000 */
[----:B------:R-:W-:Y:S01]  /*0ac0*/  FMUL.FTZ R2, R18, R3 ;  /* 0x0000000312027220 */ /* 0x000fe20000410000 */
[----:B------:R-:W-:-:S02]  /*0ad0*/  IMAD.MOV.U32 R18, RZ, RZ, 0x3f800000 ;  /* 0x3f800000ff127424 */ /* 0x000fc400078e00ff */
[----:B-1----:R-:W-:Y:S01]  /*0ae0*/  IMAD.MOV.U32 R3, RZ, RZ, R23 ;  /* 0x000000ffff037224 */ /* 0x002fe200078e0017 */
[----:B------:R-:W-:-:S13]  /*0af0*/  FSETP.GEU.FTZ.AND P2, PT, R23, R22, PT ;  /* 0x000000161700720b */ /* 0x000fda0003f5e000 */
[----:B------:R-:W-:Y:S02]  /*0b00*/  @P2 IMAD.MOV.U32 R24, RZ, RZ, 0x3f ;  /* 0x0000003fff182424 */ /* 0x000fe400078e00ff */
[----:B------:R-:W-:Y:S02]  /*0b10*/  @P2 IMAD.MOV.U32 R18, RZ, RZ, R3 ;  /* 0x000000ffff122224 */ /* 0x000fe400078e0003 */
[----:B------:R-:W-:Y:S01]  /*0b20*/  @P2 IMAD.MOV.U32 R23, RZ, RZ, -0x40800000 ;  /* 0xbf800000ff172424 */ /* 0x000fe200078e00ff */
[----:B------:R-:W-:Y:S01]  /*0b30*/  LEA R27, R24, UR7, 0x2 ;  /* 0x00000007181b7c11 */ /* 0x000fe2000f8e10ff */
[----:B------:R-:W-:-:S05]  /*0b40*/  @P2 IMAD.MOV.U32 R20, RZ, RZ, RZ ;  /* 0x000000ffff142224 */ /* 0x000fca00078e00ff */
[----:B------:R-:W0:Y:S02]  /*0b50*/  LDS R27, [R27] ;  /* 0x000000001b1b7984 */ /* 0x000e240000000800 */
[----:B0-----:R-:W-:-:S13]  /*0b60*/  FSETP.GEU.FTZ.AND P3, PT, R27, R22, PT ;  /* 0x000000161b00720b */ /* 0x001fda0003f7e000 */
[C---:B------:R-:W-:Y:S02]  /*0b70*/  @P3 VIADD R19, R24.reuse, 0xffffffe0 ;  /* 0xffffffe018133836 */ /* 0x040fe40000000000 */
[----:B------:R-:W-:Y:S02]  /*0b80*/  @!P3 VIADD R19, R24, 0x20 ;  /* 0x000000201813b836 */ /* 0x000fe40000000000 */
[----:B------:R-:W-:Y:S02]  /*0b90*/  @!P3 IMAD.MOV.U32 R23, RZ, RZ, R27 ;  /* 0x000000ffff17b224 */ /* 0x000fe400078e001b */
[----:B------:R-:W-:Y:S01]  /*0ba0*/  @!P3 IMAD.MOV.U32 R27, RZ, RZ, R18 ;  /* 0x000000ffff1bb224 */ /* 0x000fe200078e0012 */
[----:B------:R-:W-:Y:S01]  /*0bb0*/  LEA R25, R19, UR7, 0x2 ;  /* 0x0000000713197c11 */ /* 0x000fe2000f8e10ff */
[----:B------:R-:W-:Y:S02]  /*0bc0*/  IMAD.MOV.U32 R18, RZ, RZ, 0xff ;  /* 0x000000ffff127424 */ /* 0x000fe400078e00ff */
[----:B------:R-:W-:-:S02]  /*0bd0*/  @P2 IMAD.MOV.U32 R18, RZ, RZ, 0x7f ;  /* 0x0000007fff122424 */ /* 0x000fc400078e00ff */
[----:B------:R-:W-:Y:S01]  /*0be0*/  @!P3 IMAD.MOV.U32 R20, RZ, RZ, R24 ;  /* 0x000000ffff14b224 */ /* 0x000fe200078e0018 */
[----:B------:R-:W0:Y:S01]  /*0bf0*/  LDS R25, [R25] ;  /* 0x0000000019197984 */ /* 0x000e220000000800 */
[----:B------:R-:W-:Y:S01]  /*0c00*/  @!P3 IMAD.MOV.U32 R24, RZ, RZ, R18 ;  /* 0x000000ffff18b224 */ /* 0x000fe200078e0012 */
[----:B0-----:R-:W-:-:S13]  /*0c10*/  FSETP.GEU.FTZ.AND P4, PT, R25, R22, PT ;  /* 0x000000161900720b */ /* 0x001fda0003f9e000 */
[C---:B------:R-:W-:Y:S02]  /*0c20*/  @P4 VIADD R17, R19.reuse, 0xfffffff0 ;  /* 0xfffffff013114836 */ /* 0x040fe40000000000 */
[----:B------:R-:W-:Y:S02]  /*0c30*/  @!P4 VIADD R17, R19, 0x10 ;  /* 0x000000101311c836 */ /* 0x000fe40000000000 */
[----:B------:R-:W-:Y:S02]  /*0c40*/  @!P4 IMAD.MOV.U32 R23, RZ, RZ, R25 ;  /* 0x000000ffff17c224 */ /* 0x000fe400078e0019 */
[----:B------:R-:W-:Y:S01]  /*0c50*/  @!P4 IMAD.MOV.U32 R25, RZ, RZ, R27 ;  /* 0x000000ffff19c224 */ /* 0x000fe200078e001b */
[----:B------:R-:W-:Y:S01]  /*0c60*/  LEA R21, R17, UR7, 0x2 ;  /* 0x0000000711157c11 */ /* 0x000fe2000f8e10ff */
[----:B------:R-:W-:Y:S02]  /*0c70*/  @!P4 IMAD.MOV.U32 R20, RZ, RZ, R19 ;  /* 0x000000ffff14c224 */ /* 0x000fe400078e0013 */
[----:B------:R-:W-:-:S03]  /*0c80*/  @!P4 IMAD.MOV.U32 R19, RZ, RZ, R24 ;  /* 0x000000ffff13c224 */ /* 0x000fc600078e0018 */
        /* <DEDUP_REMOVED lines=18> */
[----:B------:R-:W-:Y:S01]  /*0db0*/  FSETP.GEU.FTZ.AND P2, PT, R3, R2, PT ;  /* 0x000000020300720b */ /* 0x000fe20003f5e000 */
[----:B------:R-:W-:Y:S04]  /*0dc0*/  LDS R17, [UR9+0x1a0] ;  /* 0x0001a009ff117984 */ /* 0x000fe80008000800 */
[----:B------:R-:W0:Y:S08]  /*0dd0*/  LDS R29, [R29] ;  /* 0x000000001d1d7984 */ /* 0x000e300000000800 */
[----:B------:R-:W-:Y:S01]  /*0de0*/  @!P2 IMAD.MOV.U32 R26, RZ, RZ, 0xbf ;  /* 0x000000bfff1aa424 */ /* 0x000fe200078e00ff */
[----:B0-----:R-:W-:-:S13]  /*0df0*/  FSETP.GEU.FTZ.AND P3, PT, R29, R22, PT ;  /* 0x000000161d00720b */ /* 0x001fda0003f7e000 */
[C---:B------:R-:W-:Y:S02]  /*0e00*/  @P3 VIADD R19, R24.reuse, 0xfffffffe ;  /* 0xfffffffe18133836 */ /* 0x040fe40000000000 */
[----:B------:R-:W-:Y:S02]  /*0e10*/  @!P3 VIADD R19, R24, 0x2 ;  /* 0x000000021813b836 */ /* 0x000fe40000000000 */
[----:B------:R-:W-:Y:S02]  /*0e20*/  @!P3 IMAD.MOV.U32 R23, RZ, RZ, R29 ;  /* 0x000000ffff17b224 */ /* 0x000fe400078e001d */
[----:B------:R-:W-:Y:S01]  /*0e30*/  @!P3 IMAD.MOV.U32 R29, RZ, RZ, R27 ;  /* 0x000000ffff1db224 */ /* 0x000fe200078e001b */
[----:B------:R-:W-:Y:S01]  /*0e40*/  LEA R25, R19, UR7, 0x2 ;  /* 0x0000000713197c11 */ /* 0x000fe2000f8e10ff */
[----:B------:R-:W-:Y:S02]  /*0e50*/  @!P3 IMAD.MOV.U32 R20, RZ, RZ, R24 ;  /* 0x000000ffff14b224 */ /* 0x000fe400078e0018 */
[----:B------:R-:W-:-:S02]  /*0e60*/  @!P3 IMAD.MOV.U32 R24, RZ, RZ, R18 ;  /* 0x000000ffff18b224 */ /* 0x000fc400078e0012 */
[----:B------:R-:W-:Y:S04]  /*0e70*/  LDS R18, [UR9+0x59c] ;  /* 0x00059c09ff127984 */ /* 0x000fe80008000800 */
        /* <DEDUP_REMOVED lines=11> */
[----:B------:R-:W-:Y:S02]  /*0f30*/  @P1 ISETP.NE.AND P3, PT, R20, RZ, PT ;  /* 0x000000ff1400120c */ /* 0x000fe40003f65270 */
[----:B------:R-:W-:Y:S02]  /*0f40*/  @!P1 ISETP.NE.AND P4, PT, R19, 0xff, PT ;  /* 0x000000ff1300980c */ /* 0x000fe40003f85270 */
[----:B------:R-:W-:Y:S02]  /*0f50*/  @P1 FSEL R28, R17, R23, !P3 ;  /* 0x00000017111c1208 */ /* 0x000fe40005800000 */
[----:B------:R-:W-:Y:S02]  /*0f60*/  LEA R23, R26, UR7, 0x2 ;  /* 0x000000071a177c11 */ /* 0x000fe4000f8e10ff */
[----:B------:R-:W-:Y:S01]  /*0f70*/  @!P1 FSEL R24, R18, R25, !P4 ;  /* 0x0000001912189208 */ /* 0x000fe20006000000 */
[----:B------:R-:W-:-:S03]  /*0f80*/  @P1 FADD.FTZ R28, R27, R28 ;  /* 0x0000001c1b1c1221 */ /* 0x000fc60000010000 */
[----:B------:R-:W0:Y:S01]  /*0f90*/  LDS R23, [R23] ;  /* 0x0000000017177984 */ /* 0x000e220000000800 */
[----:B------:R-:W-:Y:S01]  /*0fa0*/  @!P1 FADD.FTZ R24, R27, R24 ;  /* 0x000000181b189221 */ /* 0x000fe20000010000 */
[----:B------:R-:W-:-:S03]  /*0fb0*/  @P1 FMUL.FTZ R27, R28, 0.5 ;  /* 0x3f0000001c1b1820 */ /* 0x000fc60000410000 */
[----:B------:R-:W-:Y:S01]  /*0fc0*/  @!P1 FMUL.FTZ R25, R24, 0.5 ;  /* 0x3f00000018199820 */ /* 0x000fe20000410000 */
[----:B------:R-:W-:Y:S01]  /*0fd0*/  IMAD.MOV.U32 R24, RZ, RZ, -0x40800000 ;  /* 0xbf800000ff187424 */ /* 0x000fe200078e00ff */
[----:B------:R-:W-:Y:S01]  /*0fe0*/  @P1 FSETP.GT.FTZ.AND P5, PT, R27, R22, PT ;  /* 0x000000161b00120b */ /* 0x000fe20003fb4000 */
[----:B------:R-:W-:Y:S02]  /*0ff0*/  @!P2 IMAD.MOV.U32 R24, RZ, RZ, R3 ;  /* 0x000000ffff18a224 */ /* 0x000fe400078e0003 */
[----:B------:R-:W-:Y:S01]  /*1000*/  @!P1 FSETP.GT.FTZ.AND P4, PT, R22, R25, PT ;  /* 0x000000191600920b */ /* 0x000fe20003f94000 */
[----:B------:R-:W-:Y:S01]  /*1010*/  @!P2 IMAD.MOV.U32 R3, RZ, RZ, 0x3f800000 ;  /* 0x3f800000ff03a424 */ /* 0x000fe200078e00ff */
[-C--:B------:R-:W-:Y:S02]  /*1020*/  @P1 SEL R20, R20, R21.reuse, P5 ;  /* 0x0000001514141207 */ /* 0x080fe40002800000 */
[----:B------:R-:W-:Y:S01]  /*1030*/  @!P1 SEL R20, R19, R21, P4 ;  /* 0x0000001513149207 */ /* 0x000fe20002000000 */
[----:B------:R-:W-:-:S02]  /*1040*/  IMAD.MOV.U32 R21, RZ, RZ, 0x7f ;  /* 0x0000007fff157424 */ /* 0x000fc400078e00ff */
[----:B------:R-:W-:Y:S01]  /*1050*/  @!P2 IMAD.MOV.U32 R21, RZ, RZ, 0xff ;  /* 0x000000ffff15a424 */ /* 0x000fe200078e00ff */
[----:B0-----:R-:W-:-:S13]  /*1060*/  FSETP.GEU.FTZ.AND P3, PT, R23, R2, PT ;  /* 0x000000021700720b */ /* 0x001fda0003f7e000 */
[C---:B------:R-:W-:Y:S02]  /*1070*/  @P3 VIADD R22, R26.reuse, 0xffffffe0 ;  /* 0xffffffe01a163836 */ /* 0x040fe40000000000 */
[----:B------:R-:W-:Y:S02]  /*1080*/  @!P3 VIADD R22, R26, 0x20 ;  /* 0x000000201a16b836 */ /* 0x000fe40000000000 */
[----:B------:R-:W-:Y:S02]  /*1090*/  @!P3 IMAD.MOV.U32 R24, RZ, RZ, R23 ;  /* 0x000000ffff18b224 */ /* 0x000fe400078e0017 */
[----:B------:R-:W-:Y:S01]  /*10a0*/  @!P3 IMAD.MOV.U32 R23, RZ, RZ, R3 ;  /* 0x000000ffff17b224 */ /* 0x000fe200078e0003 */
[----:B------:R-:W-:Y:S01]  /*10b0*/  LEA R25, R22, UR7, 0x2 ;  /* 0x0000000716197c11 */ /* 0x000fe2000f8e10ff */
[----:B------:R-:W-:Y:S02]  /*10c0*/  IMAD.MOV.U32 R3, RZ, RZ, RZ ;  /* 0x000000ffff037224 */ /* 0x000fe400078e00ff */
[----:B------:R-:W-:-:S02]  /*10d0*/  @!P2 IMAD.MOV.U32 R3, RZ, RZ, 0x7f ;  /* 0x0000007fff03a424 */ /* 0x000fc400078e00ff */
        /* <DEDUP_REMOVED lines=51> */
[----:B------:R-:W-:Y:S02]  /*1410*/  FSEL R24, R17, R24, !P3 ;  /* 0x0000001811187208 */ /* 0x000fe40005800000 */
[----:B------:R-:W-:Y:S02]  /*1420*/  FSEL R17, R18, R19, !P2 ;  /* 0x0000001312117208 */ /* 0x000fe40005000000 */
[----:B0-----:R-:W-:-:S13]  /*1430*/  FSETP.GEU.FTZ.AND P1, PT, R23, R2, PT ;  /* 0x000000021700720b */ /* 0x001fda0003f3e000 */
[--C-:B------:R-:W-:Y:S01]  /*1440*/  @P1 FADD.FTZ R18, R24, R23.reuse ;  /* 0x0000001718121221 */ /* 0x100fe20000010000 */
[----:B------:R-:W-:-:S03]  /*1450*/  @!P1 FADD.FTZ R17, R17, R23 ;  /* 0x0000001711119221 */ /* 0x000fc60000010000 */
[----:B------:R-:W-:Y:S01]  /*1460*/  @P1 FMUL.FTZ R19, R18, 0.5 ;  /* 0x3f00000012131820 */ /* 0x000fe20000410000 */
[----:B------:R-:W-:-:S04]  /*1470*/  @!P1 FMUL.FTZ R17, R17, 0.5 ;  /* 0x3f00000011119820 */ /* 0x000fc80000410000 */
[----:B------:R-:W-:Y:S02]  /*1480*/  @P1 FSETP.GT.FTZ.AND P3, PT, R19, R2, PT ;  /* 0x000000021300120b */ /* 0x000fe40003f74000 */
[----:B------:R-:W-:Y:S01]  /*1490*/  @!P1 FSETP.GT.FTZ.AND P2, PT, R2, R17, PT ;  /* 0x000000110200920b */ /* 0x000fe20003f54000 */
[----:B------:R-:W-:Y:S01]  /*14a0*/  IMAD R2, R4, 0x2, R7 ;  /* 0x0000000204027824 */ /* 0x000fe200078e0207 */
[-C--:B------:R-:W-:Y:S02]  /*14b0*/  @P1 SEL R3, R3, R22.reuse, P3 ;  /* 0x0000001603031207 */ /* 0x080fe40001800000 */
[----:B------:R-:W-:Y:S02]  /*14c0*/  @!P1 SEL R3, R21, R22, P2 ;  /* 0x0000001615039207 */ /* 0x000fe40001000000 */
[----:B------:R-:W-:Y:S02]  /*14d0*/  IADD3 R16, P2, R16, UR14, RZ ;  /* 0x0000000e10107c10 */ /* 0x000fe4000ff5e0ff */
[----:B------:R-:W-:-:S02]  /*14e0*/  PRMT R21, R3, 0x7604, R20 ;  /* 0x0000760403157816 */ /* 0x000fc40000000014 */
[----:B------:R-:W-:-:S03]  /*14f0*/  IADD3.X R17, R13, UR15, RZ, P2, !PT ;  /* 0x0000000f0d117c10 */ /* 0x000fc600097fe4ff */
[----:B------:R-:W-:Y:S01]  /*1500*/  STS.U16 [R2+UR5], R21 ;  /* 0x0000001502007988 */ /* 0x000fe20008000405 */
[----:B------:R-:W-:-:S03]  /*1510*/  NOP ;  /* 0x0000000000007918 */ /* 0x000fc60000000000 */
[----:B------:R-:W-:Y:S04]  /*1520*/  LDS.U8 R3, [R15+UR5] ;  /* 0x000000050f037984 */ /* 0x000fe80008000000 */
[----:B------:R-:W-:Y:S04]  /*1530*/  LDS.U8 R19, [R15+UR5+0x20] ;  /* 0x000020050f137984 */ /* 0x000fe80008000000 */
[----:B------:R-:W-:Y:S01]  /*1540*/  @!P0 STS [UR9+0x180], R14 ;  /* 0x0001800eff008988 */ /* 0x000fe20008000809 */
[----:B------:R-:W-:Y:S06]  /*1550*/  BAR.SYNC.DEFER_BLOCKING 0x0 ;  /* 0x0000000000007b1d */ /* 0x000fec0000010000 */
[----:B------:R-:W0:Y:S02]  /*1560*/  LDS R18, [UR9+0x180] ;  /* 0x00018009ff127984 */ /* 0x000e240008000800 */
[----:B0-----:R-:W-:-:S02]  /*1570*/  ISETP.GE.AND P0, PT, R9, R18, PT ;  /* 0x000000120900720c */ /* 0x001fc40003f06270 */
[----:B------:R-:W-:-:S11]  /*1580*/  ISETP.GE.AND P1, PT, R5, R18, PT ;  /* 0x000000120500720c */ /* 0x000fd60003f26270 */
        /* <DEDUP_REMOVED lines=8> */
.L_x_741:
        /* <DEDUP_REMOVED lines=15> */
.L_x_2091:


//--------------------- .text._Z18kQuantizeBlockwiseI13__nv_bfloat16Li256ELi2ELi0ELi0EEvPfPT_S1_PhS1_ii --------------------------
	.section	.text._Z18kQuantizeBlockwiseI13__nv_bfloat16Li256ELi2ELi0ELi0EEvPfPT_S1_PhS1_ii,"ax",@progbits
	.align	128
        .global         _Z18kQuantizeBlockwiseI13__nv_bfloat16Li256ELi2ELi0ELi0EEvPfPT_S1_PhS1_ii
        .type           _Z18kQuantizeBlockwiseI13__nv_bfloat16Li256ELi2ELi0ELi0EEvPfPT_S1_PhS1_ii,@function
        .size           _Z18kQuantizeBlockwiseI13__nv_bfloat16Li256ELi2ELi0ELi0EEvPfPT_S1_PhS1_ii,(.L_x_2092 - _Z18kQuantizeBlockwiseI13__nv_bfloat16Li256ELi2ELi0ELi0EEvPfPT_S1_PhS1_ii)
        .other          _Z18kQuantizeBlockwiseI13__nv_bfloat16Li256ELi2ELi0ELi0EEvPfPT_S1_PhS1_ii,@"STO_CUDA_ENTRY STV_DEFAULT"
_Z18kQuantizeBlockwiseI13__nv_bfloat16Li256ELi2ELi0ELi0EEvPfPT_S1_PhS1_ii:
.text._Z18kQuantizeBlockwiseI13__nv_bfloat16Li256ELi2ELi0ELi0EEvPfPT_S1_PhS1_ii:
        /* <DEDUP_REMOVED lines=16> */
.L_x_744:
[----:B0-2---:R-:W-:-:S06]  /*0100*/  IMAD.WIDE R2, R7, 0x4, R4 ;  /* 0x0000000407027825 */ /* 0x005fcc00078e0204 */
[----:B------:R-:W2:Y:S01]  /*0110*/  LDG.E R2, desc[UR10][R2.64] ;  /* 0x0000000a02027981 */ /* 0x000ea2000c1e1900 */
[----:B------:R-:W-:Y:S02]  /*0120*/  IMAD R9, R7, 0x4, R6 ;  /* 0x0000000407097824 */ /* 0x000fe400078e0206 */
[----:B-1----:R-:W-:-:S05]  /*0130*/  IMAD.IADD R7, R8, 0x1, R7 ;  /* 0x0000000108077824 */ /* 0x002fca00078e0207 */
[----:B------:R-:W-:Y:S01]  /*0140*/  ISETP.GE.AND P0, PT, R7, 0x100, PT ;  /* 0x000001000700780c */ /* 0x000fe20003f06270 */
[----:B--2---:R0:W-:-:S12]  /*0150*/  STS [R9], R2 ;  /* 0x0000000209007388 */ /* 0x0041d80000000800 */
[----:B------:R-:W-:Y:S05]  /*0160*/  @!P0 BRA `(.L_x_744) ;  /* 0xfffffffc00e48947 */ /* 0x000fea000383ffff */
.L_x_743:
[----:B------:R-:W-:Y:S05]  /*0170*/  BSYNC B0 ;  /* 0x0000000000007941 */ /* 0x000fea0003800000 */
.L_x_742:
        /* <DEDUP_REMOVED lines=24> */
.L_x_750:
        /* <DEDUP_REMOVED lines=78> */
.L_x_746:
        /* <DEDUP_REMOVED lines=32> */
.L_x_747:
[----:B------:R-:W-:Y:S05]  /*09e0*/  BSYNC B0 ;  /* 0x0000000000007941 */ /* 0x000fea0003800000 */
.L_x_745:
        /* <DEDUP_REMOVED lines=13> */
.L_x_749:
[----:B------:R-:W-:Y:S05]  /*0ac0*/  BSYNC B0 ;  /* 0x0000000000007941 */ /* 0x000fea0003800000 */
.L_x_748:
        /* <DEDUP_REMOVED lines=192> */
.L_x_751:
        /* <DEDUP_REMOVED lines=11> */
.L_x_2092:


//--------------------- .text._Z18kQuantizeBlockwiseI13__nv_bfloat16Li512ELi2ELi0ELi0EEvPfPT_S1_PhS1_ii --------------------------
	.section	.text._Z18kQuantizeBlockwiseI13__nv_bfloat16Li512ELi2ELi0ELi0EEvPfPT_S1_PhS1_ii,"ax",@progbits
	.align	128
        .global         _Z18kQuantizeBlockwiseI13__nv_bfloat16Li512ELi2ELi0ELi0EEvPfPT_S1_PhS1_ii
        .type           _Z18kQuantizeBlockwiseI13__nv_bfloat16Li512ELi2ELi0ELi0EEvPfPT_S1_PhS1_ii,@function
        .size           _Z18kQuantizeBlockwiseI13__nv_bfloat16Li512ELi2ELi0ELi0EEvPfPT_S1_PhS1_ii,(.L_x_2093 - _Z18kQuantizeBlockwiseI13__nv_bfloat16Li512ELi2ELi0ELi0EEvPfPT_S1_PhS1_ii)
        .other          _Z18kQuantizeBlockwiseI13__nv_bfloat16Li512ELi2ELi0ELi0EEvPfPT_S1_PhS1_ii,@"STO_CUDA_ENTRY STV_DEFAULT"
_Z18kQuantizeBlockwiseI13__nv_bfloat16Li512ELi2ELi0ELi0EEvPfPT_S1_PhS1_ii:
.text._Z18kQuantizeBlockwiseI13__nv_bfloat16Li512ELi2ELi0ELi0EEvPfPT_S1_PhS1_ii:
        /* <DEDUP_REMOVED lines=16> */
.L_x_754:
[----:B0-2---:R-:W-:-:S06]  /*0100*/  IMAD.WIDE R2, R9, 0x4, R6 ;  /* 0x0000000409027825 */ /* 0x005fcc00078e0206 */
[----:B------:R-:W2:Y:S01]  /*0110*/  LDG.E R2, desc[UR10][R2.64] ;  /* 0x0000000a02027981 */ /* 0x000ea2000c1e1900 */
[----:B------:R-:W-:Y:S02]  /*0120*/  IMAD R11, R9, 0x4, R0 ;  /* 0x00000004090b7824 */ /* 0x000fe400078e0200 */
[----:B-1----:R-:W-:-:S05]  /*0130*/  IMAD.IADD R9, R8, 0x1, R9 ;  /* 0x0000000108097824 */ /* 0x002fca00078e0209 */
[----:B------:R-:W-:Y:S01]  /*0140*/  ISETP.GE.AND P0, PT, R9, 0x100, PT ;  /* 0x000001000900780c */ /* 0x000fe20003f06270 */
[----:B--2---:R0:W-:-:S12]  /*0150*/  STS [R11], R2 ;  /* 0x000000020b007388 */ /* 0x0041d80000000800 */
[----:B------:R-:W-:Y:S05]  /*0160*/  @!P0 BRA `(.L_x_754) ;  /* 0xfffffffc00e48947 */ /* 0x000fea000383ffff */
.L_x_753:
[----:B------:R-:W-:Y:S05]  /*0170*/  BSYNC B0 ;  /* 0x0000000000007941 */ /* 0x000fea0003800000 */
.L_x_752:
[----:B------:R-:W-:Y:S01]  /*0180*/  UISETP.LT.U32.AND UP0, UPT, UR4, 0x7fffffff, UPT ;  /* 0x7fffffff0400788c */ /* 0x000fe2000bf01070 */
[----:B0-----:R-:W-:-:S03]  /*0190*/  IMAD.SHL.U32 R2, R4, 0x200, RZ ;  /* 0x0000020004027824 */ /* 0x001fc600078e00ff */
[----:B------:R-:W-:-:S06]  /*01a0*/  USEL UR8, UR4, 0x7fffffff, UP0 ;  /* 0x7fffffff04087887 */ /* 0x000fcc0008000000 */
[----:B------:R-:W-:-:S13]  /*01b0*/  ISETP.GE.AND P0, PT, R2, UR8, PT ;  /* 0x0000000802007c0c */ /* 0x000fda000bf06270 */
[----:B------:R-:W-:Y:S05]  /*01c0*/  @P0 EXIT ;  /* 0x000000000000094d */ /* 0x000fea0003800000 */
[----:B------:R-:W0:Y:S01]  /*01d0*/  S2UR UR6, SR_CgaCtaId ;  /* 0x00000000000679c3 */ /* 0x000e220000008800 */
[----:B------:R-:W1:Y:S01]  /*01e0*/  S2R R4, SR_LANEID ;  /* 0x0000000000047919 */ /* 0x000e620000000000 */
[----:B------:R-:W-:Y:S01]  /*01f0*/  UMOV UR5, 0x400 ;  /* 0x0000040000057882 */ /* 0x000fe20000000000 */
[----:B------:R-:W-:Y:S01]  /*0200*/  SHF.R.S32.HI R0, RZ, 0x1f, R5 ;  /* 0x0000001fff007819 */ /* 0x000fe20000011405 */
[----:B------:R-:W-:Y:S01]  /*0210*/  IMAD.SHL.U32 R23, R5, 0x2, RZ ;  /* 0x0000000205177824 */ /* 0x000fe200078e00ff */
[----:B------:R-:W-:Y:S01]  /*0220*/  UIADD3 UR5, UR5, 0x610, URZ ;  /* 0x0000061005057890 */ /* 0x000fe2000fffe03f */
[----:B------:R-:W-:Y:S01]  /*0230*/  SHF.R.S32.HI R3, RZ, 0x1f, R2 ;  /* 0x0000001fff037819 */ /* 0x000fe20000011402 */
[----:B------:R-:W-:Y:S01]  /*0240*/  ULDC.64 UR12, c[0x0][0x218] ;  /* 0x00008600000c7ab9 */ /* 0x000fe20000000a00 */
[----:B------:R-:W-:Y:S01]  /*0250*/  LEA.HI R0, R0, R5, RZ, 0x5 ;  /* 0x0000000500007211 */ /* 0x000fe200078f28ff */
[----:B------:R-:W-:Y:S01]  /*0260*/  ULDC.64 UR14, c[0x0][0x228] ;  /* 0x00008a00000e7ab9 */ /* 0x000fe20000000a00 */
[----:B------:R-:W-:-:S02]  /*0270*/  LOP3.LUT R23, R23, 0xffffffc0, RZ, 0xc0, !PT ;  /* 0xffffffc017177812 */ /* 0x000fc400078ec0ff */
[----:B------:R-:W-:Y:S02]  /*0280*/  SHF.R.S32.HI R6, RZ, 0x5, R0 ;  /* 0x00000005ff067819 */ /* 0x000fe40000011400 */
[----:B------:R-:W-:Y:S02]  /*0290*/  LOP3.LUT R7, R0, 0xffffffe0, RZ, 0xc0, !PT ;  /* 0xffffffe000077812 */ /* 0x000fe400078ec0ff */
[----:B------:R-:W-:-:S03]  /*02a0*/  LOP3.LUT R21, R23, 0x1f, R5, 0xf8, !PT ;  /* 0x0000001f17157812 */ /* 0x000fc600078ef805 */
[----:B------:R-:W-:Y:S01]  /*02b0*/  VIADD R19, R7, 0x20 ;  /* 0x0000002007137836 */ /* 0x000fe20000000000 */
[----:B0-----:R-:W-:-:S06]  /*02c0*/  ULEA UR5, UR6, UR5, 0x18 ;  /* 0x0000000506057291 */ /* 0x001fcc000f8ec03f */
[----:B------:R-:W-:Y:S02]  /*02d0*/  LEA R0, R6, UR5, 0x2 ;  /* 0x0000000506007c11 */ /* 0x000fe4000f8e10ff */
[----:B------:R-:W-:Y:S02]  /*02e0*/  LOP3.LUT R6, RZ, R7, RZ, 0x33, !PT ;  /* 0x00000007ff067212 */ /* 0x000fe400078e33ff */
[----:B-1----:R-:W-:-:S07]  /*02f0*/  LOP3.LUT R7, R21, 0x20, RZ, 0xfc, !PT ;  /* 0x0000002015077812 */ /* 0x002fce00078efcff */
.L_x_760:
        /* <DEDUP_REMOVED lines=91> */
.L_x_756:
        /* <DEDUP_REMOVED lines=42> */
.L_x_757:
[----:B------:R-:W-:Y:S05]  /*0b50*/  BSYNC B0 ;  /* 0x0000000000007941 */ /* 0x000fea0003800000 */
.L_x_755:
        /* <DEDUP_REMOVED lines=13> */
.L_x_759:
[----:B------:R-:W-:Y:S05]  /*0c30*/  BSYNC B0 ;  /* 0x0000000000007941 */ /* 0x000fea0003800000 */
.L_x_758:
[----:B------:R-:W-:Y:S01]  /*0c40*/  BAR.SYNC.DEFER_BLOCKING 0x0 ;  /* 0x0000000000007b1d */ /* 0x000fe20000010000 */
[----:B------:R-:W-:Y:S01]  /*0c50*/  UIADD3 UR7, UR5, 0x63c, URZ ;  /* 0x0000063c05077890 */ /* 0x000fe2000fffe03f */
[----:B------:R-:W-:Y:S01]  /*0c60*/  IMAD.MOV.U32 R26, RZ, RZ, 0xbf ;  /* 0x000000bfff1a7424 */ /* 0x000fe200078e00ff */
[----:B------:R-:W-:Y:S01]  /*0c70*/  UIADD3 UR5, UR5, 0x400, URZ ;  /* 0x0000040005057890 */ /* 0x000fe2000fffe03f */
[----:B------:R-:W-:Y:S01]  /*0c80*/  IMAD.MOV.U32 R11, RZ, RZ, 0x3f800000 ;  /* 0x3f800000ff0b7424 */ /* 0x000fe200078e00ff */
[----:B------:R-:W-:Y:S02]  /*0c90*/  ULEA UR7, UR6, UR7, 0x18 ;  /* 0x0000000706077291 */ /* 0x000fe4000f8ec03f */
[----:B------:R-:W-:Y:S01]  /*0ca0*/  ULEA UR5, UR6, UR5, 0x18 ;  /* 0x0000000506057291 */ /* 0x000fe2000f8ec03f */
[----:B-1----:R-:W0:Y:S04]  /*0cb0*/  LDS.64 R8, [UR9+0xa38] ;  /* 0x000a3809ff087984 */ /* 0x002e280008000a00 */
[----:B------:R-:W1:Y:S04]  /*0cc0*/  LDS R16, [UR9+0x838] ;  /* 0x00083809ff107984 */ /* 0x000e680008000800 */
[----:B------:R-:W-:Y:S01]  /*0cd0*/  LDS R27, [UR9+0x63c] ;  /* 0x00063c09ff1b7984 */ /* 0x000fe20008000800 */
        /* <DEDUP_REMOVED lines=9> */
[----:B------:R-:W-:-:S05]  /*0d70*/  @P0 IMAD.MOV.U32 R20, RZ, RZ, 0x7f ;  /* 0x0000007fff140424 */ /* 0x000fca00078e00ff */
        /* <DEDUP_REMOVED lines=8> */
[----:B------:R-:W-:-:S02]  /*0e00*/  @P0 IMAD.MOV.U32 R11, RZ, RZ, RZ ;  /* 0x000000ffff0b0224 */ /* 0x000fc400078e00ff */
        /* <DEDUP_REMOVED lines=29> */
[----:B------:R-:W-:-:S02]  /*0fe0*/  FSETP.GEU.FTZ.AND P2, PT, R10, R9, PT ;  /* 0x000000090a00720b */ /* 0x000fc40003f5e000 */
        /* <DEDUP_REMOVED lines=18> */
[----:B------:R-:W-:Y:S01]  /*1110*/  IMAD.MOV.U32 R24, RZ, RZ, 0x3f ;  /* 0x0000003fff187424 */ /* 0x000fe200078e00ff */
[----:B------:R-:W0:Y:S01]  /*1120*/  LDS R20, [R20] ;  /* 0x0000000014147984 */ /* 0x000e220000000800 */
[----:B------:R-:W-:Y:S01]  /*1130*/  @!P2 IMAD.MOV.U32 R24, RZ, RZ, 0xbf ;  /* 0x000000bfff18a424 */ /* 0x000fe200078e00ff */
[----:B0-----:R-:W-:-:S13]  /*1140*/  FSETP.GEU.FTZ.AND P0, PT, R20, R25, PT ;  /* 0x000000191400720b */ /* 0x001fda0003f1e000 */
[----:B------:R-:W-:Y:S02]  /*1150*/  @P0 ISETP.NE.AND P3, PT, R11, RZ, PT ;  /* 0x000000ff0b00020c */ /* 0x000fe40003f65270 */
[----:B------:R-:W-:Y:S02]  /*1160*/  @!P0 ISETP.NE.AND P4, PT, R17, 0xff, PT ;  /* 0x000000ff1100880c */ /* 0x000fe40003f85270 */
[----:B------:R-:W-:Y:S02]  /*1170*/  @P0 FSEL R16, R27, R16, !P3 ;  /* 0x000000101b100208 */ /* 0x000fe40005800000 */
[----:B------:R-:W-:-:S03]  /*1180*/  @!P0 FSEL R29, R8, R28, !P4 ;  /* 0x0000001c081d8208 */ /* 0x000fc60006000000 */
[----:B------:R-:W-:Y:S01]  /*1190*/  @P0 FADD.FTZ R22, R20, R16 ;  /* 0x0000001014160221 */ /* 0x000fe20000010000 */
[----:B------:R-:W-:Y:S01]  /*11a0*/  LEA R16, R24, UR7, 0x2 ;  /* 0x0000000718107c11 */ /* 0x000fe2000f8e10ff */
[----:B------:R-:W-:Y:S02]  /*11b0*/  @!P0 FADD.FTZ R29, R20, R29 ;  /* 0x0000001d141d8221 */ /* 0x000fe40000010000 */
[----:B------:R-:W-:Y:S02]  /*11c0*/  @P0 FMUL.FTZ R22, R22, 0.5 ;  /* 0x3f00000016160820 */ /* 0x000fe40000410000 */
[----:B------:R-:W-:Y:S01]  /*11d0*/  @!P0 FMUL.FTZ R20, R29, 0.5 ;  /* 0x3f0000001d148820 */ /* 0x000fe20000410000 */
[----:B------:R-:W0:Y:S02]  /*11e0*/  LDS R16, [R16] ;  /* 0x0000000010107984 */ /* 0x000e240000000800 */
[----:B------:R-:W-:Y:S02]  /*11f0*/  @P0 FSETP.GT.FTZ.AND P5, PT, R22, R25, PT ;  /* 0x000000191600020b */ /* 0x000fe40003fb4000 */
[----:B------:R-:W-:Y:S01]  /*1200*/  @!P0 FSETP.GT.FTZ.AND P4, PT, R25, R20, PT ;  /* 0x000000141900820b */ /* 0x000fe20003f94000 */
[----:B------:R-:W-:Y:S01]  /*1210*/  IMAD.MOV.U32 R25, RZ, RZ, 0x7f ;  /* 0x0000007fff197424 */ /* 0x000fe200078e00ff */
[-C--:B------:R-:W-:Y:S01]  /*1220*/  @P0 SEL R11, R11, R18.reuse, P5 ;  /* 0x000000120b0b0207 */ /* 0x080fe20002800000 */
[----:B------:R-:W-:Y:S01]  /*1230*/  @!P2 IMAD.MOV.U32 R25, RZ, RZ, 0xff ;  /* 0x000000ffff19a424 */ /* 0x000fe200078e00ff */
[----:B------:R-:W-:Y:S01]  /*1240*/  @!P0 SEL R11, R17, R18, P4 ;  /* 0x00000012110b8207 */ /* 0x000fe20002000000 */
[----:B------:R-:W-:-:S02]  /*1250*/  IMAD.MOV.U32 R18, RZ, RZ, -0x40800000 ;  /* 0xbf800000ff127424 */ /* 0x000fc400078e00ff */
[----:B------:R-:W-:Y:S02]  /*1260*/  @!P2 IMAD.MOV.U32 R18, RZ, RZ, R10 ;  /* 0x000000ffff12a224 */ /* 0x000fe400078e000a */
        /* <DEDUP_REMOVED lines=56> */
[----:B------:R-:W-:Y:S01]  /*15f0*/  ISETP.NE.AND P3, PT, R10, RZ, PT ;  /* 0x000000ff0a00720c */ /* 0x000fe20003f65270 */
[----:B------:R0:W1:Y:S01]  /*1600*/  LDS R29, [R16] ;  /* 0x00000000101d7984 */ /* 0x0000620000000800 */
[----:B------:R-:W-:Y:S01]  /*1610*/  BAR.SYNC.DEFER_BLOCKING 0x0 ;  /* 0x0000000000007b1d */ /* 0x000fe20000010000 */
[----:B------:R-:W-:-:S02]  /*1620*/  ISETP.NE.AND P2, PT, R25, 0xff, PT ;  /* 0x000000ff1900780c */ /* 0x000fc40003f45270 */
[----:B------:R-:W-:Y:S01]  /*1630*/  FSEL R18, R27, R18, !P3 ;  /* 0x000000121b127208 */ /* 0x000fe20005800000 */
[----:B0-----:R-:W-:Y:S01]  /*1640*/  IMAD R16, R4, 0x2, R23 ;  /* 0x0000000204107824 */ /* 0x001fe200078e0217 */
[----:B------:R-:W-:Y:S02]  /*1650*/  FSEL R8, R8, R26, !P2 ;  /* 0x0000001a08087208 */ /* 0x000fe40005000000 */
[----:B-1----:R-:W-:-:S13]  /*1660*/  FSETP.GEU.FTZ.AND P0, PT, R29, R9, PT ;  /* 0x000000091d00720b */ /* 0x002fda0003f1e000 */
[--C-:B------:R-:W-:Y:S01]  /*1670*/  @P0 FADD.FTZ R18, R18, R29.reuse ;  /* 0x0000001d12120221 */ /* 0x100fe20000010000 */
[----:B------:R-:W-:-:S03]  /*1680*/  @!P0 FADD.FTZ R8, R8, R29 ;  /* 0x0000001d08088221 */ /* 0x000fc60000010000 */
[----:B------:R-:W-:Y:S01]  /*1690*/  @P0 FMUL.FTZ R18, R18, 0.5 ;  /* 0x3f00000012120820 */ /* 0x000fe20000410000 */
[----:B------:R-:W-:-:S04]  /*16a0*/  @!P0 FMUL.FTZ R8, R8, 0.5 ;  /* 0x3f00000008088820 */ /* 0x000fc80000410000 */
[----:B------:R-:W-:Y:S02]  /*16b0*/  @P0 FSETP.GT.FTZ.AND P3, PT, R18, R9, PT ;  /* 0x000000091200020b */ /* 0x000fe40003f74000 */
[----:B------:R-:W-:Y:S02]  /*16c0*/  @!P0 FSETP.GT.FTZ.AND P2, PT, R9, R8, PT ;  /* 0x000000080900820b */ /* 0x000fe40003f54000 */
[-C--:B------:R-:W-:Y:S02]  /*16d0*/  @P0 SEL R10, R10, R17.reuse, P3 ;  /* 0x000000110a0a0207 */ /* 0x080fe40001800000 */
[----:B------:R-:W-:-:S04]  /*16e0*/  @!P0 SEL R10, R25, R17, P2 ;  /* 0x00000011190a8207 */ /* 0x000fc80001000000 */
[----:B------:R-:W-:-:S05]  /*16f0*/  PRMT R25, R10, 0x7604, R11 ;  /* 0x000076040a197816 */ /* 0x000fca000000000b */
        /* <DEDUP_REMOVED lines=8> */
[----:B------:R-:W-:Y:S02]  /*1780*/  ISETP.GE.AND P1, PT, R7, R8, PT ;  /* 0x000000080700720c */ /* 0x000fe40003f26270 */
[----:B------:R-:W-:-:S04]  /*1790*/  IADD3 R8, P2, R13, UR14, RZ ;  /* 0x0000000e0d087c10 */ /* 0x000fc8000ff5e0ff */
[----:B------:R-:W-:-:S05]  /*17a0*/  IADD3.X R9, R14, UR15, RZ, P2, !PT ;  /* 0x0000000f0e097c10 */ /* 0x000fca00097fe4ff */
        /* <DEDUP_REMOVED lines=8> */
.L_x_761:
        /* <DEDUP_REMOVED lines=13> */
.L_x_2093:


//--------------------- .text._Z18kQuantizeBlockwiseI13__nv_bfloat16Li1024ELi4ELi0ELi0EEvPfPT_S1_PhS1_ii --------------------------
	.section	.text._Z18kQuantizeBlockwiseI13__nv_bfloat16Li1024ELi4ELi0ELi0EEvPfPT_S1_PhS1_ii,"ax",@progbits
	.align	128
        .global         _Z18kQuantizeBlockwiseI13__nv_bfloat16Li1024ELi4ELi0ELi0EEvPfPT_S1_PhS1_ii
        .type           _Z18kQuantizeBlockwiseI13__nv_bfloat16Li1024ELi4ELi0ELi0EEvPfPT_S1_PhS1_ii,@function
        .size           _Z18kQuantizeBlockwiseI13__nv_bfloat16Li1024ELi4ELi0ELi0EEvPfPT_S1_PhS1_ii,(.L_x_2094 - _Z18kQuantizeBlockwiseI13__nv_bfloat16Li1024ELi4ELi0ELi0EEvPfPT_S1_PhS1_ii)
        .other          _Z18kQuantizeBlockwiseI13__nv_bfloat16Li1024ELi4ELi0ELi0EEvPfPT_S1_PhS1_ii,@"STO_CUDA_ENTRY STV_DEFAULT"
_Z18kQuantizeBlockwiseI13__nv_bfloat16Li1024ELi4ELi0ELi0EEvPfPT_S1_PhS1_ii:
.text._Z18kQuantizeBlockwiseI13__nv_bfloat16Li1024ELi4ELi0ELi0EEvPfPT_S1_PhS1_ii:
[----:B------:R-:W-:Y:S01]  /*0000*/  LDC R1, c[0x0][0x28] ;  /* 0x00000a00ff017b82 */ /* 0x000fe20000000800 */
[----:B------:R-:W0:Y:S07]  /*0010*/  S2R R0, SR_TID.X ;  /* 0x0000000000007919 */ /* 0x000e2e0000002100 */
[----:B------:R-:W1:Y:S01]  /*0020*/  S2UR UR5, SR_CTAID.X ;  /* 0x00000000000579c3 */ /* 0x000e620000002500 */
[----:B------:R-:W-:Y:S01]  /*0030*/  ULDC UR4, c[0x0][0xc] ;  /* 0x0000030000047ab9 */ /* 0x000fe20000000800 */
[----:B------:R-:W-:Y:S01]  /*0040*/  ULDC.64 UR10, c[0x0][0x208] ;  /* 0x00008200000a7ab9 */ /* 0x000fe20000000a00 */
[----:B------:R-:W-:Y:S01]  /*0050*/  USHF.L.U32 UR4, UR4, 0xa, URZ ;  /* 0x0000000a04047899 */ /* 0x000fe2000800063f */
[----:B------:R-:W-:Y:S01]  /*0060*/  BSSY B0, `(.L_x_762) ;  /* 0x0000012000007945 */ /* 0x000fe20003800000 */
[----:B-1----:R-:W-:Y:S01]  /*0070*/  USHF.L.U32 UR5, UR5, 0xa, URZ ;  /* 0x0000000a05057899 */ /* 0x002fe2000800063f */
[----:B0-----:R-:W-:-:S13]  /*0080*/  ISETP.GT.AND P0, PT, R0, 0xff, PT ;  /* 0x000000ff0000780c */ /* 0x001fda0003f04270 */
[----:B------:R-:W-:Y:S05]  /*0090*/  @P0 BRA `(.L_x_763) ;  /* 0x0000000000380947 */ /* 0x000fea0003800000 */
[----:B------:R-:W0:Y:S01]  /*00a0*/  S2R R3, SR_CgaCtaId ;  /* 0x0000000000037919 */ /* 0x000e220000008800 */
[----:B------:R-:W1:Y:S01]  /*00b0*/  LDC R8, c[0x0][RZ] ;  /* 0x00000000ff087b82 */ /* 0x000e620000000800 */
[----:B------:R-:W-:Y:S01]  /*00c0*/  MOV R2, 0x400 ;  /* 0x0000040000027802 */ /* 0x000fe20000000f00 */
[----:B------:R-:W-:-:S04]  /*00d0*/  IMAD.MOV.U32 R7, RZ, RZ, R0 ;  /* 0x000000ffff077224 */ /* 0x000fc800078e0000 */
[----:B------:R-:W-:Y:S02]  /*00e0*/  VIADD R2, R2, 0xc3c ;  /* 0x00000c3c02027836 */ /* 0x000fe40000000000 */
[----:B------:R-:W2:Y:S03]  /*00f0*/  LDC.64 R4, c[0x0][0x210] ;  /* 0x00008400ff047b82 */ /* 0x000ea60000000a00 */
[----:B0-----:R-:W-:-:S07]  /*0100*/  LEA R6, R3, R2, 0x18 ;  /* 0x0000000203067211 */ /* 0x001fce00078ec0ff */
.L_x_764:
[----:B0-2---:R-:W-:-:S06]  /*0110*/  IMAD.WIDE R2, R7, 0x4, R4 ;  /* 0x0000000407027825 */ /* 0x005fcc00078e0204 */
[----:B------:R-:W2:Y:S01]  /*0120*/  LDG.E R2, desc[UR10][R2.64] ;  /* 0x0000000a02027981 */ /* 0x000ea2000c1e1900 */
[----:B------:R-:W-:Y:S02]  /*0130*/  IMAD R9, R7, 0x4, R6 ;  /* 0x0000000407097824 */ /* 0x000fe400078e0206 */
[----:B-1----:R-:W-:-:S05]  /*0140*/  IMAD.IADD R7, R8, 0x1, R7 ;  /* 0x0000000108077824 */ /* 0x002fca00078e0207 */
[----:B------:R-:W-:Y:S01]  /*0150*/  ISETP.GE.AND P0, PT, R7, 0x100, PT ;  /* 0x000001000700780c */ /* 0x000fe20003f06270 */
[----:B--2---:R0:W-:-:S12]  /*0160*/  STS [R9], R2 ;  /* 0x0000000209007388 */ /* 0x0041d80000000800 */
[----:B------:R-:W-:Y:S05]  /*0170*/  @!P0 BRA `(.L_x_764) ;  /* 0xfffffffc00e48947 */ /* 0x000fea000383ffff */
.L_x_763:
[----:B------:R-:W-:Y:S05]  /*0180*/  BSYNC B0 ;  /* 0x0000000000007941 */ /* 0x000fea0003800000 */
.L_x_762:
[----:B------:R-:W-:-:S04]  /*0190*/  UISETP.LT.U32.AND UP0, UPT, UR4, 0x7fffffff, UPT ;  /* 0x7fffffff0400788c */ /* 0x000fc8000bf01070 */
[----:B------:R-:W-:-:S04]  /*01a0*/  USEL UR12, UR4, 0x7fffffff, UP0 ;  /* 0x7fffffff040c7887 */ /* 0x000fc80008000000 */
[----:B------:R-:W-:-:S06]  /*01b0*/  UISETP.GE.AND UP0, UPT, UR5, UR12, UPT ;  /* 0x0000000c0500728c */ /* 0x000fcc000bf06270 */
[----:B------:R-:W-:-:S13]  /*01c0*/  PLOP3.LUT P0, PT, PT, PT, UP0, 0x80, 0x0 ;  /* 0x000000000000781c */ /* 0x000fda0003f0f008 */
[----:B------:R-:W-:Y:S05]  /*01d0*/  @P0 EXIT ;  /* 0x000000000000094d */ /* 0x000fea0003800000 */
[----:B------:R-:W1:Y:S01]  /*01e0*/  S2UR UR8, SR_CgaCtaId ;  /* 0x00000000000879c3 */ /* 0x000e620000008800 */
[----:B0-----:R-:W0:Y:S01]  /*01f0*/  S2R R2, SR_LANEID ;  /* 0x0000000000027919 */ /* 0x001e220000000000 */
[----:B------:R-:W-:Y:S01]  /*0200*/  UMOV UR6, 0x400 ;  /* 0x0000040000067882 */ /* 0x000fe20000000000 */
[--C-:B------:R-:W-:Y:S01]  /*0210*/  SHF.R.S32.HI R5, RZ, 0x1f, R0.reuse ;  /* 0x0000001fff057819 */ /* 0x100fe20000011400 */
[----:B------:R-:W-:Y:S01]  /*0220*/  IMAD.SHL.U32 R3, R0, 0x4, RZ ;  /* 0x0000000400037824 */ /* 0x000fe200078e00ff */
[----:B------:R-:W-:Y:S02]  /*0230*/  UIADD3 UR6, UR6, 0xc10, URZ ;  /* 0x00000c1006067890 */ /* 0x000fe4000fffe03f */
[----:B------:R-:W-:Y:S01]  /*0240*/  LEA.HI R5, R5, R0, RZ, 0x5 ;  /* 0x0000000005057211 */ /* 0x000fe200078f28ff */
[----:B------:R-:W-:Y:S01]  /*0250*/  USHF.R.S32.HI UR15, URZ, 0x1f, UR5 ;  /* 0x0000001f3f0f7899 */ /* 0x000fe20008011405 */
[----:B------:R-:W-:Y:S01]  /*0260*/  LOP3.LUT R3, R3, 0xffffff80, RZ, 0xc0, !PT ;  /* 0xffffff8003037812 */ /* 0x000fe200078ec0ff */
[----:B------:R-:W-:Y:S01]  /*0270*/  UMOV UR7, UR5 ;  /* 0x0000000500077c82 */ /* 0x000fe20008000000 */
[----:B------:R-:W-:Y:S01]  /*0280*/  SHF.R.S32.HI R6, RZ, 0x5, R5 ;  /* 0x00000005ff067819 */ /* 0x000fe20000011405 */
[----:B------:R-:W-:Y:S01]  /*0290*/  ULDC.64 UR16, c[0x0][0x218] ;  /* 0x0000860000107ab9 */ /* 0x000fe20000000a00 */
[----:B------:R-:W-:Y:S01]  /*02a0*/  LOP3.LUT R7, R5, 0xffffffe0, RZ, 0xc0, !PT ;  /* 0xffffffe005077812 */ /* 0x000fe200078ec0ff */
[----:B------:R-:W-:Y:S01]  /*02b0*/  ULDC.64 UR18, c[0x0][0x220] ;  /* 0x0000880000127ab9 */ /* 0x000fe20000000a00 */
[----:B------:R-:W-:Y:S01]  /*02c0*/  LOP3.LUT R4, R3, 0x1f, R0, 0xf8, !PT ;  /* 0x0000001f03047812 */ /* 0x000fe200078ef800 */
[----:B------:R-:W-:-:S02]  /*02d0*/  ULDC.64 UR20, c[0x0][0x228] ;  /* 0x00008a0000147ab9 */ /* 0x000fc40000000a00 */
[----:B------:R-:W-:Y:S01]  /*02e0*/  VIADD R15, R7, 0x20 ;  /* 0x00000020070f7836 */ /* 0x000fe20000000000 */
[----:B-1----:R-:W-:-:S06]  /*02f0*/  ULEA UR6, UR8, UR6, 0x18 ;  /* 0x0000000608067291 */ /* 0x002fcc000f8ec03f */
[----:B------:R-:W-:Y:S02]  /*0300*/  LEA R5, R6, UR6, 0x2 ;  /* 0x0000000606057c11 */ /* 0x000fe4000f8e10ff */
[----:B------:R-:W-:Y:S02]  /*0310*/  LOP3.LUT R6, RZ, R7, RZ, 0x33, !PT ;  /* 0x00000007ff067212 */ /* 0x000fe400078e33ff */
[----:B0-----:R-:W-:-:S07]  /*0320*/  SHF.R.S32.HI R7, RZ, 0x1f, R4 ;  /* 0x0000001fff077819 */ /* 0x001fce0000011404 */
.L_x_770:
[----:B------:R-:W0:Y:S01]  /*0330*/  LDC R9, c[0x0][0x23c] ;  /* 0x00008f00ff097b82 */ /* 0x000e220000000800 */
[----:B------:R-:W-:Y:S01]  /*0340*/  IMAD R8, RZ, RZ, -UR7 ;  /* 0x80000007ff087e24 */ /* 0x000fe2000f8e02ff */
[----:B------:R-:W-:Y:S02]  /*0350*/  PRMT R11, RZ, 0x7610, R11 ;  /* 0x00007610ff0b7816 */ /* 0x000fe4000000000b */
[----:B------:R-:W-:Y:S02]  /*0360*/  PRMT R17, RZ, 0x7610, R17 ;  /* 0x00007610ff117816 */ /* 0x000fe40000000011 */
[----:B------:R-:W-:Y:S02]  /*0370*/  PRMT R18, RZ, 0x7610, R18 ;  /* 0x00007610ff127816 */ /* 0x000fe40000000012 */
[----:B0-----:R-:W-:Y:S01]  /*0380*/  VIADDMNMX R8, R8, R9, 0x400, PT ;  /* 0x0000040008087446 */ /* 0x001fe20003800109 */
[----:B------:R-:W-:Y:S01]  /*0390*/  BAR.SYNC.DEFER_BLOCKING 0x0 ;  /* 0x0000000000007b1d */ /* 0x000fe20000010000 */
[----:B------:R-:W-:-:S02]  /*03a0*/  IADD3 R9, P1, R4, UR7, RZ ;  /* 0x0000000704097c10 */ /* 0x000fc4000ff3e0ff */
[----:B------:R-:W-:Y:S02]  /*03b0*/  R2UR UR22, R8 ;  /* 0x00000000081672ca */ /* 0x000fe400000e0000 */
[----:B------:R-:W-:Y:S02]  /*03c0*/  IADD3.X R10, R7, UR15, RZ, P1, !PT ;  /* 0x0000000f070a7c10 */ /* 0x000fe40008ffe4ff */
[----:B------:R-:W-:-:S04]  /*03d0*/  LEA R8, P4, R9, UR16, 0x1 ;  /* 0x0000001009087c11 */ /* 0x000fc8000f8808ff */
[--C-:B------:R-:W-:Y:S02]  /*03e0*/  LEA.HI.X R9, R9, UR17, R10.reuse, 0x1, P4 ;  /* 0x0000001109097c11 */ /* 0x100fe4000a0f0c0a */
[----:B------:R-:W-:-:S03]  /*03f0*/  PRMT R10, RZ, 0x7610, R10 ;  /* 0x00007610ff0a7816 */ /* 0x000fc6000000000a */
[----:B------:R-:W-:Y:S02]  /*0400*/  ISETP.GE.AND P0, PT, R4, UR22, PT ;  /* 0x0000001604007c0c */ /* 0x000fe4000bf06270 */
[----:B------:R-:W-:-:S04]  /*0410*/  LOP3.LUT R4, R3, 0x1f, R0, 0xf8, !PT ;  /* 0x0000001f03047812 */ /* 0x000fc800078ef800 */
[C---:B------:R-:W-:Y:S02]  /*0420*/  LOP3.LUT R7, R4.reuse, 0x20, RZ, 0xfc, !PT ;  /* 0x0000002004077812 */ /* 0x040fe400078efcff */
[C---:B------:R-:W-:Y:S02]  /*0430*/  LOP3.LUT R12, R4.reuse, 0x40, RZ, 0xfc, !PT ;  /* 0x00000040040c7812 */ /* 0x040fe400078efcff */
[----:B------:R-:W-:Y:S02]  /*0440*/  LOP3.LUT R13, R4, 0x60, RZ, 0xfc, !PT ;  /* 0x00000060040d7812 */ /* 0x000fe400078efcff */
[----:B------:R-:W-:Y:S01]  /*0450*/  ISETP.GE.AND P1, PT, R7, UR22, PT ;  /* 0x0000001607007c0c */ /* 0x000fe2000bf26270 */
[----:B------:R-:W2:Y:S01]  /*0460*/  @!P0 LDG.E.U16.CONSTANT R11, desc[UR10][R8.64] ;  /* 0x0000000a080b8981 */ /* 0x000ea2000c1e9500 */
[----:B------:R-:W-:Y:S02]  /*0470*/  ISETP.GE.AND P2, PT, R12, UR22, PT ;  /* 0x000000160c007c0c */ /* 0x000fe4000bf46270 */
[----:B------:R-:W-:-:S09]  /*0480*/  ISETP.GE.AND P3, PT, R13, UR22, PT ;  /* 0x000000160d007c0c */ /* 0x000fd2000bf66270 */
[----:B------:R-:W3:Y:S04]  /*0490*/  @!P1 LDG.E.U16.CONSTANT R17, desc[UR10][R8.64+0x40] ;  /* 0x0000400a08119981 */ /* 0x000ee8000c1e9500 */
[----:B------:R-:W4:Y:S04]  /*04a0*/  @!P2 LDG.E.U16.CONSTANT R18, desc[UR10][R8.64+0x80] ;  /* 0x0000800a0812a981 */ /* 0x000f28000c1e9500 */
[----:B------:R0:W5:Y:S01]  /*04b0*/  @!P3 LDG.E.U16.CONSTANT R10, desc[UR10][R8.64+0xc0] ;  /* 0x0000c00a080ab981 */ /* 0x000162000c1e9500 */
[----:B------:R-:W1:Y:S01]  /*04c0*/  S2UR UR9, SR_CgaCtaId ;  /* 0x00000000000979c3 */ /* 0x000e620000008800 */
[----:B------:R-:W-:Y:S01]  /*04d0*/  UMOV UR8, 0x400 ;  /* 0x0000040000087882 */ /* 0x000fe20000000000 */
[----:B------:R-:W-:Y:S01]  /*04e0*/  IMAD.IADD R19, R3, 0x1, R2 ;  /* 0x0000000103137824 */ /* 0x000fe200078e0202 */
[----:B-1----:R-:W-:-:S06]  /*04f0*/  ULEA UR13, UR9, UR8, 0x18 ;  /* 0x00000008090d7291 */ /* 0x002fcc000f8ec03f */
[----:B------:R-:W-:Y:S01]  /*0500*/  LEA R21, R19, UR13, 0x1 ;  /* 0x0000000d13157c11 */ /* 0x000fe2000f8e08ff */
[----:B------:R-:W-:-:S05]  /*0510*/  IMAD R19, R2, 0x3, R19 ;  /* 0x0000000302137824 */ /* 0x000fca00078e0213 */
[----:B0-----:R-:W-:Y:S01]  /*0520*/  LEA R8, R19, UR13, 0x1 ;  /* 0x0000000d13087c11 */ /* 0x001fe2000f8e08ff */
[----:B------:R-:W-:-:S06]  /*0530*/  UISETP.GT.AND UP0, UPT, UR22, 0xff, UPT ;  /* 0x000000ff1600788c */ /* 0x000fcc000bf04270 */
[----:B------:R-:W-:Y:S01]  /*0540*/  PLOP3.LUT P0, PT, PT, PT, UP0, 0x80, 0x0 ;  /* 0x000000000000781c */ /* 0x000fe20003f0f008 */
[----:B------:R-:W-:Y:S01]  /*0550*/  BSSY B0, `(.L_x_765) ;  /* 0x000007a000007945 */ /* 0x000fe20003800000 */
        /* <DEDUP_REMOVED lines=17> */
[----:B------:R-:W-:Y:S01]  /*0670*/  VIADD R8, R6, UR22 ;  /* 0x0000001606087c36 */ /* 0x000fe20008000000 */
[----:B------:R-:W-:Y:S01]  /*0680*/  ISETP.GT.AND P0, PT, R15, UR22, PT ;  /* 0x000000160f007c0c */ /* 0x000fe2000bf04270 */
        /* <DEDUP_REMOVED lines=31> */
[----:B------:R-:W-:Y:S01]  /*0880*/  IMAD.U32 R18, RZ, RZ, UR22 ;  /* 0x00000016ff127e24 */ /* 0x000fe2000f8e00ff */
[----:B------:R-:W-:Y:S02]  /*0890*/  UISETP.GE.AND UP0, UPT, UR22, 0xe1, UPT ;  /* 0x000000e11600788c */ /* 0x000fe4000bf06270 */
[----:B------:R-:W1:Y:S04]  /*08a0*/  LDS.128 R8, [UR13+0xc20] ;  /* 0x000c200dff087984 */ /* 0x000e680008000c00 */
[----:B------:R-:W-:Y:S02]  /*08b0*/  PLOP3.LUT P2, PT, PT, PT, UP0, 0x80, 0x0 ;  /* 0x000000000000781c */ /* 0x000fe40003f4f008 */
[----:B0-----:R-:W-:-:S04]  /*08c0*/  FSETP.GEU.FTZ.AND P0, PT, R24, R17, PT ;  /* 0x000000111800720b */ /* 0x001fc80003f1e000 */
[----:B------:R-:W-:-:S04]  /*08d0*/  ISETP.GT.AND P0, PT, R18, 0x20, !P0 ;  /* 0x000000201200780c */ /* 0x000fc80004704270 */
[----:B------:R-:W-:-:S04]  /*08e0*/  FSEL R17, R17, R24, P0 ;  /* 0x0000001811117208 */ /* 0x000fc80000000000 */
[----:B-1----:R-:W-:-:S04]  /*08f0*/  FSETP.GEU.FTZ.AND P0, PT, R17, R8, PT ;  /* 0x000000081100720b */ /* 0x002fc80003f1e000 */
[----:B------:R-:W-:Y:S02]  /*0900*/  ISETP.GT.AND P0, PT, R18, 0x40, !P0 ;  /* 0x000000401200780c */ /* 0x000fe40004704270 */
[----:B------:R-:W0:Y:S02]  /*0910*/  LDS.64 R18, [UR13+0xc30] ;  /* 0x000c300dff127984 */ /* 0x000e240008000a00 */
[----:B------:R-:W-:Y:S01]  /*0920*/  FSEL R8, R8, R17, P0 ;  /* 0x0000001108087208 */ /* 0x000fe20000000000 */
[----:B------:R-:W-:-:S03]  /*0930*/  IMAD.U32 R17, RZ, RZ, UR22 ;  /* 0x00000016ff117e24 */ /* 0x000fc6000f8e00ff */
[----:B------:R-:W-:-:S04]  /*0940*/  FSETP.GEU.FTZ.AND P0, PT, R8, R9, PT ;  /* 0x000000090800720b */ /* 0x000fc80003f1e000 */
[----:B------:R-:W-:-:S04]  /*0950*/  ISETP.GT.AND P0, PT, R17, 0x60, !P0 ;  /* 0x000000601100780c */ /* 0x000fc80004704270 */
[----:B------:R-:W-:Y:S01]  /*0960*/  FSEL R9, R9, R8, P0 ;  /* 0x0000000809097208 */ /* 0x000fe20000000000 */
[----:B------:R-:W-:-:S03]  /*0970*/  IMAD.U32 R8, RZ, RZ, UR22 ;  /* 0x00000016ff087e24 */ /* 0x000fc6000f8e00ff */
        /* <DEDUP_REMOVED lines=13> */
.L_x_766:
        /* <DEDUP_REMOVED lines=42> */
.L_x_767:
[----:B------:R-:W-:Y:S05]  /*0cf0*/  BSYNC B0 ;  /* 0x0000000000007941 */ /* 0x000fea0003800000 */
.L_x_765:
[----:B------:R-:W-:Y:S04]  /*0d00*/  BSSY B0, `(.L_x_768) ;  /* 0x000000e000007945 */ /* 0x000fe80003800000 */
[----:B------:R-:W-:Y:S05]  /*0d10*/  @P1 BRA `(.L_x_769) ;  /* 0x0000000000301947 */ /* 0x000fea0003800000 */
[----:B------:R-:W-:Y:S01]  /*0d20*/  USHF.R.S32.HI UR5, URZ, 0x1f, UR15 ;  /* 0x0000001f3f057899 */ /* 0x000fe2000801140f */
[----:B------:R-:W0:Y:S03]  /*0d30*/  MUFU.RCP R10, R24 ;  /* 0x00000018000a7308 */ /* 0x000e260000001000 */
[----:B------:R-:W-:-:S04]  /*0d40*/  ULEA.HI UR5, UP0, UR5, UR7, URZ, 0xa ;  /* 0x0000000705057291 */ /* 0x000fc8000f81503f */
[----:B------:R-:W-:-:S04]  /*0d50*/  UIADD3.X UR6, URZ, UR15, URZ, UP0, !UPT ;  /* 0x0000000f3f067290 */ /* 0x000fc800087fe43f */
[----:B------:R-:W-:Y:S02]  /*0d60*/  USHF.R.S64 UR5, UR5, 0xa, UR6 ;  /* 0x0000000a05057899 */ /* 0x000fe40008001006 */
[----:B------:R-:W-:Y:S02]  /*0d70*/  USHF.R.S32.HI UR6, URZ, 0xa, UR6 ;  /* 0x0000000a3f067899 */ /* 0x000fe40008011406 */
[----:B------:R-:W-:Y:S01]  /*0d80*/  ULEA UR14, UP0, UR5, UR18, 0x2 ;  /* 0x00000012050e7291 */ /* 0x000fe2000f80103f */
[----:B0-----:R0:W-:Y:S03]  /*0d90*/  STS [UR13+0x103c], R10 ;  /* 0x00103c0aff007988 */ /* 0x0011e6000800080d */
[----:B------:R-:W-:Y:S02]  /*0da0*/  ULEA.HI.X UR5, UR5, UR19, UR6, 0x2, UP0 ;  /* 0x0000001305057291 */ /* 0x000fe400080f1406 */
[----:B------:R-:W-:-:S04]  /*0db0*/  IMAD.U32 R8, RZ, RZ, UR14 ;  /* 0x0000000eff087e24 */ /* 0x000fc8000f8e00ff */
[----:B------:R-:W-:-:S05]  /*0dc0*/  IMAD.U32 R9, RZ, RZ, UR5 ;  /* 0x00000005ff097e24 */ /* 0x000fca000f8e00ff */
[----:B------:R0:W-:Y:S02]  /*0dd0*/  STG.E desc[UR10][R8.64], R24 ;  /* 0x0000001808007986 */ /* 0x0001e4000c10190a */
.L_x_769:
[----:B------:R-:W-:Y:S05]  /*0de0*/  BSYNC B0 ;  /* 0x0000000000007941 */ /* 0x000fea0003800000 */
.L_x_768:
[----:B------:R-:W-:Y:S01]  /*0df0*/  BAR.SYNC.DEFER_BLOCKING 0x0 ;  /* 0x0000000000007b1d */ /* 0x000fe20000010000 */
[----:B------:R-:W-:Y:S01]  /*0e00*/  UIADD3 UR5, UR8, 0xc3c, URZ ;  /* 0x00000c3c08057890 */ /* 0x000fe2000fffe03f */
[----:B------:R-:W-:Y:S02]  /*0e10*/  IMAD.MOV.U32 R27, RZ, RZ, 0xbf ;  /* 0x000000bfff1b7424 */ /* 0x000fe400078e00ff */
[----:B------:R-:W-:Y:S01]  /*0e20*/  IMAD.MOV.U32 R18, RZ, RZ, 0x3f800000 ;  /* 0x3f800000ff127424 */ /* 0x000fe200078e00ff */
[----:B------:R-:W-:Y:S01]  /*0e30*/  ULEA UR5, UR9, UR5, 0x18 ;  /* 0x0000000509057291 */ /* 0x000fe2000f8ec03f */
[----:B0-----:R-:W-:Y:S01]  /*0e40*/  IMAD.MOV.U32 R24, RZ, RZ, 0xff ;  /* 0x000000ffff187424 */ /* 0x001fe200078e00ff */
[----:B------:R-:W0:Y:S04]  /*0e50*/  LDS.64 R8, [UR13+0x1038] ;  /* 0x0010380dff087984 */ /* 0x000e280008000a00 */
[----:B------:R-:W1:Y:S01]  /*0e60*/  LDS R21, [UR13+0xe38] ;  /* 0x000e380dff157984 */ /* 0x000e620008000800 */
[----:B0-----:R-:W-:Y:S01]  /*0e70*/  FMUL.FTZ R14, R14, R9 ;  /* 0x000000090e0e7220 */ /* 0x001fe20000410000 */
[----:B-1----:R-:W-:-:S04]  /*0e80*/  IMAD.MOV.U32 R10, RZ, RZ, R21 ;  /* 0x000000ffff0a7224 */ /* 0x002fc800078e0015 */
[----:B------:R-:W-:-:S13]  /*0e90*/  FSETP.GEU.FTZ.AND P0, PT, R21, R14, PT ;  /* 0x0000000e1500720b */ /* 0x000fda0003f1e000 */
[----:B------:R-:W-:Y:S01]  /*0ea0*/  @P0 MOV R27, 0x3f ;  /* 0x0000003f001b0802 */ /* 0x000fe20000000f00 */
        /* <DEDUP_REMOVED lines=17> */
[C---:B------:R-:W-:Y:S01]  /*0fc0*/  @P3 VIADD R17, R11.reuse, 0xfffffff0 ;  /* 0xfffffff00b113836 */ /* 0x040fe20000000000 */
[----:B------:R-:W-:Y:S01]  /*0fd0*/  @!P3 MOV R18, R11 ;  /* 0x0000000b0012b202 */ /* 0x000fe20000000f00 */
[----:B------:R-:W-:Y:S02]  /*0fe0*/  @!P3 VIADD R17, R11, 0x10 ;  /* 0x000000100b11b836 */ /* 0x000fe40000000000 */
[----:B------:R-:W-:Y:S02]  /*0ff0*/  @!P3 IMAD.MOV.U32 R21, RZ, RZ, R25 ;  /* 0x000000ffff15b224 */ /* 0x000fe400078e0019 */
[----:B------:R-:W-:Y:S01]  /*1000*/  @!P3 IMAD.MOV.U32 R25, RZ, RZ, R19 ;  /* 0x000000ffff19b224 */ /* 0x000fe200078e0013 */
[----:B------:R-:W-:Y:S01]  /*1010*/  LEA R23, R17, UR5, 0x2 ;  /* 0x0000000511177c11 */ /* 0x000fe2000f8e10ff */
[----:B------:R-:W-:-:S05]  /*1020*/  @!P3 IMAD.MOV.U32 R11, RZ, RZ, R27 ;  /* 0x000000ffff0bb224 */ /* 0x000fca00078e001b */
        /* <DEDUP_REMOVED lines=18> */
[----:B------:R-:W-:Y:S01]  /*1150*/  FMUL.FTZ R17, R16, R9 ;  /* 0x0000000910117220 */ /* 0x000fe20000410000 */
[----:B------:R-:W0:Y:S04]  /*1160*/  LDS R25, [R25] ;  /* 0x0000000019197984 */ /* 0x000e280000000800 */
[----:B------:R-:W-:Y:S01]  /*1170*/  FSETP.GEU.FTZ.AND P0, PT, R10, R17, PT ;  /* 0x000000110a00720b */ /* 0x000fe20003f1e000 */
[----:B------:R-:W-:Y:S01]  /*1180*/  LDS R16, [UR13+0xc3c] ;  /* 0x000c3c0dff107984 */ /* 0x000fe20008000800 */
        /* <DEDUP_REMOVED lines=10> */
[----:B------:R-:W-:-:S04]  /*1230*/  @!P0 MOV R26, 0xbf ;  /* 0x000000bf001a8802 */ /* 0x000fc80000000f00 */
[----:B------:R-:W-:-:S06]  /*1240*/  LEA R28, R26, UR5, 0x2 ;  /* 0x000000051a1c7c11 */ /* 0x000fcc000f8e10ff */
        /* <DEDUP_REMOVED lines=12> */
[----:B------:R-:W-:Y:S02]  /*1310*/  @P2 ISETP.NE.AND P4, PT, R18, RZ, PT ;  /* 0x000000ff1200220c */ /* 0x000fe40003f85270 */
[----:B------:R-:W-:Y:S02]  /*1320*/  @!P2 ISETP.NE.AND P5, PT, R11, 0xff, PT ;  /* 0x000000ff0b00a80c */ /* 0x000fe40003fa5270 */
[----:B------:R-:W-:Y:S02]  /*1330*/  @P2 FSEL R21, R16, R21, !P4 ;  /* 0x0000001510152208 */ /* 0x000fe40006000000 */
[----:B------:R-:W-:Y:S01]  /*1340*/  @!P2 FSEL R24, R8, R23, !P5 ;  /* 0x000000170818a208 */ /* 0x000fe20006800000 */
[C---:B------:R-:W-:Y:S02]  /*1350*/  @P3 VIADD R23, R26.reuse, 0xffffffe0 ;  /* 0xffffffe01a173836 */ /* 0x040fe40000000000 */
[----:B------:R-:W-:Y:S02]  /*1360*/  @!P3 VIADD R23, R26, 0x20 ;  /* 0x000000201a17b836 */ /* 0x000fe40000000000 */
[C---:B------:R-:W-:Y:S01]  /*1370*/  @P2 FADD.FTZ R21, R27.reuse, R21 ;  /* 0x000000151b152221 */ /* 0x040fe20000010000 */
[----:B------:R-:W-:-:S02]  /*1380*/  @!P2 FADD.FTZ R27, R27, R24 ;  /* 0x000000181b1ba221 */ /* 0x000fc40000010000 */
[----:B------:R-:W-:Y:S01]  /*1390*/  LEA R24, R23, UR5, 0x2 ;  /* 0x0000000517187c11 */ /* 0x000fe2000f8e10ff */
[----:B------:R-:W-:Y:S01]  /*13a0*/  @P2 FMUL.FTZ R21, R21, 0.5 ;  /* 0x3f00000015152820 */ /* 0x000fe20000410000 */
[----:B------:R-:W-:-:S04]  /*13b0*/  @!P2 FMUL.FTZ R27, R27, 0.5 ;  /* 0x3f0000001b1ba820 */ /* 0x000fc80000410000 */
[----:B------:R-:W0:Y:S01]  /*13c0*/  LDS R24, [R24] ;  /* 0x0000000018187984 */ /* 0x000e220000000800 */
[----:B------:R-:W-:Y:S01]  /*13d0*/  @P2 FSETP.GT.FTZ.AND P5, PT, R21, R14, PT ;  /* 0x0000000e1500220b */ /* 0x000fe20003fb4000 */
[----:B------:R-:W-:Y:S01]  /*13e0*/  IMAD.MOV.U32 R21, RZ, RZ, -0x40800000 ;  /* 0xbf800000ff157424 */ /* 0x000fe200078e00ff */
[----:B------:R-:W-:Y:S01]  /*13f0*/  @!P2 FSETP.GT.FTZ.AND P4, PT, R14, R27, PT ;  /* 0x0000001b0e00a20b */ /* 0x000fe20003f94000 */
[----:B------:R-:W-:Y:S01]  /*1400*/  @!P0 IMAD.MOV.U32 R21, RZ, RZ, R10 ;  /* 0x000000ffff158224 */ /* 0x000fe200078e000a */
[-C--:B------:R-:W-:Y:S01]  /*1410*/  @P2 SEL R18, R18, R19.reuse, P5 ;  /* 0x0000001312122207 */ /* 0x080fe20002800000 */
[----:B------:R-:W-:Y:S01]  /*1420*/  @!P3 IMAD.MOV.U32 R21, RZ, RZ, R28 ;  /* 0x000000ffff15b224 */ /* 0x000fe200078e001c */
[----:B------:R-:W-:Y:S01]  /*1430*/  @!P2 SEL R18, R11, R19, P4 ;  /* 0x000000130b12a207 */ /* 0x000fe20002000000 */
[----:B------:R-:W-:Y:S02]  /*1440*/  IMAD.MOV.U32 R11, RZ, RZ, R10 ;  /* 0x000000ffff0b7224 */ /* 0x000fe400078e000a */
[----:B------:R-:W-:-:S02]  /*1450*/  @!P0 IMAD.MOV.U32 R11, RZ, RZ, 0x3f800000 ;  /* 0x3f800000ff0b8424 */ /* 0x000fc400078e00ff */
[----:B------:R-:W-:Y:S02]  /*1460*/  IMAD.MOV.U32 R14, RZ, RZ, RZ ;  /* 0x000000ffff0e7224 */ /* 0x000fe400078e00ff */
[----:B------:R-:W-:Y:S02]  /*1470*/  @!P3 IMAD.MOV.U32 R28, RZ, RZ, R11 ;  /* 0x000000ffff1cb224 */ /* 0x000fe400078e000b */
[----:B------:R-:W-:Y:S02]  /*1480*/  IMAD.MOV.U32 R11, RZ, RZ, 0x7f ;  /* 0x0000007fff0b7424 */ /* 0x000fe400078e00ff */
[----:B------:R-:W-:Y:S02]  /*1490*/  @!P0 IMAD.MOV.U32 R11, RZ, RZ, 0xff ;  /* 0x000000ffff0b8424 */ /* 0x000fe400078e00ff */
[----:B------:R-:W-:Y:S02]  /*14a0*/  @!P0 IMAD.MOV.U32 R14, RZ, RZ, 0x7f ;  /* 0x0000007fff0e8424 */ /* 0x000fe400078e00ff */
[----:B------:R-:W-:-:S02]  /*14b0*/  @!P3 IMAD.MOV.U32 R14, RZ, RZ, R26 ;  /* 0x000000ffff0eb224 */ /* 0x000fc400078e001a */
        /* <DEDUP_REMOVED lines=27> */
[-C--:B------:R-:W-:Y:S01]  /*1670*/  FMUL.FTZ R19, R20, R9.reuse ;  /* 0x0000000914137220 */ /* 0x080fe20000410000 */
[----:B------:R-:W-:Y:S01]  /*1680*/  FMUL.FTZ R9, R22, R9 ;  /* 0x0000000916097220 */ /* 0x000fe20000410000 */
[----:B------:R-:W0:Y:S02]  /*1690*/  LDS R26, [R26] ;  /* 0x000000001a1a7984 */ /* 0x000e240000000800 */
[----:B0-----:R-:W-:-:S13]  /*16a0*/  FSETP.GEU.FTZ.AND P0, PT, R26, R17, PT ;  /* 0x000000111a00720b */ /* 0x001fda0003f1e000 */
[C---:B------:R-:W-:Y:S02]  /*16b0*/  @P0 VIADD R11, R24.reuse, 0xfffffffe ;  /* 0xfffffffe180b0836 */ /* 0x040fe40000000000 */
[----:B------:R-:W-:Y:S02]  /*16c0*/  @!P0 VIADD R11, R24, 0x2 ;  /* 0x00000002180b8836 */ /* 0x000fe40000000000 */
[----:B------:R-:W-:Y:S02]  /*16d0*/  @!P0 IMAD.MOV.U32 R21, RZ, RZ, R26 ;  /* 0x000000ffff158224 */ /* 0x000fe400078e001a */
[----:B------:R-:W-:Y:S01]  /*16e0*/  @!P0 IMAD.MOV.U32 R14, RZ, RZ, R24 ;  /* 0x000000ffff0e8224 */ /* 0x000fe200078e0018 */
[----:B------:R-:W-:Y:S01]  /*16f0*/  LEA R23, R11, UR5, 0x2 ;  /* 0x000000050b177c11 */ /* 0x000fe2000f8e10ff */
[----:B------:R-:W-:Y:S01]  /*1700*/  @!P0 IMAD.MOV.U32 R26, RZ, RZ, R28 ;  /* 0x000000ffff1a8224 */ /* 0x000fe200078e001c */
[----:B------:R-:W-:Y:S01]  /*1710*/  @!P0 MOV R24, R25 ;  /* 0x0000001900188202 */ /* 0x000fe20000000f00 */
[----:B------:R-:W-:Y:S01]  /*1720*/  IMAD.MOV.U32 R25, RZ, RZ, 0x3f ;  /* 0x0000003fff197424 */ /* 0x000fe200078e00ff */
[----:B------:R-:W-:-:S02]  /*1730*/  FSETP.GEU.FTZ.AND P0, PT, R10, R19, PT ;  /* 0x000000130a00720b */ /* 0x000fc40003f1e000 */
[----:B------:R-:W0:Y:S11]  /*1740*/  LDS R23, [R23] ;  /* 0x0000000017177984 */ /* 0x000e360000000800 */
        /* <DEDUP_REMOVED lines=9> */
[----:B------:R-:W-:-:S02]  /*17e0*/  LEA R24, R25, UR5, 0x2 ;  /* 0x0000000519187c11 */ /* 0x000fc4000f8e10ff */
[----:B------:R-:W0:Y:S04]  /*17f0*/  LDS R26, [R26] ;  /* 0x000000001a1a7984 */ /* 0x000e280000000800 */
[----:B------:R-:W1:Y:S01]  /*1800*/  LDS R24, [R24] ;  /* 0x0000000018187984 */ /* 0x000e620000000800 */
[----:B0-----:R-:W-:Y:S02]  /*1810*/  FSETP.GEU.FTZ.AND P2, PT, R26, R17, PT ;  /* 0x000000111a00720b */ /* 0x001fe40003f5e000 */
[----:B-1----:R-:W-:-:S11]  /*1820*/  FSETP.GEU.FTZ.AND P3, PT, R24, R19, PT ;  /* 0x000000131800720b */ /* 0x002fd60003f7e000 */
[----:B------:R-:W-:Y:S02]  /*1830*/  @P2 ISETP.NE.AND P4, PT, R14, RZ, PT ;  /* 0x000000ff0e00220c */ /* 0x000fe40003f85270 */
[----:B------:R-:W-:Y:S02]  /*1840*/  @!P2 ISETP.NE.AND P5, PT, R11, 0xff, PT ;  /* 0x000000ff0b00a80c */ /* 0x000fe40003fa5270 */
[----:B------:R-:W-:Y:S02]  /*1850*/  @P2 FSEL R21, R16, R21, !P4 ;  /* 0x0000001510152208 */ /* 0x000fe40006000000 */
[----:B------:R-:W-:-:S03]  /*1860*/  @!P2 FSEL R23, R8, R23, !P5 ;  /* 0x000000170817a208 */ /* 0x000fc60006800000 */
[C---:B------:R-:W-:Y:S01]  /*1870*/  @P2 FADD.FTZ R27, R26.reuse, R21 ;  /* 0x000000151a1b2221 */ /* 0x040fe20000010000 */
[C---:B------:R-:W-:Y:S02]  /*1880*/  @P3 VIADD R21, R25.reuse, 0xffffffe0 ;  /* 0xffffffe019153836 */ /* 0x040fe40000000000 */
[----:B------:R-:W-:Y:S01]  /*1890*/  @!P2 FADD.FTZ R23, R26, R23 ;  /* 0x000000171a17a221 */ /* 0x000fe20000010000 */
[----:B------:R-:W-:Y:S02]  /*18a0*/  @!P3 VIADD R21, R25, 0x20 ;  /* 0x000000201915b836 */ /* 0x000fe40000000000 */
[----:B------:R-:W-:Y:S01]  /*18b0*/  @P2 FMUL.FTZ R26, R27, 0.5 ;  /* 0x3f0000001b1a2820 */ /* 0x000fe20000410000 */
[----:B------:R-:W-:Y:S01]  /*18c0*/  @!P2 FMUL.FTZ R28, R23, 0.5 ;  /* 0x3f000000171ca820 */ /* 0x000fe20000410000 */
[----:B------:R-:W-:Y:S01]  /*18d0*/  IMAD.MOV.U32 R23, RZ, RZ, 0x7f ;  /* 0x0000007fff177424 */ /* 0x000fe200078e00ff */
[----:B------:R-:W-:Y:S02]  /*18e0*/  @!P0 MOV R23, 0xff ;  /* 0x000000ff00178802 */ /* 0x000fe40000000f00 */
[----:B------:R-:W-:-:S02]  /*18f0*/  @P2 FSETP.GT.FTZ.AND P5, PT, R26, R17, PT ;  /* 0x000000111a00220b */ /* 0x000fc40003fb4000 */
[----:B------:R-:W-:Y:S02]  /*1900*/  LEA R26, R21, UR5, 0x2 ;  /* 0x00000005151a7c11 */ /* 0x000fe4000f8e10ff */
[----:B------:R-:W-:Y:S02]  /*1910*/  @!P2 FSETP.GT.FTZ.AND P4, PT, R17, R28, PT ;  /* 0x0000001c1100a20b */ /* 0x000fe40003f94000 */
[-C--:B------:R-:W-:Y:S01]  /*1920*/  @P2 SEL R17, R14, R20.reuse, P5 ;  /* 0x000000140e112207 */ /* 0x080fe20002800000 */
[----:B------:R-:W-:Y:S01]  /*1930*/  IMAD.MOV.U32 R14, RZ, RZ, R10 ;  /* 0x000000ffff0e7224 */ /* 0x000fe200078e000a */
[----:B------:R-:W0:Y:S01]  /*1940*/  LDS R26, [R26] ;  /* 0x000000001a1a7984 */ /* 0x000e220000000800 */
[----:B------:R-:W-:Y:S01]  /*1950*/  @!P2 SEL R17, R11, R20, P4 ;  /* 0x000000140b11a207 */ /* 0x000fe20002000000 */
[----:B------:R-:W-:Y:S01]  /*1960*/  @!P0 IMAD.MOV.U32 R14, RZ, RZ, 0x3f800000 ;  /* 0x3f800000ff0e8424 */ /* 0x000fe200078e00ff */
[----:B------:R-:W-:Y:S01]  /*1970*/  FSETP.GEU.FTZ.AND P4, PT, R10, R9, PT ;  /* 0x000000090a00720b */ /* 0x000fe20003f9e000 */
[----:B------:R-:W-:Y:S01]  /*1980*/  IMAD.MOV.U32 R11, RZ, RZ, -0x40800000 ;  /* 0xbf800000ff0b7424 */ /* 0x000fe200078e00ff */
[----:B------:R-:W-:Y:S01]  /*1990*/  PRMT R17, R17, 0x7604, R18 ;  /* 0x0000760411117816 */ /* 0x000fe20000000012 */
[----:B------:R-:W-:-:S02]  /*19a0*/  @!P0 IMAD.MOV.U32 R11, RZ, RZ, R10 ;  /* 0x000000ffff0b8224 */ /* 0x000fc400078e000a */
[----:B------:R-:W-:Y:S02]  /*19b0*/  @!P3 IMAD.MOV.U32 R11, RZ, RZ, R24 ;  /* 0x000000ffff0bb224 */ /* 0x000fe400078e0018 */
[----:B------:R-:W-:Y:S02]  /*19c0*/  @!P3 IMAD.MOV.U32 R24, RZ, RZ, R14 ;  /* 0x000000ffff18b224 */ /* 0x000fe400078e000e */
[----:B------:R-:W-:Y:S02]  /*19d0*/  IMAD.MOV.U32 R14, RZ, RZ, RZ ;  /* 0x000000ffff0e7224 */ /* 0x000fe400078e00ff */
[----:B------:R-:W-:Y:S02]  /*19e0*/  @!P0 IMAD.MOV.U32 R14, RZ, RZ, 0x7f ;  /* 0x0000007fff0e8424 */ /* 0x000fe400078e00ff */
[----:B------:R-:W-:Y:S02]  /*19f0*/  @!P3 IMAD.MOV.U32 R14, RZ, RZ, R25 ;  /* 0x000000ffff0eb224 */ /* 0x000fe400078e0019 */
        /* <DEDUP_REMOVED lines=22> */
[----:B------:R-:W-:Y:S01]  /*1b60*/  @!P2 IMAD.MOV.U32 R14, RZ, RZ, R23 ;  /* 0x000000ffff0ea224 */ /* 0x000fe200078e0017 */
[----:B------:R-:W-:Y:S01]  /*1b70*/  @!P2 MOV R23, R20 ;  /* 0x000000140017a202 */ /* 0x000fe20000000f00 */
        /* <DEDUP_REMOVED lines=14> */
[----:B------:R-:W-:-:S05]  /*1c60*/  @!P4 IMAD.MOV.U32 R23, RZ, RZ, 0xbf ;  /* 0x000000bfff17c424 */ /* 0x000fca00078e00ff */
        /* <DEDUP_REMOVED lines=15> */
[----:B------:R-:W-:Y:S01]  /*1d60*/  @P3 FSEL R27, R16, R11, !P0 ;  /* 0x0000000b101b3208 */ /* 0x000fe20004000000 */
[C---:B------:R-:W-:Y:S01]  /*1d70*/  @P5 VIADD R11, R23.reuse, 0xffffffe0 ;  /* 0xffffffe0170b5836 */ /* 0x040fe20000000000 */
[----:B------:R-:W-:Y:S01]  /*1d80*/  @!P3 FSEL R25, R8, R20, !P2 ;  /* 0x000000140819b208 */ /* 0x000fe20005000000 */
[----:B------:R-:W-:Y:S02]  /*1d90*/  @!P5 VIADD R11, R23, 0x20 ;  /* 0x00000020170bd836 */ /* 0x000fe40000000000 */
[C---:B------:R-:W-:Y:S02]  /*1da0*/  @P3 FADD.FTZ R27, R26.reuse, R27 ;  /* 0x0000001b1a1b3221 */ /* 0x040fe40000010000 */
[----:B------:R-:W-:Y:S01]  /*1db0*/  @!P3 FADD.FTZ R25, R26, R25 ;  /* 0x000000191a19b221 */ /* 0x000fe20000010000 */
[----:B------:R-:W-:Y:S01]  /*1dc0*/  LEA R20, R11, UR5, 0x2 ;  /* 0x000000050b147c11 */ /* 0x000fe2000f8e10ff */
[----:B------:R-:W-:-:S02]  /*1dd0*/  @P3 FMUL.FTZ R28, R27, 0.5 ;  /* 0x3f0000001b1c3820 */ /* 0x000fc40000410000 */
[----:B------:R-:W-:Y:S01]  /*1de0*/  @!P3 FMUL.FTZ R26, R25, 0.5 ;  /* 0x3f000000191ab820 */ /* 0x000fe20000410000 */
[----:B------:R-:W-:Y:S02]  /*1df0*/  HFMA2.MMA R25, -RZ, RZ, 0, 0 ;  /* 0x00000000ff197435 */ /* 0x000fe400000001ff */
[----:B------:R-:W0:Y:S01]  /*1e00*/  LDS R20, [R20] ;  /* 0x0000000014147984 */ /* 0x000e220000000800 */
[----:B------:R-:W-:Y:S02]  /*1e10*/  @P3 FSETP.GT.FTZ.AND P0, PT, R28, R19, PT ;  /* 0x000000131c00320b */ /* 0x000fe40003f14000 */
[----:B------:R-:W-:Y:S01]  /*1e20*/  @!P3 FSETP.GT.FTZ.AND P2, PT, R19, R26, PT ;  /* 0x0000001a1300b20b */ /* 0x000fe20003f54000 */
[----:B------:R-:W-:Y:S01]  /*1e30*/  IMAD.MOV.U32 R19, RZ, RZ, -0x40800000 ;  /* 0xbf800000ff137424 */ /* 0x000fe200078e00ff */
[-C--:B------:R-:W-:Y:S01]  /*1e40*/  @P3 SEL R14, R14, R22.reuse, P0 ;  /* 0x000000160e0e3207 */ /* 0x080fe20000000000 */
[----:B------:R-:W-:Y:S01]  /*1e50*/  @!P4 IMAD.MOV.U32 R19, RZ, RZ, R10 ;  /* 0x000000ffff13c224 */ /* 0x000fe200078e000a */
[----:B------:R-:W-:Y:S01]  /*1e60*/  @!P3 SEL R14, R21, R22, P2 ;  /* 0x00000016150eb207 */ /* 0x000fe20001000000 */
[----:B------:R-:W-:-:S02]  /*1e70*/  @!P4 IMAD.MOV.U32 R10, RZ, RZ, 0x3f800000 ;  /* 0x3f800000ff0ac424 */ /* 0x000fc400078e00ff */
[----:B------:R-:W-:Y:S01]  /*1e80*/  @!P5 IMAD.MOV.U32 R19, RZ, RZ, R24 ;  /* 0x000000ffff13d224 */ /* 0x000fe200078e0018 */
[----:B------:R-:W-:Y:S01]  /*1e90*/  PRMT R14, R14, 0x7054, R17 ;  /* 0x000070540e0e7816 */ /* 0x000fe20000000011 */
[----:B------:R-:W-:Y:S02]  /*1ea0*/  @!P5 IMAD.MOV.U32 R24, RZ, RZ, R10 ;  /* 0x000000ffff18d224 */ /* 0x000fe400078e000a */
[----:B------:R-:W-:Y:S02]  /*1eb0*/  IMAD.MOV.U32 R26, RZ, RZ, 0x7f ;  /* 0x0000007fff1a7424 */ /* 0x000fe400078e00ff */
[----:B------:R-:W-:Y:S02]  /*1ec0*/  @!P4 IMAD.MOV.U32 R26, RZ, RZ, 0xff ;  /* 0x000000ffff1ac424 */ /* 0x000fe400078e00ff */
[----:B------:R-:W-:Y:S02]  /*1ed0*/  @!P4 IMAD.MOV.U32 R25, RZ, RZ, 0x7f ;  /* 0x0000007fff19c424 */ /* 0x000fe400078e00ff */
[----:B------:R-:W-:-:S02]  /*1ee0*/  @!P5 IMAD.MOV.U32 R25, RZ, RZ, R23 ;  /* 0x000000ffff19d224 */ /* 0x000fc400078e0017 */
        /* <DEDUP_REMOVED lines=44> */
[----:B------:R-:W-:Y:S01]  /*21b0*/  ISETP.NE.AND P6, PT, R25, RZ, PT ;  /* 0x000000ff1900720c */ /* 0x000fe20003fc5270 */
[----:B------:R-:W-:Y:S01]  /*21c0*/  @!P5 IMAD.MOV.U32 R26, RZ, RZ, R23 ;  /* 0x000000ffff1ad224 */ /* 0x000fe200078e0017 */
[----:B------:R-:W-:Y:S01]  /*21d0*/  ISETP.NE.AND P5, PT, R11, 0xff, PT ;  /* 0x000000ff0b00780c */ /* 0x000fe20003fa5270 */
[----:B------:R-:W0:Y:S01]  /*21e0*/  LDS R27, [R24] ;  /* 0x00000000181b7984 */ /* 0x000e220000000800 */
[----:B------:R-:W-:Y:S01]  /*21f0*/  FSEL R16, R16, R19, !P6 ;  /* 0x0000001310107208 */ /* 0x000fe20007000000 */
[----:B------:R-:W-:Y:S01]  /*2200*/  UIADD3 UR5, UR8, 0x800, URZ ;  /* 0x0000080008057890 */ /* 0x000fe2000fffe03f */
[----:B------:R-:W-:Y:S01]  /*2210*/  FSEL R8, R8, R26, !P5 ;  /* 0x0000001a08087208 */ /* 0x000fe20006800000 */
[----:B------:R-:W-:-:S02]  /*2220*/  IMAD.U32 R23, RZ, RZ, UR20 ;  /* 0x00000014ff177e24 */ /* 0x000fc4000f8e00ff */
[----:B------:R-:W-:Y:S01]  /*2230*/  ULEA UR5, UR9, UR5, 0x18 ;  /* 0x0000000509057291 */ /* 0x000fe2000f8ec03f */
[----:B------:R-:W-:Y:S01]  /*2240*/  BAR.SYNC.DEFER_BLOCKING 0x0 ;  /* 0x0000000000007b1d */ /* 0x000fe20000010000 */
[----:B0-----:R-:W-:-:S13]  /*2250*/  FSETP.GEU.FTZ.AND P4, PT, R27, R9, PT ;  /* 0x000000091b00720b */ /* 0x001fda0003f9e000 */
[--C-:B------:R-:W-:Y:S01]  /*2260*/  @P4 FADD.FTZ R16, R16, R27.reuse ;  /* 0x0000001b10104221 */ /* 0x100fe20000010000 */
[----:B------:R-:W-:-:S03]  /*2270*/  @!P4 FADD.FTZ R8, R8, R27 ;  /* 0x0000001b0808c221 */ /* 0x000fc60000010000 */
[----:B------:R-:W-:Y:S01]  /*2280*/  @P4 FMUL.FTZ R16, R16, 0.5 ;  /* 0x3f00000010104820 */ /* 0x000fe20000410000 */
[----:B------:R-:W-:-:S04]  /*2290*/  @!P4 FMUL.FTZ R8, R8, 0.5 ;  /* 0x3f0000000808c820 */ /* 0x000fc80000410000 */
[----:B------:R-:W-:Y:S02]  /*22a0*/  @P4 FSETP.GT.FTZ.AND P5, PT, R16, R9, PT ;  /* 0x000000091000420b */ /* 0x000fe40003fb4000 */
[----:B------:R-:W-:Y:S01]  /*22b0*/  @!P4 FSETP.GT.FTZ.AND P0, PT, R9, R8, PT ;  /* 0x000000080900c20b */ /* 0x000fe20003f14000 */
[C-C-:B------:R-:W-:Y:S01]  /*22c0*/  IMAD R8, R2.reuse, 0x4, R3.reuse ;  /* 0x0000000402087824 */ /* 0x140fe200078e0203 */
[-C--:B------:R-:W-:Y:S02]  /*22d0*/  @P4 SEL R25, R25, R10.reuse, P5 ;  /* 0x0000000a19194207 */ /* 0x080fe40002800000 */
[----:B------:R-:W-:Y:S02]  /*22e0*/  @!P4 SEL R25, R11, R10, P0 ;  /* 0x0000000a0b19c207 */ /* 0x000fe40000000000 */
[----:B------:R-:W-:Y:S02]  /*22f0*/  IADD3 R10, R2, UR5, R3 ;  /* 0x00000005020a7c10 */ /* 0x000fe4000fffe003 */
[----:B------:R-:W-:Y:S01]  /*2300*/  PRMT R25, R25, 0x654, R14 ;  /* 0x0000065419197816 */ /* 0x000fe2000000000e */
[----:B------:R-:W-:-:S04]  /*2310*/  IMAD.U32 R14, RZ, RZ, UR22 ;  /* 0x00000016ff0e7e24 */ /* 0x000fc8000f8e00ff */
[----:B------:R0:W-:Y:S01]  /*2320*/  STS [R8+UR5], R25 ;  /* 0x0000001908007988 */ /* 0x0001e20008000805 */
[----:B------:R-:W-:-:S03]  /*2330*/  NOP ;  /* 0x0000000000007918 */ /* 0x000fc60000000000 */
[----:B------:R-:W-:Y:S01]  /*2340*/  LDS.U8 R11, [R10] ;  /* 0x000000000a0b7984 */ /* 0x000fe20000000000 */
[----:B0-----:R-:W-:-:S03]  /*2350*/  IADD3 R8, P4, P5, R23, UR7, R4 ;  /* 0x0000000717087c10 */ /* 0x001fc6000fd9e004 */
[----:B------:R-:W-:Y:S01]  /*2360*/  LDS.U8 R17, [R10+0x20] ;  /* 0x000020000a117984 */ /* 0x000fe20000000000 */
[----:B------:R-:W-:-:S03]  /*2370*/  UIADD3 UR7, UP0, UR4, UR7, URZ ;  /* 0x0000000704077290 */ /* 0x000fc6000ff1e03f */
[----:B------:R-:W-:Y:S04]  /*2380*/  LDS.U8 R19, [R10+0x40] ;  /* 0x000040000a137984 */ /* 0x000fe80000000000 */
[----:B------:R-:W-:Y:S04]  /*2390*/  LDS.U8 R21, [R10+0x60] ;  /* 0x000060000a157984 */ /* 0x000fe80000000000 */
[----:B------:R-:W-:Y:S01]  /*23a0*/  @!P1 STS [UR13+0xc00], R14 ;  /* 0x000c000eff009988 */ /* 0x000fe2000800080d */
[----:B------:R-:W-:Y:S06]  /*23b0*/  BAR.SYNC.DEFER_BLOCKING 0x0 ;  /* 0x0000000000007b1d */ /* 0x000fec0000010000 */
[----:B------:R-:W0:Y:S02]  /*23c0*/  LDS R9, [UR13+0xc00] ;  /* 0x000c000dff097984 */ /* 0x000e240008000800 */
[----:B0-----:R-:W-:-:S02]  /*23d0*/  ISETP.GE.AND P1, PT, R7, R9, PT ;  /* 0x000000090700720c */ /* 0x001fc40003f26270 */
[-C--:B------:R-:W-:Y:S01]  /*23e0*/  ISETP.GE.AND P2, PT, R12, R9.reuse, PT ;  /* 0x000000090c00720c */ /* 0x080fe20003f46270 */
[----:B------:R-:W-:Y:S01]  /*23f0*/  IMAD.U32 R12, RZ, RZ, UR21 ;  /* 0x00000015ff0c7e24 */ /* 0x000fe2000f8e00ff */
[-C--:B------:R-:W-:Y:S02]  /*2400*/  ISETP.GE.AND P3, PT, R13, R9.reuse, PT ;  /* 0x000000090d00720c */ /* 0x080fe40003f66270 */
[----:B------:R-:W-:Y:S02]  /*2410*/  SHF.R.S32.HI R7, RZ, 0x1f, R4 ;  /* 0x0000001fff077819 */ /* 0x000fe40000011404 */
[----:B------:R-:W-:Y:S02]  /*2420*/  ISETP.GE.AND P0, PT, R4, R9, PT ;  /* 0x000000090400720c */ /* 0x000fe40003f06270 */
[----:B------:R-:W-:Y:S01]  /*2430*/  IADD3.X R9, R12, UR15, R7, P4, P5 ;  /* 0x0000000f0c097c10 */ /* 0x000fe2000a7ea407 */
[----:B------:R-:W-:Y:S02]  /*2440*/  UIADD3.X UR15, URZ, UR15, URZ, UP0, !UPT ;  /* 0x0000000f3f0f7290 */ /* 0x000fe400087fe43f */
[----:B------:R-:W-:-:S02]  /*2450*/  UISETP.GE.U32.AND UP0, UPT, UR7, UR12, UPT ;  /* 0x0000000c0700728c */ /* 0x000fc4000bf06070 */
[----:B------:R0:W-:Y:S02]  /*2460*/  @!P1 STG.E.U8 desc[UR10][R8.64+0x20], R17 ;  /* 0x0000201108009986 */ /* 0x0001e4000c10110a */
[----:B------:R-:W-:Y:S02]  /*2470*/  UISETP.GE.AND.EX UP0, UPT, UR15, URZ, UPT, UP0 ;  /* 0x0000003f0f00728c */ /* 0x000fe4000bf06300 */
[----:B------:R0:W-:Y:S04]  /*2480*/  @!P2 STG.E.U8 desc[UR10][R8.64+0x40], R19 ;  /* 0x000040130800a986 */ /* 0x0001e8000c10110a */
[----:B------:R0:W-:Y:S04]  /*2490*/  @!P3 STG.E.U8 desc[UR10][R8.64+0x60], R21 ;  /* 0x000060150800b986 */ /* 0x0001e8000c10110a */
[----:B------:R0:W-:Y:S01]  /*24a0*/  @!P0 STG.E.U8 desc[UR10][R8.64], R11 ;  /* 0x0000000b08008986 */ /* 0x0001e2000c10110a */
[----:B------:R-:W-:-:S13]  /*24b0*/  PLOP3.LUT P0, PT, PT, PT, UP0, 0x80, 0x0 ;  /* 0x000000000000781c */ /* 0x000fda0003f0f008 */
[----:B0-----:R-:W-:Y:S05]  /*24c0*/  @!P0 BRA `(.L_x_770) ;  /* 0xffffffdc00988947 */ /* 0x001fea000383ffff */
[----:B------:R-:W-:Y:S05]  /*24d0*/  EXIT ;  /* 0x000000000000794d */ /* 0x000fea0003800000 */
.L_x_771:
        /* <DEDUP_REMOVED lines=10> */
.L_x_2094:


//--------------------- .text._Z18kQuantizeBlockwiseI13__nv_bfloat16Li2048ELi4ELi0ELi0EEvPfPT_S1_PhS1_ii --------------------------
	.section	.text._Z18kQuantizeBlockwiseI13__nv_bfloat16Li2048ELi4ELi0ELi0EEvPfPT_S1_PhS1_ii,"ax",@progbits
	.align	128
        .global         _Z18kQuantizeBlockwiseI13__nv_bfloat16Li2048ELi4ELi0ELi0EEvPfPT_S1_PhS1_ii
        .type           _Z18kQuantizeBlockwiseI13__nv_bfloat16Li2048ELi4ELi0ELi0EEvPfPT_S1_PhS1_ii,@function
        .size           _Z18kQuantizeBlockwiseI13__nv_bfloat16Li2048ELi4ELi0ELi0EEvPfPT_S1_PhS1_ii,(.L_x_2095 - _Z18kQuantizeBlockwiseI13__nv_bfloat16Li2048ELi4ELi0ELi0EEvPfPT_S1_PhS1_ii)
        .other          _Z18kQuantizeBlockwiseI13__nv_bfloat16Li2048ELi4ELi0ELi0EEvPfPT_S1_PhS1_ii,@"STO_CUDA_ENTRY STV_DEFAULT"
_Z18kQuantizeBlockwiseI13__nv_bfloat16Li2048ELi4ELi0ELi0EEvPfPT_S1_PhS1_ii:
.text._Z18kQuantizeBlockwiseI13__nv_bfloat16Li2048ELi4ELi0ELi0EEvPfPT_S1_PhS1_ii:
        /* <DEDUP_REMOVED lines=17> */
.L_x_774:
[----:B0-2---:R-:W-:-:S06]  /*0110*/  IMAD.WIDE R2, R7, 0x4, R4 ;  /* 0x0000000407027825 */ /* 0x005fcc00078e0204 */
[----:B------:R-:W2:Y:S01]  /*0120*/  LDG.E R2, desc[UR12][R2.64] ;  /* 0x0000000c02027981 */ /* 0x000ea2000c1e1900 */
[----:B------:R-:W-:Y:S02]  /*0130*/  IMAD R9, R7, 0x4, R6 ;  /* 0x0000000407097824 */ /* 0x000fe400078e0206 */
[----:B-1----:R-:W-:-:S05]  /*0140*/  IMAD.IADD R7, R8, 0x1, R7 ;  /* 0x0000000108077824 */ /* 0x002fca00078e0207 */
[----:B------:R-:W-:Y:S01]  /*0150*/  ISETP.GE.AND P0, PT, R7, 0x100, PT ;  /* 0x000001000700780c */ /* 0x000fe20003f06270 */
[----:B--2---:R0:W-:-:S12]  /*0160*/  STS [R9], R2 ;  /* 0x0000000209007388 */ /* 0x0041d80000000800 */
[----:B------:R-:W-:Y:S05]  /*0170*/  @!P0 BRA `(.L_x_774) ;  /* 0xfffffffc00e48947 */ /* 0x000fea000383ffff */
.L_x_773:
[----:B------:R-:W-:Y:S05]  /*0180*/  BSYNC B0 ;  /* 0x0000000000007941 */ /* 0x000fea0003800000 */
.L_x_772:
[----:B------:R-:W-:-:S04]  /*0190*/  UISETP.LT.U32.AND UP0, UPT, UR4, 0x7fffffff, UPT ;  /* 0x7fffffff0400788c */ /* 0x000fc8000bf01070 */
[----:B------:R-:W-:-:S04]  /*01a0*/  USEL UR10, UR4, 0x7fffffff, UP0 ;  /* 0x7fffffff040a7887 */ /* 0x000fc80008000000 */
[----:B------:R-:W-:-:S06]  /*01b0*/  UISETP.GE.AND UP0, UPT, UR5, UR10, UPT ;  /* 0x0000000a0500728c */ /* 0x000fcc000bf06270 */
[----:B------:R-:W-:-:S13]  /*01c0*/  PLOP3.LUT P0, PT, PT, PT, UP0, 0x80, 0x0 ;  /* 0x000000000000781c */ /* 0x000fda0003f0f008 */
[----:B------:R-:W-:Y:S05]  /*01d0*/  @P0 EXIT ;  /* 0x000000000000094d */ /* 0x000fea0003800000 */
[----:B------:R-:W1:Y:S01]  /*01e0*/  S2UR UR8, SR_CgaCtaId ;  /* 0x00000000000879c3 */ /* 0x000e620000008800 */
[----:B0-----:R-:W0:Y:S01]  /*01f0*/  S2R R2, SR_LANEID ;  /* 0x0000000000027919 */ /* 0x001e220000000000 */
[--C-:B------:R-:W-:Y:S01]  /*0200*/  SHF.R.S32.HI R3, RZ, 0x1f, R0.reuse ;  /* 0x0000001fff037819 */ /* 0x100fe20000011400 */
[----:B------:R-:W-:Y:S01]  /*0210*/  IMAD.SHL.U32 R25, R0, 0x4, RZ ;  /* 0x0000000400197824 */ /* 0x000fe200078e00ff */
[----:B------:R-:W-:Y:S01]  /*0220*/  UMOV UR6, 0x400 ;  /* 0x0000040000067882 */ /* 0x000fe20000000000 */
[----:B------:R-:W-:Y:S01]  /*0230*/  USHF.R.S32.HI UR15, URZ, 0x1f, UR5 ;  /* 0x0000001f3f0f7899 */ /* 0x000fe20008011405 */
[----:B------:R-:W-:Y:S01]  /*0240*/  LEA.HI R3, R3, R0, RZ, 0x5 ;  /* 0x0000000003037211 */ /* 0x000fe200078f28ff */
[----:B------:R-:W-:Y:S01]  /*0250*/  UIADD3 UR6, UR6, 0x1810, URZ ;  /* 0x0000181006067890 */ /* 0x000fe2000fffe03f */
[----:B------:R-:W-:Y:S01]  /*0260*/  LOP3.LUT R25, R25, 0xffffff80, RZ, 0xc0, !PT ;  /* 0xffffff8019197812 */ /* 0x000fe200078ec0ff */
[----:B------:R-:W-:Y:S01]  /*0270*/  UMOV UR7, UR5 ;  /* 0x0000000500077c82 */ /* 0x000fe20008000000 */
[----:B------:R-:W-:Y:S01]  /*0280*/  SHF.R.S32.HI R19, RZ, 0x5, R3 ;  /* 0x00000005ff137819 */ /* 0x000fe20000011403 */
[----:B------:R-:W-:Y:S01]  /*0290*/  ULDC.64 UR16, c[0x0][0x218] ;  /* 0x0000860000107ab9 */ /* 0x000fe20000000a00 */
[----:B------:R-:W-:Y:S01]  /*02a0*/  LOP3.LUT R3, R3, 0xffffffe0, RZ, 0xc0, !PT ;  /* 0xffffffe003037812 */ /* 0x000fe200078ec0ff */
[----:B------:R-:W-:Y:S01]  /*02b0*/  ULDC.64 UR18, c[0x0][0x220] ;  /* 0x0000880000127ab9 */ /* 0x000fe20000000a00 */
[----:B------:R-:W-:Y:S01]  /*02c0*/  LOP3.LUT R17, R25, 0x1f, R0, 0xf8, !PT ;  /* 0x0000001f19117812 */ /* 0x000fe200078ef800 */
[----:B------:R-:W-:Y:S01]  /*02d0*/  ULDC.64 UR20, c[0x0][0x228] ;  /* 0x00008a0000147ab9 */ /* 0x000fe20000000a00 */
[----:B------:R-:W-:Y:S01]  /*02e0*/  LOP3.LUT R21, RZ, R3, RZ, 0x33, !PT ;  /* 0x00000003ff157212 */ /* 0x000fe200078e33ff */
[----:B------:R-:W-:Y:S01]  /*02f0*/  VIADD R23, R3, 0x20 ;  /* 0x0000002003177836 */ /* 0x000fe20000000000 */
[----:B------:R-:W-:Y:S01]  /*0300*/  SHF.R.S32.HI R8, RZ, 0x1f, R17 ;  /* 0x0000001fff087819 */ /* 0x000fe20000011411 */
[----:B-1----:R-:W-:-:S06]  /*0310*/  ULEA UR6, UR8, UR6, 0x18 ;  /* 0x0000000608067291 */ /* 0x002fcc000f8ec03f */
[----:B------:R-:W-:-:S07]  /*0320*/  LEA R19, R19, UR6, 0x2 ;  /* 0x0000000613137c11 */ /* 0x000fce000f8e10ff */
.L_x_780:
[----:B------:R-:W1:Y:S01]  /*0330*/  LDC R4, c[0x0][0x23c] ;  /* 0x00008f00ff047b82 */ /* 0x000e620000000800 */
[----:B------:R-:W-:Y:S01]  /*0340*/  IMAD R3, RZ, RZ, -UR7 ;  /* 0x80000007ff037e24 */ /* 0x000fe2000f8e02ff */
[----:B------:R-:W-:Y:S02]  /*0350*/  IADD3 R5, P1, R17, UR7, RZ ;  /* 0x0000000711057c10 */ /* 0x000fe4000ff3e0ff */
[----:B------:R-:W-:Y:S02]  /*0360*/  PRMT R7, RZ, 0x7610, R7 ;  /* 0x00007610ff077816 */ /* 0x000fe40000000007 */
[----:B------:R-:W-:Y:S02]  /*0370*/  IADD3.X R8, R8, UR15, RZ, P1, !PT ;  /* 0x0000000f08087c10 */ /* 0x000fe40008ffe4ff */
[----:B------:R-:W-:Y:S02]  /*0380*/  PRMT R9, RZ, 0x7610, R9 ;  /* 0x00007610ff097816 */ /* 0x000fe40000000009 */
[----:B------:R-:W-:-:S02]  /*0390*/  PRMT R6, RZ, 0x7610, R6 ;  /* 0x00007610ff067816 */ /* 0x000fc40000000006 */
[----:B-1----:R-:W-:Y:S01]  /*03a0*/  VIADDMNMX R3, R3, R4, 0x800, PT ;  /* 0x0000080003037446 */ /* 0x002fe20003800104 */
[----:B------:R-:W-:Y:S01]  /*03b0*/  BAR.SYNC.DEFER_BLOCKING 0x0 ;  /* 0x0000000000007b1d */ /* 0x000fe20000010000 */
[----:B------:R-:W-:Y:S02]  /*03c0*/  LEA R4, P4, R5, UR16, 0x1 ;  /* 0x0000001005047c11 */ /* 0x000fe4000f8808ff */
[----:B------:R-:W-:Y:S02]  /*03d0*/  ISETP.GE.AND P0, PT, R17, R3, PT ;  /* 0x000000031100720c */ /* 0x000fe40003f06270 */
[----:B------:R-:W-:Y:S02]  /*03e0*/  LOP3.LUT R17, R25, 0x1f, R0, 0xf8, !PT ;  /* 0x0000001f19117812 */ /* 0x000fe400078ef800 */
[----:B------:R-:W-:Y:S02]  /*03f0*/  LEA.HI.X R5, R5, UR17, R8, 0x1, P4 ;  /* 0x0000001105057c11 */ /* 0x000fe4000a0f0c08 */
[----:B------:R-:W-:-:S02]  /*0400*/  LOP3.LUT R28, R17, 0x20, RZ, 0xfc, !PT ;  /* 0x00000020111c7812 */ /* 0x000fc400078efcff */
[C---:B------:R-:W-:Y:S02]  /*0410*/  LOP3.LUT R26, R17.reuse, 0x40, RZ, 0xfc, !PT ;  /* 0x00000040111a7812 */ /* 0x040fe400078efcff */
[----:B------:R-:W-:Y:S02]  /*0420*/  LOP3.LUT R24, R17, 0x60, RZ, 0xfc, !PT ;  /* 0x0000006011187812 */ /* 0x000fe400078efcff */
[-C--:B------:R-:W-:Y:S01]  /*0430*/  ISETP.GE.AND P1, PT, R28, R3.reuse, PT ;  /* 0x000000031c00720c */ /* 0x080fe20003f26270 */
[----:B------:R-:W2:Y:S01]  /*0440*/  @!P0 LDG.E.U16.CONSTANT R7, desc[UR12][R4.64] ;  /* 0x0000000c04078981 */ /* 0x000ea2000c1e9500 */
[-C--:B------:R-:W-:Y:S02]  /*0450*/  ISETP.GE.AND P2, PT, R26, R3.reuse, PT ;  /* 0x000000031a00720c */ /* 0x080fe40003f46270 */
[----:B------:R-:W-:Y:S02]  /*0460*/  ISETP.GE.AND P3, PT, R24, R3, PT ;  /* 0x000000031800720c */ /* 0x000fe40003f66270 */
[----:B------:R-:W-:-:S07]  /*0470*/  PRMT R8, RZ, 0x7610, R8 ;  /* 0x00007610ff087816 */ /* 0x000fce0000000008 */
[----:B------:R-:W3:Y:S04]  /*0480*/  @!P1 LDG.E.U16.CONSTANT R8, desc[UR12][R4.64+0x40] ;  /* 0x0000400c04089981 */ /* 0x000ee8000c1e9500 */
[----:B------:R-:W4:Y:S04]  /*0490*/  @!P2 LDG.E.U16.CONSTANT R9, desc[UR12][R4.64+0x80] ;  /* 0x0000800c0409a981 */ /* 0x000f28000c1e9500 */
[----:B------:R1:W5:Y:S01]  /*04a0*/  @!P3 LDG.E.U16.CONSTANT R6, desc[UR12][R4.64+0xc0] ;  /* 0x0000c00c0406b981 */ /* 0x000362000c1e9500 */
[----:B------:R-:W1:Y:S01]  /*04b0*/  S2UR UR9, SR_CgaCtaId ;  /* 0x00000000000979c3 */ /* 0x000e620000008800 */
[----:B------:R-:W-:Y:S01]  /*04c0*/  UMOV UR8, 0x400 ;  /* 0x0000040000087882 */ /* 0x000fe20000000000 */
[----:B0-----:R-:W-:Y:S01]  /*04d0*/  IMAD.IADD R11, R25, 0x1, R2 ;  /* 0x00000001190b7824 */ /* 0x001fe200078e0202 */
[----:B-1----:R-:W-:-:S06]  /*04e0*/  ULEA UR11, UR9, UR8, 0x18 ;  /* 0x00000008090b7291 */ /* 0x002fcc000f8ec03f */
[----:B------:R-:W-:Y:S01]  /*04f0*/  LEA R10, R11, UR11, 0x1 ;  /* 0x0000000b0b0a7c11 */ /* 0x000fe2000f8e08ff */
[----:B------:R-:W-:-:S05]  /*0500*/  IMAD R11, R2, 0x3, R11 ;  /* 0x00000003020b7824 */ /* 0x000fca00078e020b */
[----:B------:R-:W-:Y:S02]  /*0510*/  LEA R4, R11, UR11, 0x1 ;  /* 0x0000000b0b047c11 */ /* 0x000fe4000f8e08ff */
[----:B------:R-:W-:Y:S01]  /*0520*/  ISETP.GT.AND P0, PT, R3, 0x1ff, PT ;  /* 0x000001ff0300780c */ /* 0x000fe20003f04270 */
        /* <DEDUP_REMOVED lines=61> */
[----:B------:R-:W-:Y:S02]  /*0900*/  FSEL R13, R11, R10, P0 ;  /* 0x0000000a0b0d7208 */ /* 0x000fe40000000000 */
[----:B------:R-:W0:Y:S02]  /*0910*/  LDS.128 R8, [UR11+0x1840] ;  /* 0x0018400bff087984 */ /* 0x000e240008000c00 */
        /* <DEDUP_REMOVED lines=12> */
[----:B------:R-:W1:Y:S02]  /*09e0*/  LDS.128 R4, [UR11+0x1850] ;  /* 0x0018500bff047984 */ /* 0x000e640008000c00 */
        /* <DEDUP_REMOVED lines=25> */
.L_x_776:
        /* <DEDUP_REMOVED lines=26> */
[----:B------:R-:W1:Y:S04]  /*0d20*/  LDS.128 R4, [UR11+0x1830] ;  /* 0x0018300bff047984 */ /* 0x000e680008000c00 */
[----:B------:R-:W2:Y:S01]  /*0d30*/  LDS.128 R8, [UR11+0x1840] ;  /* 0x0018400bff087984 */ /* 0x000ea20008000c00 */
        /* <DEDUP_REMOVED lines=31> */
.L_x_777:
[----:B------:R-:W-:Y:S05]  /*0f30*/  BSYNC B0 ;  /* 0x0000000000007941 */ /* 0x000fea0003800000 */
.L_x_775:
        /* <DEDUP_REMOVED lines=14> */
.L_x_779:
[----:B------:R-:W-:Y:S05]  /*1020*/  BSYNC B0 ;  /* 0x0000000000007941 */ /* 0x000fea0003800000 */
.L_x_778:
[----:B------:R-:W-:Y:S01]  /*1030*/  BAR.SYNC.DEFER_BLOCKING 0x0 ;  /* 0x0000000000007b1d */ /* 0x000fe20000010000 */
[----:B------:R-:W-:Y:S01]  /*1040*/  UIADD3 UR5, UR8, 0x1864, URZ ;  /* 0x0000186408057890 */ /* 0x000fe2000fffe03f */
[----:B------:R-:W-:Y:S02]  /*1050*/  IMAD.MOV.U32 R9, RZ, RZ, 0xbf ;  /* 0x000000bfff097424 */ /* 0x000fe400078e00ff */
[----:B------:R-:W-:Y:S01]  /*1060*/  IMAD.MOV.U32 R7, RZ, RZ, 0x3f800000 ;  /* 0x3f800000ff077424 */ /* 0x000fe200078e00ff */
[----:B------:R-:W-:Y:S01]  /*1070*/  ULEA UR5, UR9, UR5, 0x18 ;  /* 0x0000000509057291 */ /* 0x000fe2000f8ec03f */
[----:B------:R-:W-:Y:S01]  /*1080*/  IMAD.MOV.U32 R13, RZ, RZ, 0x7f ;  /* 0x0000007fff0d7424 */ /* 0x000fe200078e00ff */
[----:B0-----:R-:W0:Y:S04]  /*1090*/  LDS.64 R4, [UR11+0x1c60] ;  /* 0x001c600bff047984 */ /* 0x001e280008000a00 */
[----:B------:R-:W1:Y:S01]  /*10a0*/  LDS R8, [UR11+0x1a60] ;  /* 0x001a600bff087984 */ /* 0x000e620008000800 */
[----:B0-----:R-:W-:Y:S01]  /*10b0*/  FMUL.FTZ R15, R22, R5 ;  /* 0x00000005160f7220 */ /* 0x001fe20000410000 */
[----:B-1----:R-:W-:-:S04]  /*10c0*/  IMAD.MOV.U32 R6, RZ, RZ, R8 ;  /* 0x000000ffff067224 */ /* 0x002fc800078e0008 */
        /* <DEDUP_REMOVED lines=54> */
[----:B------:R-:W-:Y:S04]  /*1430*/  LDS R7, [UR11+0x1864] ;  /* 0x0018640bff077984 */ /* 0x000fe80008000800 */
[----:B------:R-:W0:Y:S02]  /*1440*/  LDS R14, [R14] ;  /* 0x000000000e0e7984 */ /* 0x000e240000000800 */
[----:B0-----:R-:W-:-:S13]  /*1450*/  FSETP.GEU.FTZ.AND P3, PT, R14, R15, PT ;  /* 0x0000000f0e00720b */ /* 0x001fda0003f7e000 */
[C---:B------:R-:W-:Y:S02]  /*1460*/  @P3 VIADD R10, R11.reuse, 0xffffffff ;  /* 0xffffffff0b0a3836 */ /* 0x040fe40000000000 */
[----:B------:R-:W-:Y:S02]  /*1470*/  @!P3 VIADD R10, R11, 0x1 ;  /* 0x000000010b0ab836 */ /* 0x000fe40000000000 */
[----:B------:R-:W-:Y:S02]  /*1480*/  @!P3 IMAD.MOV.U32 R13, RZ, RZ, R11 ;  /* 0x000000ffff0db224 */ /* 0x000fe400078e000b */
[----:B------:R-:W-:Y:S02]  /*1490*/  @!P3 IMAD.MOV.U32 R11, RZ, RZ, R9 ;  /* 0x000000ffff0bb224 */ /* 0x000fe400078e0009 */
[----:B------:R-:W-:Y:S01]  /*14a0*/  FMUL.FTZ R9, R20, R5 ;  /* 0x0000000514097220 */ /* 0x000fe20000410000 */
[----:B------:R-:W-:Y:S01]  /*14b0*/  LEA R27, R10, UR5, 0x2 ;  /* 0x000000050a1b7c11 */ /* 0x000fe2000f8e10ff */
[----:B------:R-:W-:-:S02]  /*14c0*/  @!P3 IMAD.MOV.U32 R8, RZ, RZ, R14 ;  /* 0x000000ffff08b224 */ /* 0x000fc400078e000e */
[----:B------:R-:W-:Y:S01]  /*14d0*/  @!P3 IMAD.MOV.U32 R14, RZ, RZ, R12 ;  /* 0x000000ffff0eb224 */ /* 0x000fe200078e000c */
[----:B------:R-:W-:Y:S02]  /*14e0*/  FSETP.GEU.FTZ.AND P0, PT, R6, R9, PT ;  /* 0x000000090600720b */ /* 0x000fe40003f1e000 */
[----:B------:R-:W0:Y:S11]  /*14f0*/  LDS R27, [R27] ;  /* 0x000000001b1b7984 */ /* 0x000e360000000800 */
[----:B------:R-:W-:-:S05]  /*1500*/  @!P0 IMAD.MOV.U32 R22, RZ, RZ, 0xbf ;  /* 0x000000bfff168424 */ /* 0x000fca00078e00ff */
[----:B------:R-:W-:-:S06]  /*1510*/  LEA R20, R22, UR5, 0x2 ;  /* 0x0000000516147c11 */ /* 0x000fcc000f8e10ff */
[----:B------:R-:W1:Y:S01]  /*1520*/  LDS R20, [R20] ;  /* 0x0000000014147984 */ /* 0x000e620000000800 */
[----:B0-----:R-:W-:-:S13]  /*1530*/  FSETP.GEU.FTZ.AND P2, PT, R27, R15, PT ;  /* 0x0000000f1b00720b */ /* 0x001fda0003f5e000 */
[----:B------:R-:W-:Y:S02]  /*1540*/  @!P2 ISETP.NE.AND P4, PT, R11, 0xff, PT ;  /* 0x000000ff0b00a80c */ /* 0x000fe40003f85270 */
[----:B------:R-:W-:Y:S02]  /*1550*/  @P2 ISETP.NE.AND P3, PT, R13, RZ, PT ;  /* 0x000000ff0d00220c */ /* 0x000fe40003f65270 */
[----:B------:R-:W-:Y:S02]  /*1560*/  @!P2 FSEL R14, R4, R14, !P4 ;  /* 0x0000000e040ea208 */ /* 0x000fe40006000000 */
[----:B------:R-:W-:Y:S02]  /*1570*/  @P2 FSEL R8, R7, R8, !P3 ;  /* 0x0000000807082208 */ /* 0x000fe40005800000 */
[----:B-1----:R-:W-:Y:S01]  /*1580*/  FSETP.GEU.FTZ.AND P5, PT, R20, R9, PT ;  /* 0x000000091400720b */ /* 0x002fe20003fbe000 */
[C---:B------:R-:W-:Y:S02]  /*1590*/  @!P2 FADD.FTZ R14, R27.reuse, R14 ;  /* 0x0000000e1b0ea221 */ /* 0x040fe40000010000 */
[----:B------:R-:W-:-:S02]  /*15a0*/  @P2 FADD.FTZ R8, R27, R8 ;  /* 0x000000081b082221 */ /* 0x000fc40000010000 */
[----:B------:R-:W-:Y:S02]  /*15b0*/  @!P2 FMUL.FTZ R14, R14, 0.5 ;  /* 0x3f0000000e0ea820 */ /* 0x000fe40000410000 */
[----:B------:R-:W-:-:S03]  /*15c0*/  @P2 FMUL.FTZ R8, R8, 0.5 ;  /* 0x3f00000008082820 */ /* 0x000fc60000410000 */
[----:B------:R-:W-:Y:S01]  /*15d0*/  @!P2 FSETP.GT.FTZ.AND P3, PT, R15, R14, PT ;  /* 0x0000000e0f00a20b */ /* 0x000fe20003f74000 */
[----:B------:R-:W-:Y:S01]  /*15e0*/  IMAD.MOV.U32 R14, RZ, RZ, -0x40800000 ;  /* 0xbf800000ff0e7424 */ /* 0x000fe200078e00ff */
[----:B------:R-:W-:Y:S01]  /*15f0*/  @P2 FSETP.GT.FTZ.AND P4, PT, R8, R15, PT ;  /* 0x0000000f0800220b */ /* 0x000fe20003f94000 */
[C---:B------:R-:W-:Y:S02]  /*1600*/  @P5 VIADD R12, R22.reuse, 0xffffffe0 ;  /* 0xffffffe0160c5836 */ /* 0x040fe40000000000 */
[----:B------:R-:W-:Y:S01]  /*1610*/  @!P5 VIADD R12, R22, 0x20 ;  /* 0x00000020160cd836 */ /* 0x000fe20000000000 */
[-C--:B------:R-:W-:Y:S01]  /*1620*/  @P2 SEL R8, R13, R10.reuse, P4 ;  /* 0x0000000a0d082207 */ /* 0x080fe20002000000 */
[--C-:B------:R-:W-:Y:S01]  /*1630*/  @!P0 IMAD.MOV.U32 R14, RZ, RZ, R6.reuse ;  /* 0x000000ffff0e8224 */ /* 0x100fe200078e0006 */
[----:B------:R-:W-:Y:S01]  /*1640*/  @!P2 SEL R8, R11, R10, P3 ;  /* 0x0000000a0b08a207 */ /* 0x000fe20001800000 */
[----:B------:R-:W-:Y:S01]  /*1650*/  IMAD.MOV.U32 R10, RZ, RZ, R6 ;  /* 0x000000ffff0a7224 */ /* 0x000fe200078e0006 */
[----:B------:R-:W-:Y:S01]  /*1660*/  LEA R15, R12, UR5, 0x2 ;  /* 0x000000050c0f7c11 */ /* 0x000fe2000f8e10ff */
[----:B------:R-:W-:-:S02]  /*1670*/  @!P0 IMAD.MOV.U32 R10, RZ, RZ, 0x3f800000 ;  /* 0x3f800000ff0a8424 */ /* 0x000fc400078e00ff */
[----:B------:R-:W-:Y:S02]  /*1680*/  @!P5 IMAD.MOV.U32 R14, RZ, RZ, R20 ;  /* 0x000000ffff0ed224 */ /* 0x000fe400078e0014 */
[----:B------:R-:W-:Y:S01]  /*1690*/  @!P5 IMAD.MOV.U32 R20, RZ, RZ, R10 ;  /* 0x000000ffff14d224 */ /* 0x000fe200078e000a */
[----:B------:R-:W0:Y:S01]  /*16a0*/  LDS R15, [R15] ;  /* 0x000000000f0f7984 */ /* 0x000e220000000800 */
[----:B------:R-:W-:Y:S02]  /*16b0*/  IMAD.MOV.U32 R10, RZ, RZ, RZ ;  /* 0x000000ffff0a7224 */ /* 0x000fe400078e00ff */
[----:B------:R-:W-:Y:S02]  /*16c0*/  IMAD.MOV.U32 R11, RZ, RZ, 0x7f ;  /* 0x0000007fff0b7424 */ /* 0x000fe400078e00ff */
[----:B------:R-:W-:Y:S02]  /*16d0*/  @!P0 IMAD.MOV.U32 R10, RZ, RZ, 0x7f ;  /* 0x0000007fff0a8424 */ /* 0x000fe400078e00ff */
[----:B------:R-:W-:-:S02]  /*16e0*/  @!P0 IMAD.MOV.U32 R11, RZ, RZ, 0xff ;  /* 0x000000ffff0b8424 */ /* 0x000fc400078e00ff */
        /* <DEDUP_REMOVED lines=38> */
[----:B------:R-:W0:Y:S01]  /*1950*/  LDS R20, [R29] ;  /* 0x000000001d147984 */ /* 0x000e220000000800 */
[----:B------:R-:W-:Y:S01]  /*1960*/  FMUL.FTZ R5, R16, R5 ;  /* 0x0000000510057220 */ /* 0x000fe20000410000 */
[----:B------:R-:W-:Y:S02]  /*1970*/  IMAD.MOV.U32 R16, RZ, RZ, 0x3f ;  /* 0x0000003fff107424 */ /* 0x000fe400078e00ff */
[----:B------:R-:W-:Y:S02]  /*1980*/  FSETP.GEU.FTZ.AND P0, PT, R6, R11, PT ;  /* 0x0000000b0600720b */ /* 0x000fe40003f1e000 */
        /* <DEDUP_REMOVED lines=13> */
[----:B------:R-:W-:Y:S01]  /*1a60*/  IMAD.MOV.U32 R14, RZ, RZ, 0x3f ;  /* 0x0000003fff0e7424 */ /* 0x000fe200078e00ff */
[----:B------:R-:W-:Y:S01]  /*1a70*/  @!P2 FSEL R15, R4, R20, !P4 ;  /* 0x00000014040fa208 */ /* 0x000fe20006000000 */
[----:B------:R-:W-:Y:S02]  /*1a80*/  @!P0 IMAD.MOV.U32 R14, RZ, RZ, 0xbf ;  /* 0x000000bfff0e8424 */ /* 0x000fe400078e00ff */
[C---:B------:R-:W-:Y:S02]  /*1a90*/  @P2 FADD.FTZ R27, R22.reuse, R27 ;  /* 0x0000001b161b2221 */ /* 0x040fe40000010000 */
[----:B------:R-:W-:Y:S01]  /*1aa0*/  @!P2 FADD.FTZ R15, R22, R15 ;  /* 0x0000000f160fa221 */ /* 0x000fe20000010000 */
[----:B------:R-:W-:Y:S01]  /*1ab0*/  LEA R18, R14, UR5, 0x2 ;  /* 0x000000050e127c11 */ /* 0x000fe2000f8e10ff */
[----:B------:R-:W-:-:S02]  /*1ac0*/  @P2 FMUL.FTZ R22, R27, 0.5 ;  /* 0x3f0000001b162820 */ /* 0x000fc40000410000 */
[----:B------:R-:W-:-:S03]  /*1ad0*/  @!P2 FMUL.FTZ R20, R15, 0.5 ;  /* 0x3f0000000f14a820 */ /* 0x000fc60000410000 */
[----:B------:R-:W0:Y:S01]  /*1ae0*/  LDS R18, [R18] ;  /* 0x0000000012127984 */ /* 0x000e220000000800 */
[----:B------:R-:W-:Y:S02]  /*1af0*/  @P2 FSETP.GT.FTZ.AND P4, PT, R22, R9, PT ;  /* 0x000000091600220b */ /* 0x000fe40003f94000 */
[----:B------:R-:W-:Y:S02]  /*1b00*/  @!P2 FSETP.GT.FTZ.AND P3, PT, R9, R20, PT ;  /* 0x000000140900a20b */ /* 0x000fe40003f74000 */
[-C--:B------:R-:W-:Y:S01]  /*1b10*/  @P2 SEL R9, R10, R13.reuse, P4 ;  /* 0x0000000d0a092207 */ /* 0x080fe20002000000 */
[----:B------:R-:W-:Y:S01]  /*1b20*/  IMAD.MOV.U32 R10, RZ, RZ, R6 ;  /* 0x000000ffff0a7224 */ /* 0x000fe200078e0006 */
[----:B------:R-:W-:Y:S01]  /*1b30*/  @!P2 SEL R9, R12, R13, P3 ;  /* 0x0000000d0c09a207 */ /* 0x000fe20001800000 */
[----:B------:R-:W-:Y:S01]  /*1b40*/  @!P0 IMAD.MOV.U32 R10, RZ, RZ, 0x3f800000 ;  /* 0x3f800000ff0a8424 */ /* 0x000fe200078e00ff */
[----:B------:R-:W-:Y:S01]  /*1b50*/  FSETP.GEU.FTZ.AND P4, PT, R6, R5, PT ;  /* 0x000000050600720b */ /* 0x000fe20003f9e000 */
[----:B------:R-:W-:Y:S01]  /*1b60*/  IMAD.MOV.U32 R12, RZ, RZ, -0x40800000 ;  /* 0xbf800000ff0c7424 */ /* 0x000fe200078e00ff */
[----:B------:R-:W-:Y:S01]  /*1b70*/  PRMT R9, R9, 0x7604, R8 ;  /* 0x0000760409097816 */ /* 0x000fe20000000008 */
[----:B------:R-:W-:Y:S01]  /*1b80*/  @!P0 IMAD.MOV.U32 R12, RZ, RZ, R6 ;  /* 0x000000ffff0c8224 */ /* 0x000fe200078e0006 */
[----:B------:R-:W-:Y:S01]  /*1b90*/  SHF.R.S32.HI R8, RZ, 0x1f, R17 ;  /* 0x0000001fff087819 */ /* 0x000fe20000011411 */
[----:B------:R-:W-:-:S02]  /*1ba0*/  IMAD.MOV.U32 R13, RZ, RZ, 0x7f ;  /* 0x0000007fff0d7424 */ /* 0x000fc400078e00ff */
[----:B------:R-:W-:-:S06]  /*1bb0*/  @!P0 IMAD.MOV.U32 R13, RZ, RZ, 0xff ;  /* 0x000000ffff0d8424 */ /* 0x000fcc00078e00ff */
        /* <DEDUP_REMOVED lines=47> */
[----:B------:R-:W-:Y:S01]  /*1eb0*/  LEA R18, R16, UR5, 0x2 ;  /* 0x0000000510127c11 */ /* 0x000fe2000f8e10ff */
[----:B------:R-:W0:Y:S05]  /*1ec0*/  LDS R15, [R22] ;  /* 0x00000000160f7984 */ /* 0x000e2a0000000800 */
        /* <DEDUP_REMOVED lines=15> */
[----:B------:R-:W-:-:S03]  /*1fc0*/  @!P3 FSEL R15, R4, R15, !P2 ;  /* 0x0000000f040fb208 */ /* 0x000fc60005000000 */
[----:B------:R-:W-:Y:S01]  /*1fd0*/  @P3 FADD.FTZ R12, R20, R13 ;  /* 0x0000000d140c3221 */ /* 0x000fe20000010000 */
[----:B------:R-:W-:Y:S02]  /*1fe0*/  @P5 VIADD R13, R16, 0xffffffe0 ;  /* 0xffffffe0100d5836 */ /* 0x000fe40000000000 */
[----:B------:R-:W-:Y:S01]  /*1ff0*/  @!P3 FADD.FTZ R15, R20, R15 ;  /* 0x0000000f140fb221 */ /* 0x000fe20000010000 */
[----:B------:R-:W-:Y:S02]  /*2000*/  @!P5 VIADD R13, R16, 0x20 ;  /* 0x00000020100dd836 */ /* 0x000fe40000000000 */
[----:B------:R-:W-:-:S03]  /*2010*/  @P3 FMUL.FTZ R12, R12, 0.5 ;  /* 0x3f0000000c0c3820 */ /* 0x000fc60000410000 */
[----:B------:R-:W-:Y:S02]  /*2020*/  LEA R20, R13, UR5, 0x2 ;  /* 0x000000050d147c11 */ /* 0x000fe4000f8e10ff */
[----:B------:R-:W-:Y:S01]  /*2030*/  @P3 FSETP.GT.FTZ.AND P0, PT, R12, R11, PT ;  /* 0x0000000b0c00320b */ /* 0x000fe20003f14000 */
[----:B------:R-:W-:-:S03]  /*2040*/  @!P3 FMUL.FTZ R12, R15, 0.5 ;  /* 0x3f0000000f0cb820 */ /* 0x000fc60000410000 */
[----:B------:R-:W0:Y:S01]  /*2050*/  LDS R20, [R20] ;  /* 0x0000000014147984 */ /* 0x000e220000000800 */
[-C--:B------:R-:W-:Y:S02]  /*2060*/  @P3 SEL R10, R10, R27.reuse, P0 ;  /* 0x0000001b0a0a3207 */ /* 0x080fe40000000000 */
[----:B------:R-:W-:Y:S01]  /*2070*/  @!P3 FSETP.GT.FTZ.AND P2, PT, R11, R12, PT ;  /* 0x0000000c0b00b20b */ /* 0x000fe20003f54000 */
[----:B------:R-:W-:Y:S02]  /*2080*/  IMAD.MOV.U32 R12, RZ, RZ, -0x40800000 ;  /* 0xbf800000ff0c7424 */ /* 0x000fe400078e00ff */
[----:B------:R-:W-:Y:S01]  /*2090*/  @!P4 IMAD.MOV.U32 R12, RZ, RZ, R6 ;  /* 0x000000ffff0cc224 */ /* 0x000fe200078e0006 */
[----:B------:R-:W-:Y:S01]  /*20a0*/  @!P3 SEL R10, R14, R27, P2 ;  /* 0x0000001b0e0ab207 */ /* 0x000fe20001000000 */
[----:B------:R-:W-:Y:S02]  /*20b0*/  @!P4 IMAD.MOV.U32 R6, RZ, RZ, 0x3f800000 ;  /* 0x3f800000ff06c424 */ /* 0x000fe400078e00ff */
[----:B------:R-:W-:Y:S01]  /*20c0*/  @!P5 IMAD.MOV.U32 R12, RZ, RZ, R18 ;  /* 0x000000ffff0cd224 */ /* 0x000fe200078e0012 */
[----:B------:R-:W-:Y:S01]  /*20d0*/  PRMT R9, R10, 0x7054, R9 ;  /* 0x000070540a097816 */ /* 0x000fe20000000009 */
[----:B------:R-:W-:-:S02]  /*20e0*/  IMAD.MOV.U32 R11, RZ, RZ, 0x7f ;  /* 0x0000007fff0b7424 */ /* 0x000fc400078e00ff */
[----:B------:R-:W-:Y:S02]  /*20f0*/  @!P5 IMAD.MOV.U32 R18, RZ, RZ, R6 ;  /* 0x000000ffff12d224 */ /* 0x000fe400078e0006 */
[----:B------:R-:W-:Y:S02]  /*2100*/  @!P4 IMAD.MOV.U32 R11, RZ, RZ, 0xff ;  /* 0x000000ffff0bc424 */ /* 0x000fe400078e00ff */
[----:B------:R-:W-:Y:S02]  /*2110*/  IMAD.MOV.U32 R6, RZ, RZ, RZ ;  /* 0x000000ffff067224 */ /* 0x000fe400078e00ff */
[----:B------:R-:W-:Y:S02]  /*2120*/  @!P4 IMAD.MOV.U32 R6, RZ, RZ, 0x7f ;  /* 0x0000007fff06c424 */ /* 0x000fe400078e00ff */
[----:B------:R-:W-:Y:S02]  /*2130*/  @!P5 IMAD.MOV.U32 R6, RZ, RZ, R16 ;  /* 0x000000ffff06d224 */ /* 0x000fe400078e0010 */
[----:B------:R-:W-:-:S02]  /*2140*/  @!P5 IMAD.MOV.U32 R16, RZ, RZ, R11 ;  /* 0x000000ffff10d224 */ /* 0x000fc400078e000b */
[----:B------:R-:W-:Y:S01]  /*2150*/  IMAD.U32 R10, RZ, RZ, UR20 ;  /* 0x00000014ff0a7e24 */ /* 0x000fe2000f8e00ff */
        /* <DEDUP_REMOVED lines=49> */
[----:B------:R-:W-:-:S03]  /*2470*/  FSEL R4, R4, R16, !P5 ;  /* 0x0000001004047208 */ /* 0x000fc60006800000 */
        /* <DEDUP_REMOVED lines=11> */
[----:B------:R-:W-:-:S04]  /*2530*/  @!P4 SEL R6, R11, R15, P0 ;  /* 0x0000000f0b06c207 */ /* 0x000fc80000000000 */
[----:B------:R-:W-:Y:S02]  /*2540*/  PRMT R15, R6, 0x654, R9 ;  /* 0x00000654060f7816 */ /* 0x000fe40000000009 */
[----:B------:R-:W-:-:S03]  /*2550*/  IADD3 R6, R2, UR5, R25 ;  /* 0x0000000502067c10 */ /* 0x000fc6000fffe019 */
[----:B------:R0:W-:Y:S01]  /*2560*/  STS [R4+UR5], R15 ;  /* 0x0000000f04007988 */ /* 0x0001e20008000805 */
[----:B------:R-:W-:-:S03]  /*2570*/  NOP ;  /* 0x0000000000007918 */ /* 0x000fc60000000000 */
[----:B------:R-:W-:Y:S01]  /*2580*/  LDS.U8 R7, [R6] ;  /* 0x0000000006077984 */ /* 0x000fe20000000000 */
[----:B0-----:R-:W-:-:S03]  /*2590*/  IMAD.U32 R15, RZ, RZ, UR21 ;  /* 0x00000015ff0f7e24 */ /* 0x001fc6000f8e00ff */
[----:B------:R-:W-:Y:S01]  /*25a0*/  LDS.U8 R9, [R6+0x20] ;  /* 0x0000200006097984 */ /* 0x000fe20000000000 */
[----:B------:R-:W-:Y:S01]  /*25b0*/  IADD3 R4, P4, P5, R10, UR7, R17 ;  /* 0x000000070a047c10 */ /* 0x000fe2000fd9e011 */
[----:B------:R-:W-:Y:S02]  /*25c0*/  UIADD3 UR7, UP0, UR4, UR7, URZ ;  /* 0x0000000704077290 */ /* 0x000fe4000ff1e03f */
[----:B------:R-:W-:Y:S04]  /*25d0*/  LDS.U8 R11, [R6+0x40] ;  /* 0x00004000060b7984 */ /* 0x000fe80000000000 */
[----:B------:R-:W-:Y:S04]  /*25e0*/  LDS.U8 R13, [R6+0x60] ;  /* 0x00006000060d7984 */ /* 0x000fe80000000000 */
[----:B------:R-:W-:Y:S01]  /*25f0*/  @!P1 STS [UR11+0x1800], R3 ;  /* 0x00180003ff009988 */ /* 0x000fe2000800080b */
[----:B------:R-:W-:Y:S06]  /*2600*/  BAR.SYNC.DEFER_BLOCKING 0x0 ;  /* 0x0000000000007b1d */ /* 0x000fec0000010000 */
[----:B------:R-:W0:Y:S02]  /*2610*/  LDS R5, [UR11+0x1800] ;  /* 0x0018000bff057984 */ /* 0x000e240008000800 */
[----:B0-----:R-:W-:-:S02]  /*2620*/  ISETP.GE.AND P1, PT, R28, R5, PT ;  /* 0x000000051c00720c */ /* 0x001fc40003f26270 */
[-C--:B------:R-:W-:Y:S02]  /*2630*/  ISETP.GE.AND P2, PT, R26, R5.reuse, PT ;  /* 0x000000051a00720c */ /* 0x080fe40003f46270 */
[-C--:B------:R-:W-:Y:S02]  /*2640*/  ISETP.GE.AND P3, PT, R24, R5.reuse, PT ;  /* 0x000000051800720c */ /* 0x080fe40003f66270 */
[----:B------:R-:W-:Y:S02]  /*2650*/  ISETP.GE.AND P0, PT, R17, R5, PT ;  /* 0x000000051100720c */ /* 0x000fe40003f06270 */
[----:B------:R-:W-:Y:S01]  /*2660*/  IADD3.X R5, R15, UR15, R8, P4, P5 ;  /* 0x0000000f0f057c10 */ /* 0x000fe2000a7ea408 */
[----:B------:R-:W-:Y:S02]  /*2670*/  UIADD3.X UR15, URZ, UR15, URZ, UP0, !UPT ;  /* 0x0000000f3f0f7290 */ /* 0x000fe400087fe43f */
[----:B------:R-:W-:Y:S02]  /*2680*/  UISETP.GE.U32.AND UP0, UPT, UR7, UR10, UPT ;  /* 0x0000000a0700728c */ /* 0x000fe4000bf06070 */
[----:B------:R1:W-:Y:S02]  /*2690*/  @!P1 STG.E.U8 desc[UR12][R4.64+0x20], R9 ;  /* 0x0000200904009986 */ /* 0x0003e4000c10110c */
[----:B------:R-:W-:-:S02]  /*26a0*/  UISETP.GE.AND.EX UP0, UPT, UR15, URZ, UPT, UP0 ;  /* 0x0000003f0f00728c */ /* 0x000fc4000bf06300 */
[----:B------:R1:W-:Y:S04]  /*26b0*/  @!P2 STG.E.U8 desc[UR12][R4.64+0x40], R11 ;  /* 0x0000400b0400a986 */ /* 0x0003e8000c10110c */
[----:B------:R1:W-:Y:S04]  /*26c0*/  @!P3 STG.E.U8 desc[UR12][R4.64+0x60], R13 ;  /* 0x0000600d0400b986 */ /* 0x0003e8000c10110c */
[----:B------:R1:W-:Y:S01]  /*26d0*/  @!P0 STG.E.U8 desc[UR12][R4.64], R7 ;  /* 0x0000000704008986 */ /* 0x0003e2000c10110c */
[----:B------:R-:W-:-:S13]  /*26e0*/  PLOP3.LUT P0, PT, PT, PT, UP0, 0x80, 0x0 ;  /* 0x000000000000781c */ /* 0x000fda0003f0f008 */
[----:B-1----:R-:W-:Y:S05]  /*26f0*/  @!P0 BRA `(.L_x_780) ;  /* 0xffffffdc000c8947 */ /* 0x002fea000383ffff */
[----:B------:R-:W-:Y:S05]  /*2700*/  EXIT ;  /* 0x000000000000794d */ /* 0x000fea0003800000 */
.L_x_781:
        /* <DEDUP_REMOVED lines=15> */
.L_x_2095:


//--------------------- .text._Z18kQuantizeBlockwiseI13__nv_bfloat16Li4096ELi4ELi1ELi0EEvPfPT_S1_PhS1_ii --------------------------
	.section	.text._Z18kQuantizeBlockwiseI13__nv_bfloat16Li4096ELi4ELi1ELi0EEvPfPT_S1_PhS1_ii,"ax",@progbits
	.align	128
        .global         _Z18kQuantizeBlockwiseI13__nv_bfloat16Li4096ELi4ELi1ELi0EEvPfPT_S1_PhS1_ii
        .type           _Z18kQuantizeBlockwiseI13__nv_bfloat16Li4096ELi4ELi1ELi0EEvPfPT_S1_PhS1_ii,@function
        .size           _Z18kQuantizeBlockwiseI13__nv_bfloat16Li4096ELi4ELi1ELi0EEvPfPT_S1_PhS1_ii,(.L_x_2096 - _Z18kQuantizeBlockwiseI13__nv_bfloat16Li4096ELi4ELi1ELi0EEvPfPT_S1_PhS1_ii)
        .other          _Z18kQuantizeBlockwiseI13__nv_bfloat16Li4096ELi4ELi1ELi0EEvPfPT_S1_PhS1_ii,@"STO_CUDA_ENTRY STV_DEFAULT"
_Z18kQuantizeBlockwiseI13__nv_bfloat16Li4096ELi4ELi1ELi0EEvPfPT_S1_PhS1_ii:
.text._Z18kQuantizeBlockwiseI13__nv_bfloat16Li4096ELi4ELi1ELi0EEvPfPT_S1_PhS1_ii:
        /* <DEDUP_REMOVED lines=17> */
.L_x_784:
[----:B0-2---:R-:W-:-:S06]  /*0110*/  IMAD.WIDE R4, R9, 0x4, R6 ;  /* 0x0000000409047825 */ /* 0x005fcc00078e0206 */
[----:B------:R-:W2:Y:S01]  /*0120*/  LDG.E R4, desc[UR10][R4.64] ;  /* 0x0000000a04047981 */ /* 0x000ea2000c1e1900 */
[----:B------:R-:W-:Y:S02]  /*0130*/  IMAD R11, R9, 0x4, R0 ;  /* 0x00000004090b7824 */ /* 0x000fe400078e0200 */
[----:B-1----:R-:W-:-:S05]  /*0140*/  IMAD.IADD R9, R2, 0x1, R9 ;  /* 0x0000000102097824 */ /* 0x002fca00078e0209 */
[----:B------:R-:W-:Y:S01]  /*0150*/  ISETP.GE.AND P0, PT, R9, 0x100, PT ;  /* 0x000001000900780c */ /* 0x000fe20003f06270 */
[----:B--2---:R0:W-:-:S12]  /*0160*/  STS [R11], R4 ;  /* 0x000000040b007388 */ /* 0x0041d80000000800 */
[----:B------:R-:W-:Y:S05]  /*0170*/  @!P0 BRA `(.L_x_784) ;  /* 0xfffffffc00e48947 */ /* 0x000fea000383ffff */
.L_x_783:
[----:B------:R-:W-:Y:S05]  /*0180*/  BSYNC B0 ;  /* 0x0000000000007941 */ /* 0x000fea0003800000 */
.L_x_782:
[----:B------:R-:W-:-:S04]  /*0190*/  UISETP.LT.U32.AND UP0, UPT, UR4, 0x7fffffff, UPT ;  /* 0x7fffffff0400788c */ /* 0x000fc8000bf01070 */
[----:B------:R-:W-:-:S04]  /*01a0*/  USEL UR12, UR4, 0x7fffffff, UP0 ;  /* 0x7fffffff040c7887 */ /* 0x000fc80008000000 */
[----:B------:R-:W-:-:S06]  /*01b0*/  UISETP.GE.AND UP0, UPT, UR5, UR12, UPT ;  /* 0x0000000c0500728c */ /* 0x000fcc000bf06270 */
[----:B------:R-:W-:-:S13]  /*01c0*/  PLOP3.LUT P0, PT, PT, PT, UP0, 0x80, 0x0 ;  /* 0x000000000000781c */ /* 0x000fda0003f0f008 */
[----:B------:R-:W-:Y:S05]  /*01d0*/  @P0 EXIT ;  /* 0x000000000000094d */ /* 0x000fea0003800000 */
[----:B------:R-:W-:Y:S01]  /*01e0*/  ULDC UR6, c[0x0][0x238] ;  /* 0x00008e0000067ab9 */ /* 0x000fe20000000800 */
[----:B------:R-:W-:Y:S01]  /*01f0*/  IMAD.SHL.U32 R31, R3, 0x4, RZ ;  /* 0x00000004031f7824 */ /* 0x000fe200078e00ff */
[----:B------:R-:W1:Y:S01]  /*0200*/  S2UR UR7, SR_CgaCtaId ;  /* 0x00000000000779c3 */ /* 0x000e620000008800 */
[----:B------:R-:W-:Y:S01]  /*0210*/  IMAD.U32 R0, RZ, RZ, UR6 ;  /* 0x00000006ff007e24 */ /* 0x000fe2000f8e00ff */
[----:B------:R-:W2:Y:S01]  /*0220*/  S2R R2, SR_LANEID ;  /* 0x0000000000027919 */ /* 0x000ea20000000000 */
[----:B------:R-:W-:Y:S01]  /*0230*/  UMOV UR6, 0x400 ;  /* 0x0000040000067882 */ /* 0x000fe20000000000 */
[----:B------:R-:W-:Y:S01]  /*0240*/  ULDC.64 UR8, c[0x0][0x230] ;  /* 0x00008c0000087ab9 */ /* 0x000fe20000000a00 */
[----:B------:R-:W-:Y:S01]  /*0250*/  UIADD3 UR6, UR6, 0x7010, URZ ;  /* 0x0000701006067890 */ /* 0x000fe2000fffe03f */
[----:B------:R-:W-:Y:S01]  /*0260*/  IADD3 R0, R0, UR5, R31 ;  /* 0x0000000500007c10 */ /* 0x000fe2000fffe01f */
[----:B------:R-:W-:Y:S01]  /*0270*/  USHF.R.S32.HI UR15, URZ, 0x1f, UR5 ;  /* 0x0000001f3f0f7899 */ /* 0x000fe20008011405 */
[----:B------:R-:W-:Y:S01]  /*0280*/  LOP3.LUT R31, R31, 0xffffff80, RZ, 0xc0, !PT ;  /* 0xffffff801f1f7812 */ /* 0x000fe200078ec0ff */
[----:B------:R-:W-:Y:S01]  /*0290*/  ULDC.64 UR16, c[0x0][0x218] ;  /* 0x0000860000107ab9 */ /* 0x000fe20000000a00 */
[----:B------:R-:W-:Y:S01]  /*02a0*/  ULDC.64 UR18, c[0x0][0x220] ;  /* 0x0000880000127ab9 */ /* 0x000fe20000000a00 */
[----:B0-----:R-:W-:Y:S01]  /*02b0*/  IMAD.WIDE.U32 R4, R0, -0x7f7f7f7f, RZ ;  /* 0x8080808100047825 */ /* 0x001fe200078e00ff */
[----:B------:R-:W-:Y:S01]  /*02c0*/  LOP3.LUT R29, R31, 0x1f, R3, 0xf8, !PT ;  /* 0x0000001f1f1d7812 */ /* 0x000fe200078ef803 */
[----:B------:R-:W-:-:S03]  /*02d0*/  ULDC.64 UR20, c[0x0][0x228] ;  /* 0x00008a0000147ab9 */ /* 0x000fc60000000a00 */
[----:B------:R-:W-:Y:S02]  /*02e0*/  SHF.R.U32.HI R5, RZ, 0x9, R5 ;  /* 0x00000009ff057819 */ /* 0x000fe40000011605 */
[----:B------:R-:W-:-:S03]  /*02f0*/  SHF.R.S32.HI R12, RZ, 0x1f, R29 ;  /* 0x0000001fff0c7819 */ /* 0x000fc6000001141d */
[----:B------:R-:W-:Y:S01]  /*0300*/  IMAD R0, R5, -0x3fc, R0 ;  /* 0xfffffc0405007824 */ /* 0x000fe200078e0200 */
[----:B-1----:R-:W-:-:S04]  /*0310*/  ULEA UR6, UR7, UR6, 0x18 ;  /* 0x0000000607067291 */ /* 0x002fc8000f8ec03f */
[----:B------:R-:W-:Y:S01]  /*0320*/  IADD3 R4, P0, R29, R0, RZ ;  /* 0x000000001d047210 */ /* 0x000fe20007f1e0ff */
[----:B------:R-:W-:Y:S01]  /*0330*/  UMOV UR7, UR5 ;  /* 0x0000000500077c82 */ /* 0x000fe20008000000 */
[----:B------:R-:W-:-:S03]  /*0340*/  SHF.R.S32.HI R0, RZ, 0x1f, R3 ;  /* 0x0000001fff007819 */ /* 0x000fc60000011403 */
[----:B------:R-:W-:Y:S01]  /*0350*/  IMAD.X R5, RZ, RZ, R12, P0 ;  /* 0x000000ffff057224 */ /* 0x000fe200000e060c */
[----:B------:R-:W-:Y:S02]  /*0360*/  LEA.HI R0, R0, R3, RZ, 0x5 ;  /* 0x0000000300007211 */ /* 0x000fe400078f28ff */
[----:B------:R-:W-:Y:S02]  /*0370*/  LEA R34, P0, R4, UR8, 0x2 ;  /* 0x0000000804227c11 */ /* 0x000fe4000f8010ff */
[----:B------:R-:W-:Y:S02]  /*0380*/  SHF.R.S32.HI R6, RZ, 0x5, R0 ;  /* 0x00000005ff067819 */ /* 0x000fe40000011400 */
[----:B------:R-:W-:Y:S02]  /*0390*/  LOP3.LUT R0, R0, 0xffffffe0, RZ, 0xc0, !PT ;  /* 0xffffffe000007812 */ /* 0x000fe400078ec0ff */
[----:B------:R-:W-:Y:S02]  /*03a0*/  LEA.HI.X R35, R4, UR9, R5, 0x2, P0 ;  /* 0x0000000904237c11 */ /* 0x000fe400080f1405 */
[----:B------:R-:W-:Y:S01]  /*03b0*/  LEA R6, R6, UR6, 0x2 ;  /* 0x0000000606067c11 */ /* 0x000fe2000f8e10ff */
[----:B------:R-:W-:Y:S01]  /*03c0*/  VIADD R27, R0, 0x20 ;  /* 0x00000020001b7836 */ /* 0x000fe20000000000 */
[----:B--2---:R-:W-:-:S07]  /*03d0*/  LOP3.LUT R25, RZ, R0, RZ, 0x33, !PT ;  /* 0x00000000ff197212 */ /* 0x004fce00078e33ff */
.L_x_790:
[----:B------:R-:W0:Y:S01]  /*03e0*/  LDC R5, c[0x0][0x23c] ;  /* 0x00008f00ff057b82 */ /* 0x000e220000000800 */
[----:B------:R-:W-:Y:S01]  /*03f0*/  IMAD R0, RZ, RZ, -UR7 ;  /* 0x80000007ff007e24 */ /* 0x000fe2000f8e02ff */
[----:B------:R-:W-:Y:S02]  /*0400*/  PRMT R9, RZ, 0x7610, R9 ;  /* 0x00007610ff097816 */ /* 0x000fe40000000009 */
[----:B------:R-:W-:Y:S02]  /*0410*/  PRMT R10, RZ, 0x7610, R10 ;  /* 0x00007610ff0a7816 */ /* 0x000fe4000000000a */
[----:B------:R-:W-:Y:S02]  /*0420*/  PRMT R11, RZ, 0x7610, R11 ;  /* 0x00007610ff0b7816 */ /* 0x000fe4000000000b */
[----:B------:R-:W-:Y:S02]  /*0430*/  PRMT R8, RZ, 0x7610, R8 ;  /* 0x00007610ff087816 */ /* 0x000fe40000000008 */
[----:B0-----:R-:W-:Y:S01]  /*0440*/  VIADDMNMX R0, R0, R5, 0x1000, PT ;  /* 0x0000100000007446 */ /* 0x001fe20003800105 */
[----:B------:R-:W-:Y:S01]  /*0450*/  BAR.SYNC.DEFER_BLOCKING 0x0 ;  /* 0x0000000000007b1d */ /* 0x000fe20000010000 */
[----:B------:R-:W-:-:S02]  /*0460*/  IADD3 R5, P1, R29, UR7, RZ ;  /* 0x000000071d057c10 */ /* 0x000fc4000ff3e0ff */
[----:B------:R-:W-:Y:S02]  /*0470*/  ISETP.GE.AND P0, PT, R29, R0, PT ;  /* 0x000000001d00720c */ /* 0x000fe40003f06270 */
[----:B------:R-:W-:Y:S02]  /*0480*/  LOP3.LUT R29, R31, 0x1f, R3, 0xf8, !PT ;  /* 0x0000001f1f1d7812 */ /* 0x000fe400078ef803 */
[----:B------:R-:W-:Y:S02]  /*0490*/  IADD3.X R12, R12, UR15, RZ, P1, !PT ;  /* 0x0000000f0c0c7c10 */ /* 0x000fe40008ffe4ff */
[C---:B------:R-:W-:Y:S02]  /*04a0*/  LOP3.LUT R23, R29.reuse, 0x20, RZ, 0xfc, !PT ;  /* 0x000000201d177812 */ /* 0x040fe400078efcff */
[C---:B------:R-:W-:Y:S02]  /*04b0*/  LOP3.LUT R21, R29.reuse, 0x40, RZ, 0xfc, !PT ;  /* 0x000000401d157812 */ /* 0x040fe400078efcff */
[----:B------:R-:W-:-:S02]  /*04c0*/  LOP3.LUT R7, R29, 0x60, RZ, 0xfc, !PT ;  /* 0x000000601d077812 */ /* 0x000fc400078efcff */
[-C--:B------:R-:W-:Y:S02]  /*04d0*/  ISETP.GE.AND P1, PT, R23, R0.reuse, PT ;  /* 0x000000001700720c */ /* 0x080fe40003f26270 */
[-C--:B------:R-:W-:Y:S02]  /*04e0*/  ISETP.GE.AND P2, PT, R21, R0.reuse, PT ;  /* 0x000000001500720c */ /* 0x080fe40003f46270 */
[----:B------:R-:W-:Y:S02]  /*04f0*/  ISETP.GE.AND P3, PT, R7, R0, PT ;  /* 0x000000000700720c */ /* 0x000fe40003f66270 */
[----:B------:R-:W-:-:S04]  /*0500*/  LEA R4, P4, R5, UR16, 0x1 ;  /* 0x0000001005047c11 */ /* 0x000fc8000f8808ff */
[----:B------:R-:W-:-:S05]  /*0510*/  LEA.HI.X R5, R5, UR17, R12, 0x1, P4 ;  /* 0x0000001105057c11 */ /* 0x000fca000a0f0c0c */
[----:B------:R-:W2:Y:S04]  /*0520*/  @!P0 LDG.E.U16.CONSTANT R9, desc[UR10][R4.64] ;  /* 0x0000000a04098981 */ /* 0x000ea8000c1e9500 */
[----:B------:R-:W3:Y:S04]  /*0530*/  @!P1 LDG.E.U16.CONSTANT R10, desc[UR10][R4.64+0x40] ;  /* 0x0000400a040a9981 */ /* 0x000ee8000c1e9500 */
[----:B------:R-:W4:Y:S04]  /*0540*/  @!P2 LDG.E.U16.CONSTANT R11, desc[UR10][R4.64+0x80] ;  /* 0x0000800a040ba981 */ /* 0x000f28000c1e9500 */
[----:B------:R-:W5:Y:S01]  /*0550*/  @!P3 LDG.E.U16.CONSTANT R8, desc[UR10][R4.64+0xc0] ;  /* 0x0000c00a0408b981 */ /* 0x000f62000c1e9500 */
[----:B------:R-:W0:Y:S01]  /*0560*/  S2UR UR9, SR_CgaCtaId ;  /* 0x00000000000979c3 */ /* 0x000e220000008800 */
[----:B------:R-:W-:Y:S01]  /*0570*/  UMOV UR8, 0x400 ;  /* 0x0000040000087882 */ /* 0x000fe20000000000 */
[----:B------:R-:W-:Y:S01]  /*0580*/  IMAD.IADD R33, R31, 0x1, R2 ;  /* 0x000000011f217824 */ /* 0x000fe200078e0202 */
[----:B------:R-:W-:Y:S01]  /*0590*/  ISETP.GT.AND P0, PT, R0, 0x3ff, PT ;  /* 0x000003ff0000780c */ /* 0x000fe20003f04270 */
[----:B------:R-:W-:Y:S02]  /*05a0*/  BSSY B0, `(.L_x_785) ;  /* 0x00000fc000007945 */ /* 0x000fe40003800000 */
[----:B------:R-:W-:Y:S01]  /*05b0*/  IMAD R24, R2, 0x3, R33 ;  /* 0x0000000302187824 */ /* 0x000fe200078e0221 */
[----:B0-----:R-:W-:-:S06]  /*05c0*/  ULEA UR13, UR9, UR8, 0x18 ;  /* 0x00000008090d7291 */ /* 0x001fcc000f8ec03f */
[----:B------:R-:W-:Y:S02]  /*05d0*/  LEA R12, R33, UR13, 0x1 ;  /* 0x0000000d210c7c11 */ /* 0x000fe4000f8e08ff */
[----:B------:R-:W-:-:S03]  /*05e0*/  LEA R13, R24, UR13, 0x1 ;  /* 0x0000000d180d7c11 */ /* 0x000fc6000f8e08ff */
        /* <DEDUP_REMOVED lines=152> */
.L_x_786:
        /* <DEDUP_REMOVED lines=28> */
[----:B------:R-:W-:Y:S02]  /*1130*/  FSEL R9, R9, R16, !P0 ;  /* 0x0000001009097208 */ /* 0x000fe40004000000 */
[----:B------:R-:W0:Y:S02]  /*1140*/  LDS.128 R16, [UR13+0x7050] ;  /* 0x0070500dff107984 */ /* 0x000e240008000c00 */
[----:B------:R-:W-:-:S04]  /*1150*/  FSETP.GEU.FTZ.AND P0, PT, R9, R10, PT ;  /* 0x0000000a0900720b */ /* 0x000fc80003f1e000 */
[----:B------:R-:W-:-:S04]  /*1160*/  FSEL R10, R10, R9, !P0 ;  /* 0x000000090a0a7208 */ /* 0x000fc80004000000 */
[----:B------:R-:W-:-:S04]  /*1170*/  FSETP.GEU.FTZ.AND P0, PT, R10, R11, PT ;  /* 0x0000000b0a00720b */ /* 0x000fc80003f1e000 */
[----:B------:R-:W-:-:S04]  /*1180*/  FSEL R11, R11, R10, !P0 ;  /* 0x0000000a0b0b7208 */ /* 0x000fc80004000000 */
[----:B-1----:R-:W-:-:S04]  /*1190*/  FSETP.GEU.FTZ.AND P0, PT, R11, R12, PT ;  /* 0x0000000c0b00720b */ /* 0x002fc80003f1e000 */
[----:B------:R-:W-:Y:S02]  /*11a0*/  FSEL R12, R12, R11, !P0 ;  /* 0x0000000b0c0c7208 */ /* 0x000fe40004000000 */
[----:B------:R-:W1:Y:S02]  /*11b0*/  LDS.128 R8, [UR13+0x7060] ;  /* 0x0070600dff087984 */ /* 0x000e640008000c00 */
        /* <DEDUP_REMOVED lines=57> */
[----:B------:R-:W-:-:S09]  /*1550*/  FSEL R16, R15, R14, !P0 ;  /* 0x0000000e0f107208 */ /* 0x000fd20004000000 */
.L_x_787:
[----:B------:R-:W-:Y:S05]  /*1560*/  BSYNC B0 ;  /* 0x0000000000007941 */ /* 0x000fea0003800000 */
.L_x_785:
        /* <DEDUP_REMOVED lines=14> */
.L_x_789:
[----:B------:R-:W-:Y:S05]  /*1650*/  BSYNC B0 ;  /* 0x0000000000007941 */ /* 0x000fea0003800000 */
.L_x_788:
[C---:B------:R-:W-:Y:S01]  /*1660*/  ISETP.GT.AND P0, PT, R29.reuse, 0xfff, PT ;  /* 0x00000fff1d00780c */ /* 0x040fe20003f04270 */
[----:B0-----:R-:W-:Y:S01]  /*1670*/  IMAD.MOV.U32 R10, RZ, RZ, RZ ;  /* 0x000000ffff0a7224 */ /* 0x001fe200078e00ff */
[C---:B------:R-:W-:Y:S01]  /*1680*/  ISETP.GT.AND P2, PT, R29.reuse, 0xfdf, PT ;  /* 0x00000fdf1d00780c */ /* 0x040fe20003f44270 */
[----:B------:R-:W-:Y:S01]  /*1690*/  IMAD.MOV.U32 R9, RZ, RZ, RZ ;  /* 0x000000ffff097224 */ /* 0x000fe200078e00ff */
[C---:B------:R-:W-:Y:S01]  /*16a0*/  ISETP.GT.AND P3, PT, R29.reuse, 0xfbf, PT ;  /* 0x00000fbf1d00780c */ /* 0x040fe20003f64270 */
[----:B------:R-:W-:Y:S01]  /*16b0*/  IMAD.MOV.U32 R14, RZ, RZ, RZ ;  /* 0x000000ffff0e7224 */ /* 0x000fe200078e00ff */
[----:B------:R-:W-:Y:S01]  /*16c0*/  ISETP.GT.AND P4, PT, R29, 0xf9f, PT ;  /* 0x00000f9f1d00780c */ /* 0x000fe20003f84270 */
[----:B------:R-:W-:Y:S01]  /*16d0*/  IMAD.MOV.U32 R12, RZ, RZ, RZ ;  /* 0x000000ffff0c7224 */ /* 0x000fe200078e00ff */
[----:B------:R-:W-:Y:S06]  /*16e0*/  BAR.SYNC.DEFER_BLOCKING 0x0 ;  /* 0x0000000000007b1d */ /* 0x000fec0000010000 */
[----:B------:R-:W2:Y:S04]  /*16f0*/  @!P0 LDG.E.CONSTANT R10, desc[UR10][R34.64] ;  /* 0x0000000a220a8981 */ /* 0x000ea8000c1e9900 */
[----:B------:R-:W3:Y:S04]  /*1700*/  @!P2 LDG.E.CONSTANT R9, desc[UR10][R34.64+0x80] ;  /* 0x0000800a2209a981 */ /* 0x000ee8000c1e9900 */
[----:B------:R-:W4:Y:S04]  /*1710*/  @!P3 LDG.E.CONSTANT R14, desc[UR10][R34.64+0x100] ;  /* 0x0001000a220eb981 */ /* 0x000f28000c1e9900 */
[----:B------:R-:W5:Y:S01]  /*1720*/  @!P4 LDG.E.CONSTANT R12, desc[UR10][R34.64+0x180] ;  /* 0x0001800a220cc981 */ /* 0x000f62000c1e9900 */
[----:B------:R-:W-:Y:S01]  /*1730*/  UIADD3 UR5, UR8, 0x2000, URZ ;  /* 0x0000200008057890 */ /* 0x000fe2000fffe03f */
[----:B------:R-:W-:Y:S01]  /*1740*/  IMAD.MOV.U32 R19, RZ, RZ, 0xbf ;  /* 0x000000bfff137424 */ /* 0x000fe200078e00ff */
[----:B------:R-:W-:Y:S01]  /*1750*/  UIADD3 UR6, UR8, 0x70b4, URZ ;  /* 0x000070b408067890 */ /* 0x000fe2000fffe03f */
[----:B------:R-:W0:Y:S01]  /*1760*/  LDS R13, [UR13+0x74b4] ;  /* 0x0074b40dff0d7984 */ /* 0x000e220008000800 */
[----:B------:R-:W-:Y:S01]  /*1770*/  ULEA UR5, UR9, UR5, 0x18 ;  /* 0x0000000509057291 */ /* 0x000fe2000f8ec03f */
[----:B------:R-:W-:Y:S01]  /*1780*/  IMAD.MOV.U32 R15, RZ, RZ, 0x3f800000 ;  /* 0x3f800000ff0f7424 */ /* 0x000fe200078e00ff */
[----:B------:R-:W-:Y:S01]  /*1790*/  ULEA UR6, UR9, UR6, 0x18 ;  /* 0x0000000609067291 */ /* 0x000fe2000f8ec03f */
[----:B------:R-:W-:-:S02]  /*17a0*/  IMAD.MOV.U32 R32, RZ, RZ, 0xff ;  /* 0x000000ffff207424 */ /* 0x000fc400078e00ff */
[----:B------:R-:W-:Y:S01]  /*17b0*/  IMAD.MOV.U32 R18, RZ, RZ, 0x7f ;  /* 0x0000007fff127424 */ /* 0x000fe200078e00ff */
[----:B------:R-:W-:Y:S01]  /*17c0*/  LEA R33, R33, UR5, 0x2 ;  /* 0x0000000521217c11 */ /* 0x000fe2000f8e10ff */
[-C--:B0-----:R-:W-:Y:S01]  /*17d0*/  FMUL.FTZ R11, R22, R13.reuse ;  /* 0x0000000d160b7220 */ /* 0x081fe20000410000 */
[----:B------:R-:W-:-:S03]  /*17e0*/  FMUL.FTZ R5, R5, R13 ;  /* 0x0000000d05057220 */ /* 0x000fc60000410000 */
[----:B--2---:R-:W-:Y:S04]  /*17f0*/  STS [R33], R10 ;  /* 0x0000000a21007388 */ /* 0x004fe80000000800 */
[----:B---3--:R-:W-:Y:S04]  /*1800*/  STS [R33+0x80], R9 ;  /* 0x0000800921007388 */ /* 0x008fe80000000800 */
[----:B----4-:R-:W-:Y:S04]  /*1810*/  STS [R33+0x100], R14 ;  /* 0x0001000e21007388 */ /* 0x010fe80000000800 */
[----:B-----5:R-:W-:Y:S01]  /*1820*/  STS [R33+0x180], R12 ;  /* 0x0001800c21007388 */ /* 0x020fe20000000800 */
[----:B------:R-:W-:-:S03]  /*1830*/  NOP ;  /* 0x0000000000007918 */ /* 0x000fc60000000000 */
[----:B------:R-:W0:Y:S02]  /*1840*/  LDS R8, [UR13+0x72b0] ;  /* 0x0072b00dff087984 */ /* 0x000e240008000800 */
[----:B0-----:R-:W-:Y:S01]  /*1850*/  FSETP.GEU.FTZ.AND P0, PT, R8, R11, PT ;  /* 0x0000000b0800720b */ /* 0x001fe20003f1e000 */
[----:B------:R-:W-:-:S12]  /*1860*/  IMAD.MOV.U32 R12, RZ, RZ, R8 ;  /* 0x000000ffff0c7224 */ /* 0x000fd800078e0008 */
[----:B------:R-:W-:Y:S02]  /*1870*/  @P0 IMAD.MOV.U32 R19, RZ, RZ, 0x3f ;  /* 0x0000003fff130424 */ /* 0x000fe400078e00ff */
[----:B------:R-:W-:Y:S02]  /*1880*/  @P0 IMAD.MOV.U32 R15, RZ, RZ, R12 ;  /* 0x000000ffff0f0224 */ /* 0x000fe400078e000c */
[----:B------:R-:W-:Y:S01]  /*1890*/  @P0 IMAD.MOV.U32 R8, RZ, RZ, -0x40800000 ;  /* 0xbf800000ff080424 */ /* 0x000fe200078e00ff */
[----:B------:R-:W-:Y:S01]  /*18a0*/  LEA R22, R19, UR6, 0x2 ;  /* 0x0000000613167c11 */ /* 0x000fe2000f8e10ff */
[----:B------:R-:W-:Y:S02]  /*18b0*/  @P0 IMAD.MOV.U32 R32, RZ, RZ, 0x7f ;  /* 0x0000007fff200424 */ /* 0x000fe400078e00ff */
[----:B------:R-:W-:-:S03]  /*18c0*/  @P0 IMAD.MOV.U32 R18, RZ, RZ, RZ ;  /* 0x000000ffff120224 */ /* 0x000fc600078e00ff */
[----:B------:R-:W0:Y:S02]  /*18d0*/  LDS R22, [R22] ;  /* 0x0000000016167984 */ /* 0x000e240000000800 */
[----:B0-----:R-:W-:-:S13]  /*18e0*/  FSETP.GEU.FTZ.AND P6, PT, R22, R11, PT ;  /* 0x0000000b1600720b */ /* 0x001fda0003fde000 */
[C---:B------:R-:W-:Y:S02]  /*18f0*/  @P6 VIADD R30, R19.reuse, 0xffffffe0 ;  /* 0xffffffe0131e6836 */ /* 0x040fe40000000000 */
[----:B------:R-:W-:Y:S02]  /*1900*/  @!P6 VIADD R30, R19, 0x20 ;  /* 0x00000020131ee836 */ /* 0x000fe40000000000 */
[----:B------:R-:W-:Y:S02]  /*1910*/  @!P6 IMAD.MOV.U32 R8, RZ, RZ, R22 ;  /* 0x000000ffff08e224 */ /* 0x000fe400078e0016 */
[----:B------:R-:W-:Y:S01]  /*1920*/  @!P6 IMAD.MOV.U32 R22, RZ, RZ, R15 ;  /* 0x000000ffff16e224 */ /* 0x000fe200078e000f */
[----:B------:R-:W-:Y:S01]  /*1930*/  LEA R14, R30, UR6, 0x2 ;  /* 0x000000061e0e7c11 */ /* 0x000fe2000f8e10ff */
[----:B------:R-:W-:Y:S01]  /*1940*/  FMUL.FTZ R15, R20, R13 ;  /* 0x0000000d140f7220 */ /* 0x000fe20000410000 */
[----:B------:R-:W-:Y:S02]  /*1950*/  @!P6 IMAD.MOV.U32 R18, RZ, RZ, R19 ;  /* 0x000000ffff12e224 */ /* 0x000fe400078e0013 */
[----:B------:R-:W-:-:S02]  /*1960*/  @!P6 IMAD.MOV.U32 R19, RZ, RZ, R32 ;  /* 0x000000ffff13e224 */ /* 0x000fc400078e0020 */
[----:B------:R-:W0:Y:S01]  /*1970*/  LDS R14, [R14] ;  /* 0x000000000e0e7984 */ /* 0x000e220000000800 */
[----:B------:R-:W-:Y:S02]  /*1980*/  FSETP.GEU.FTZ.AND P0, PT, R12, R15, PT ;  /* 0x0000000f0c00720b */ /* 0x000fe40003f1e000 */
[----:B0-----:R-:W-:-:S13]  /*1990*/  FSETP.GEU.FTZ.AND P3, PT, R14, R11, PT ;  /* 0x0000000b0e00720b */ /* 0x001fda0003f7e000 */
[C---:B------:R-:W-:Y:S02]  /*19a0*/  @P3 VIADD R17, R30.reuse, 0xfffffff0 ;  /* 0xfffffff01e113836 */ /* 0x040fe40000000000 */
[----:B------:R-:W-:Y:S02]  /*19b0*/  @!P3 VIADD R17, R30, 0x10 ;  /* 0x000000101e11b836 */ /* 0x000fe40000000000 */
[----:B------:R-:W-:Y:S02]  /*19c0*/  @!P3 IMAD.MOV.U32 R18, RZ, RZ, R30 ;  /* 0x000000ffff12b224 */ /* 0x000fe400078e001e */
[----:B------:R-:W-:Y:S01]  /*19d0*/  @!P3 IMAD.MOV.U32 R30, RZ, RZ, R19 ;  /* 0x000000ffff1eb224 */ /* 0x000fe200078e0013 */
[----:B------:R-:W-:Y:S01]  /*19e0*/  LEA R28, R17, UR6, 0x2 ;  /* 0x00000006111c7c11 */ /* 0x000fe2000f8e10ff */
[----:B------:R-:W-:Y:S02]  /*19f0*/  IMAD.MOV.U32 R19, RZ, RZ, 0x3f ;  /* 0x0000003fff137424 */ /* 0x000fe400078e00ff */
[----:B------:R-:W-:-:S02]  /*1a00*/  @!P0 IMAD.MOV.U32 R19, RZ, RZ, 0xbf ;  /* 0x000000bfff138424 */ /* 0x000fc400078e00ff */
[----:B------:R-:W-:Y:S01]  /*1a10*/  @!P3 IMAD.MOV.U32 R8, RZ, RZ, R14 ;  /* 0x000000ffff08b224 */ /* 0x000fe200078e000e */
[----:B------:R-:W0:Y:S01]  /*1a20*/  LDS R28, [R28] ;  /* 0x000000001c1c7984 */ /* 0x000e220000000800 */
[----:B------:R-:W-:Y:S01]  /*1a30*/  @!P3 IMAD.MOV.U32 R14, RZ, RZ, R22 ;  /* 0x000000ffff0eb224 */ /* 0x000fe200078e0016 */
        /* <DEDUP_REMOVED lines=28> */
[C---:B------:R-:W-:Y:S02]  /*1c00*/  @P3 VIADD R26, R19.reuse, 0xffffffe0 ;  /* 0xffffffe0131a3836 */ /* 0x040fe40000000000 */
[----:B------:R-:W-:-:S02]  /*1c10*/  @!P3 VIADD R26, R19, 0x20 ;  /* 0x00000020131ab836 */ /* 0x000fc40000000000 */
[----:B------:R-:W-:Y:S01]  /*1c20*/  @!P5 IMAD.MOV.U32 R18, RZ, RZ, R9 ;  /* 0x000000ffff12d224 */ /* 0x000fe200078e0009 */
[----:B------:R-:W0:Y:S01]  /*1c30*/  LDS R20, [R20] ;  /* 0x0000000014147984 */ /* 0x000e220000000800 */
[----:B------:R-:W-:Y:S01]  /*1c40*/  @!P5 IMAD.MOV.U32 R9, RZ, RZ, R16 ;  /* 0x000000ffff09d224 */ /* 0x000fe200078e0010 */
[----:B------:R-:W-:Y:S02]  /*1c50*/  LEA R36, R26, UR6, 0x2 ;  /* 0x000000061a247c11 */ /* 0x000fe4000f8e10ff */
[----:B------:R-:W1:Y:S04]  /*1c60*/  LDS R16, [UR13+0x74b0] ;  /* 0x0074b00dff107984 */ /* 0x000e680008000800 */
[----:B------:R-:W2:Y:S01]  /*1c70*/  LDS R36, [R36] ;  /* 0x0000000024247984 */ /* 0x000ea20000000800 */
        /* <DEDUP_REMOVED lines=9> */
[----:B------:R-:W-:-:S02]  /*1d10*/  ISETP.NE.AND P2, PT, R33, 0xff, PT ;  /* 0x000000ff2100780c */ /* 0x000fc40003f45270 */
[----:B------:R-:W0:Y:S01]  /*1d20*/  LDS R28, [R28] ;  /* 0x000000001c1c7984 */ /* 0x000e220000000800 */
[----:B------:R-:W-:Y:S02]  /*1d30*/  FSEL R8, R17, R8, !P4 ;  /* 0x0000000811087208 */ /* 0x000fe40006000000 */
[----:B-1----:R-:W-:Y:S02]  /*1d40*/  FSEL R9, R16, R20, !P2 ;  /* 0x0000001410097208 */ /* 0x002fe40005000000 */
[----:B--2---:R-:W-:Y:S02]  /*1d50*/  FSETP.GEU.FTZ.AND P2, PT, R36, R15, PT ;  /* 0x0000000f2400720b */ /* 0x004fe40003f5e000 */
[----:B0-----:R-:W-:-:S04]  /*1d60*/  FSETP.GEU.FTZ.AND P5, PT, R28, R11, PT ;  /* 0x0000000b1c00720b */ /* 0x001fc80003fbe000 */
[----:B------:R-:W-:Y:S02]  /*1d70*/  FSEL R37, R28, R8, !P5 ;  /* 0x000000081c257208 */ /* 0x000fe40006800000 */
[----:B------:R-:W-:-:S05]  /*1d80*/  FSEL R10, R9, R28, !P5 ;  /* 0x0000001c090a7208 */ /* 0x000fca0006800000 */
[C---:B------:R-:W-:Y:S01]  /*1d90*/  @P2 VIADD R28, R26.reuse, 0xfffffff0 ;  /* 0xfffffff01a1c2836 */ /* 0x040fe20000000000 */
[----:B------:R-:W-:Y:S01]  /*1da0*/  FSEL R8, R9, R8, !P5 ;  /* 0x0000000809087208 */ /* 0x000fe20006800000 */
[----:B------:R-:W-:Y:S01]  /*1db0*/  @!P2 VIADD R28, R26, 0x10 ;  /* 0x000000101a1ca836 */ /* 0x000fe20000000000 */
[----:B------:R-:W-:Y:S01]  /*1dc0*/  LEA R9, R24, UR5, 0x2 ;  /* 0x0000000518097c11 */ /* 0x000fe2000f8e10ff */
[----:B------:R-:W-:Y:S01]  /*1dd0*/  FADD.FTZ R20, R10, -R37 ;  /* 0x800000250a147221 */ /* 0x000fe20000010000 */
[----:B------:R-:W-:Y:S02]  /*1de0*/  IMAD.MOV.U32 R24, RZ, RZ, 0x7f ;  /* 0x0000007fff187424 */ /* 0x000fe400078e00ff */
[----:B------:R-:W-:Y:S01]  /*1df0*/  FADD.FTZ R37, -R11, R8 ;  /* 0x000000080b257221 */ /* 0x000fe20000010100 */
[----:B------:R-:W-:Y:S01]  /*1e00*/  LEA R30, R28, UR6, 0x2 ;  /* 0x000000061c1e7c11 */ /* 0x000fe2000f8e10ff */
[----:B------:R-:W-:Y:S01]  /*1e10*/  @!P0 IMAD.MOV.U32 R24, RZ, RZ, 0xff ;  /* 0x000000ffff188424 */ /* 0x000fe200078e00ff */
[----:B------:R-:W0:Y:S01]  /*1e20*/  LDS.128 R8, [R9] ;  /* 0x0000000009087984 */ /* 0x000e220000000c00 */
[----:B------:R-:W1:Y:S01]  /*1e30*/  MUFU.RCP R20, R20 ;  /* 0x0000001400147308 */ /* 0x000e620000001000 */
[----:B------:R-:W-:-:S02]  /*1e40*/  UIADD3 UR5, UR8, 0x6000, URZ ;  /* 0x0000600008057890 */ /* 0x000fc4000fffe03f */
[----:B------:R-:W2:Y:S02]  /*1e50*/  LDS R30, [R30] ;  /* 0x000000001e1e7984 */ /* 0x000ea40000000800 */
[----:B------:R-:W-:Y:S01]  /*1e60*/  ULEA UR5, UR9, UR5, 0x18 ;  /* 0x0000000509057291 */ /* 0x000fe2000f8ec03f */
[----:B-1----:R-:W-:-:S05]  /*1e70*/  FMUL.FTZ R37, |R37|, R20 ;  /* 0x0000001425257220 */ /* 0x002fca0000410200 */
[----:B0-----:R-:W-:Y:S01]  /*1e80*/  FSETP.GTU.FTZ.AND P4, PT, R37, R8, PT ;  /* 0x000000082500720b */ /* 0x001fe20003f9c000 */
[----:B------:R-:W-:Y:S02]  /*1e90*/  IMAD.MOV.U32 R8, RZ, RZ, -0x40800000 ;  /* 0xbf800000ff087424 */ /* 0x000fe400078e00ff */
[----:B------:R-:W-:Y:S02]  /*1ea0*/  @!P0 IMAD.MOV.U32 R8, RZ, RZ, R12 ;  /* 0x000000ffff088224 */ /* 0x000fe400078e000c */
[----:B------:R-:W-:Y:S02]  /*1eb0*/  @!P3 IMAD.MOV.U32 R8, RZ, RZ, R22 ;  /* 0x000000ffff08b224 */ /* 0x000fe400078e0016 */
[----:B------:R-:W-:-:S06]  /*1ec0*/  @!P2 IMAD.MOV.U32 R8, RZ, RZ, R36 ;  /* 0x000000ffff08a224 */ /* 0x000fcc00078e0024 */
[----:B------:R-:W-:Y:S01]  /*1ed0*/  @!P4 SEL R14, R33, R18, !P5 ;  /* 0x00000012210ec207 */ /* 0x000fe20006800000 */
[----:B------:R-:W-:Y:S01]  /*1ee0*/  IMAD.MOV.U32 R18, RZ, RZ, R12 ;  /* 0x000000ffff127224 */ /* 0x000fe200078e000c */
[----:B--2---:R-:W-:Y:S01]  /*1ef0*/  FSETP.GEU.FTZ.AND P4, PT, R30, R15, PT ;  /* 0x0000000f1e00720b */ /* 0x004fe20003f9e000 */
[----:B------:R-:W-:Y:S02]  /*1f00*/  @!P0 IMAD.MOV.U32 R18, RZ, RZ, 0x3f800000 ;  /* 0x3f800000ff128424 */ /* 0x000fe400078e00ff */
[----:B------:R-:W-:Y:S01]  /*1f10*/  FMUL.FTZ R33, R4, R13 ;  /* 0x0000000d04217220 */ /* 0x000fe20000410000 */
[----:B------:R-:W-:Y:S02]  /*1f20*/  IMAD.MOV.U32 R4, RZ, RZ, 0x3f ;  /* 0x0000003fff047424 */ /* 0x000fe400078e00ff */
[----:B------:R-:W-:Y:S02]  /*1f30*/  @!P3 IMAD.MOV.U32 R22, RZ, RZ, R18 ;  /* 0x000000ffff16b224 */ /* 0x000fe400078e0012 */
[----:B------:R-:W-:Y:S01]  /*1f40*/  IMAD.MOV.U32 R18, RZ, RZ, RZ ;  /* 0x000000ffff127224 */ /* 0x000fe200078e00ff */
[----:B------:R-:W-:Y:S01]  /*1f50*/  FSETP.GEU.FTZ.AND P5, PT, R12, R33, PT ;  /* 0x000000210c00720b */ /* 0x000fe20003fbe000 */
[----:B------:R-:W-:-:S02]  /*1f60*/  @!P0 IMAD.MOV.U32 R18, RZ, RZ, 0x7f ;  /* 0x0000007fff128424 */ /* 0x000fc400078e00ff */
[----:B------:R-:W-:Y:S02]  /*1f70*/  @!P2 IMAD.MOV.U32 R36, RZ, RZ, R22 ;  /* 0x000000ffff24a224 */ /* 0x000fe400078e0016 */
[C---:B------:R-:W-:Y:S02]  /*1f80*/  @P4 VIADD R20, R28.reuse, 0xfffffff8 ;  /* 0xfffffff81c144836 */ /* 0x040fe40000000000 */
[----:B------:R-:W-:Y:S02]  /*1f90*/  @!P4 VIADD R20, R28, 0x8 ;  /* 0x000000081c14c836 */ /* 0x000fe40000000000 */
[----:B------:R-:W-:Y:S02]  /*1fa0*/  @!P3 IMAD.MOV.U32 R18, RZ, RZ, R19 ;  /* 0x000000ffff12b224 */ /* 0x000fe400078e0013 */
[----:B------:R-:W-:Y:S01]  /*1fb0*/  @!P3 IMAD.MOV.U32 R19, RZ, RZ, R24 ;  /* 0x000000ffff13b224 */ /* 0x000fe200078e0018 */
[----:B------:R-:W-:Y:S01]  /*1fc0*/  LEA R32, R20, UR6, 0x2 ;  /* 0x0000000614207c11 */ /* 0x000fe2000f8e10ff */
[----:B------:R-:W-:-:S02]  /*1fd0*/  @!P2 IMAD.MOV.U32 R18, RZ, RZ, R26 ;  /* 0x000000ffff12a224 */ /* 0x000fc400078e001a */
[----:B------:R-:W-:Y:S02]  /*1fe0*/  @!P2 IMAD.MOV.U32 R26, RZ, RZ, R19 ;  /* 0x000000ffff1aa224 */ /* 0x000fe400078e0013 */
[----:B------:R-:W-:Y:S01]  /*1ff0*/  @!P4 IMAD.MOV.U32 R18, RZ, RZ, R28 ;  /* 0x000000ffff12c224 */ /* 0x000fe200078e001c */
[----:B------:R-:W0:Y:S01]  /*2000*/  LDS R32, [R32] ;  /* 0x0000000020207984 */ /* 0x000e220000000800 */
[----:B------:R-:W-:Y:S02]  /*2010*/  @!P4 IMAD.MOV.U32 R28, RZ, RZ, R26 ;  /* 0x000000ffff1cc224 */ /* 0x000fe400078e001a */
[----:B------:R-:W-:Y:S02]  /*2020*/  @!P4 IMAD.MOV.U32 R8, RZ, RZ, R30 ;  /* 0x000000ffff08c224 */ /* 0x000fe400078e001e */
[----:B------:R-:W-:Y:S02]  /*2030*/  @!P4 IMAD.MOV.U32 R30, RZ, RZ, R36 ;  /* 0x000000ffff1ec224 */ /* 0x000fe400078e0024 */
[----:B------:R-:W-:-:S02]  /*2040*/  @!P5 IMAD.MOV.U32 R4, RZ, RZ, 0xbf ;  /* 0x000000bfff04d424 */ /* 0x000fc400078e00ff */
[----:B------:R-:W-:Y:S01]  /*2050*/  IMAD.MOV.U32 R13, RZ, RZ, 0x3f ;  /* 0x0000003fff0d7424 */ /* 0x000fe200078e00ff */
        /* <DEDUP_REMOVED lines=35> */
[----:B------:R-:W-:Y:S02]  /*2290*/  FSEL R26, R16, R26, !P0 ;  /* 0x0000001a101a7208 */ /* 0x000fe40004000000 */
[----:B0-----:R-:W-:-:S04]  /*22a0*/  FSETP.GEU.FTZ.AND P0, PT, R30, R15, PT ;  /* 0x0000000f1e00720b */ /* 0x001fc80003f1e000 */
[----:B------:R-:W-:Y:S02]  /*22b0*/  FSEL R22, R26, R30, !P0 ;  /* 0x0000001e1a167208 */ /* 0x000fe40004000000 */
[-C--:B------:R-:W-:Y:S02]  /*22c0*/  FSEL R30, R30, R8.reuse, !P0 ;  /* 0x000000081e1e7208 */ /* 0x080fe40004000000 */
[----:B------:R-:W-:Y:S01]  /*22d0*/  FSEL R24, R26, R8, !P0 ;  /* 0x000000081a187208 */ /* 0x000fe20004000000 */
[----:B------:R-:W-:Y:S01]  /*22e0*/  IMAD.MOV.U32 R26, RZ, RZ, -0x40800000 ;  /* 0xbf800000ff1a7424 */ /* 0x000fe200078e00ff */
[----:B------:R-:W-:Y:S01]  /*22f0*/  LEA R8, R20, UR6, 0x2 ;  /* 0x0000000614087c11 */ /* 0x000fe2000f8e10ff */
[----:B------:R-:W-:Y:S01]  /*2300*/  FADD.FTZ R30, R22, -R30 ;  /* 0x8000001e161e7221 */ /* 0x000fe20000010000 */
[----:B------:R-:W-:Y:S02]  /*2310*/  @!P5 IMAD.MOV.U32 R26, RZ, RZ, R12 ;  /* 0x000000ffff1ad224 */ /* 0x000fe400078e000c */
[----:B------:R-:W-:Y:S01]  /*2320*/  FADD.FTZ R24, -R15, R24 ;  /* 0x000000180f187221 */ /* 0x000fe20000010100 */
[----:B------:R-:W-:Y:S01]  /*2330*/  @!P6 IMAD.MOV.U32 R26, RZ, RZ, R28 ;  /* 0x000000ffff1ae224 */ /* 0x000fe200078e001c */
[----:B------:R-:W0:Y:S01]  /*2340*/  LDS R8, [R8] ;  /* 0x0000000008087984 */ /* 0x000e220000000800 */
[----:B------:R-:W1:Y:S02]  /*2350*/  MUFU.RCP R30, R30 ;  /* 0x0000001e001e7308 */ /* 0x000e640000001000 */
[----:B-1----:R-:W-:-:S05]  /*2360*/  FMUL.FTZ R24, |R24|, R30 ;  /* 0x0000001e18187220 */ /* 0x002fca0000410200 */
[----:B------:R-:W-:Y:S01]  /*2370*/  FSETP.GTU.FTZ.AND P2, PT, R24, R9, PT ;  /* 0x000000091800720b */ /* 0x000fe20003f5c000 */
[----:B------:R-:W-:Y:S02]  /*2380*/  IMAD.MOV.U32 R9, RZ, RZ, R12 ;  /* 0x000000ffff097224 */ /* 0x000fe400078e000c */
[----:B------:R-:W-:Y:S02]  /*2390*/  @!P5 IMAD.MOV.U32 R9, RZ, RZ, 0x3f800000 ;  /* 0x3f800000ff09d424 */ /* 0x000fe400078e00ff */
[----:B------:R-:W-:Y:S02]  /*23a0*/  IMAD.MOV.U32 R24, RZ, RZ, RZ ;  /* 0x000000ffff187224 */ /* 0x000fe400078e00ff */
[----:B------:R-:W-:Y:S02]  /*23b0*/  @!P6 IMAD.MOV.U32 R28, RZ, RZ, R9 ;  /* 0x000000ffff1ce224 */ /* 0x000fe400078e0009 */
[----:B------:R-:W-:Y:S02]  /*23c0*/  IMAD.MOV.U32 R9, RZ, RZ, 0x7f ;  /* 0x0000007fff097424 */ /* 0x000fe400078e00ff */
[----:B------:R-:W-:-:S02]  /*23d0*/  @!P5 IMAD.MOV.U32 R9, RZ, RZ, 0xff ;  /* 0x000000ffff09d424 */ /* 0x000fc400078e00ff */
[----:B------:R-:W-:Y:S01]  /*23e0*/  @!P5 IMAD.MOV.U32 R24, RZ, RZ, 0x7f ;  /* 0x0000007fff18d424 */ /* 0x000fe200078e00ff */
[----:B------:R-:W-:Y:S01]  /*23f0*/  @!P2 SEL R37, R19, R18, !P0 ;  /* 0x000000121325a207 */ /* 0x000fe20004000000 */
[----:B------:R-:W-:Y:S01]  /*2400*/  @!P6 IMAD.MOV.U32 R24, RZ, RZ, R4 ;  /* 0x000000ffff18e224 */ /* 0x000fe200078e0004 */
[----:B0-----:R-:W-:Y:S01]  /*2410*/  FSETP.GEU.FTZ.AND P3, PT, R8, R33, PT ;  /* 0x000000210800720b */ /* 0x001fe20003f7e000 */
[----:B------:R-:W-:Y:S01]  /*2420*/  @!P6 IMAD.MOV.U32 R4, RZ, RZ, R9 ;  /* 0x000000ffff04e224 */ /* 0x000fe200078e0009 */
[----:B------:R-:W-:-:S11]  /*2430*/  PRMT R14, R37, 0x7604, R14 ;  /* 0x00007604250e7816 */ /* 0x000fd6000000000e */
        /* <DEDUP_REMOVED lines=46> */
[C---:B------:R-:W-:Y:S01]  /*2720*/  @P5 VIADD R4, R13.reuse, 0xffffffe0 ;  /* 0xffffffe00d045836 */ /* 0x040fe20000000000 */
[----:B------:R-:W-:Y:S01]  /*2730*/  ISETP.NE.AND P6, PT, R24, RZ, PT ;  /* 0x000000ff1800720c */ /* 0x000fe20003fc5270 */
[----:B------:R-:W-:-:S02]  /*2740*/  @!P5 VIADD R4, R13, 0x20 ;  /* 0x000000200d04d836 */ /* 0x000fc40000000000 */
[----:B------:R-:W-:Y:S01]  /*2750*/  @!P4 IMAD.MOV.U32 R26, RZ, RZ, R22 ;  /* 0x000000ffff1ac224 */ /* 0x000fe200078e0016 */
[----:B------:R-:W0:Y:S01]  /*2760*/  LDS R30, [R30] ;  /* 0x000000001e1e7984 */ /* 0x000e220000000800 */
[----:B------:R-:W-:Y:S01]  /*2770*/  @!P4 IMAD.MOV.U32 R22, RZ, RZ, R8 ;  /* 0x000000ffff16c224 */ /* 0x000fe200078e0008 */
[----:B------:R-:W-:Y:S02]  /*2780*/  LEA R8, R4, UR6, 0x2 ;  /* 0x0000000604087c11 */ /* 0x000fe4000f8e10ff */
[----:B------:R-:W-:Y:S02]  /*2790*/  ISETP.NE.AND P4, PT, R20, 0xff, PT ;  /* 0x000000ff1400780c */ /* 0x000fe40003f85270 */
[----:B------:R-:W-:Y:S02]  /*27a0*/  FSEL R26, R17, R26, !P6 ;  /* 0x0000001a111a7208 */ /* 0x000fe40007000000 */
[----:B------:R-:W1:Y:S01]  /*27b0*/  LDS R8, [R8] ;  /* 0x0000000008087984 */ /* 0x000e620000000800 */
[----:B------:R-:W-:-:S02]  /*27c0*/  FSEL R22, R16, R22, !P4 ;  /* 0x0000001610167208 */ /* 0x000fc40006000000 */
[----:B0-----:R-:W-:-:S04]  /*27d0*/  FSETP.GEU.FTZ.AND P4, PT, R30, R33, PT ;  /* 0x000000211e00720b */ /* 0x001fc80003f9e000 */
[C---:B------:R-:W-:Y:S02]  /*27e0*/  FSEL R9, R22.reuse, R30, !P4 ;  /* 0x0000001e16097208 */ /* 0x040fe40006000000 */
[-C--:B------:R-:W-:Y:S02]  /*27f0*/  FSEL R22, R22, R26.reuse, !P4 ;  /* 0x0000001a16167208 */ /* 0x080fe40006000000 */
[----:B-1----:R-:W-:Y:S02]  /*2800*/  FSETP.GEU.FTZ.AND P6, PT, R8, R5, PT ;  /* 0x000000050800720b */ /* 0x002fe40003fde000 */
[----:B------:R-:W-:Y:S01]  /*2810*/  FSEL R30, R30, R26, !P4 ;  /* 0x0000001a1e1e7208 */ /* 0x000fe20006000000 */
[----:B------:R-:W-:Y:S01]  /*2820*/  FADD.FTZ R33, -R33, R22 ;  /* 0x0000001621217221 */ /* 0x000fe20000010100 */
[----:B------:R-:W-:Y:S02]  /*2830*/  IMAD.MOV.U32 R22, RZ, RZ, -0x40800000 ;  /* 0xbf800000ff167424 */ /* 0x000fe400078e00ff */
[----:B------:R-:W-:-:S02]  /*2840*/  @!P3 IMAD.MOV.U32 R22, RZ, RZ, R12 ;  /* 0x000000ffff16b224 */ /* 0x000fc400078e000c */
[----:B------:R-:W-:Y:S01]  /*2850*/  FADD.FTZ R9, R9, -R30 ;  /* 0x8000001e09097221 */ /* 0x000fe20000010000 */
[----:B------:R-:W-:Y:S02]  /*2860*/  @!P3 IMAD.MOV.U32 R12, RZ, RZ, 0x3f800000 ;  /* 0x3f800000ff0cb424 */ /* 0x000fe400078e00ff */
[----:B------:R-:W-:Y:S02]  /*2870*/  @!P5 IMAD.MOV.U32 R22, RZ, RZ, R28 ;  /* 0x000000ffff16d224 */ /* 0x000fe400078e001c */
[----:B------:R-:W-:Y:S02]  /*2880*/  IMAD.MOV.U32 R26, RZ, RZ, 0x7f ;  /* 0x0000007fff1a7424 */ /* 0x000fe400078e00ff */
[----:B------:R-:W-:Y:S02]  /*2890*/  @!P5 IMAD.MOV.U32 R28, RZ, RZ, R12 ;  /* 0x000000ffff1cd224 */ /* 0x000fe400078e000c */
[----:B------:R-:W-:Y:S02]  /*28a0*/  @!P3 IMAD.MOV.U32 R26, RZ, RZ, 0xff ;  /* 0x000000ffff1ab424 */ /* 0x000fe400078e00ff */
[----:B------:R-:W-:-:S02]  /*28b0*/  IMAD.MOV.U32 R12, RZ, RZ, RZ ;  /* 0x000000ffff0c7224 */ /* 0x000fc400078e00ff */
[----:B------:R-:W-:Y:S02]  /*28c0*/  @!P3 IMAD.MOV.U32 R12, RZ, RZ, 0x7f ;  /* 0x0000007fff0cb424 */ /* 0x000fe400078e00ff */
[----:B------:R-:W-:Y:S02]  /*28d0*/  @!P5 IMAD.MOV.U32 R12, RZ, RZ, R13 ;  /* 0x000000ffff0cd224 */ /* 0x000fe400078e000d */
[----:B------:R-:W-:Y:S02]  /*28e0*/  @!P5 IMAD.MOV.U32 R13, RZ, RZ, R26 ;  /* 0x000000ffff0dd224 */ /* 0x000fe400078e001a */
[C---:B------:R-:W-:Y:S02]  /*28f0*/  @P6 VIADD R26, R4.reuse, 0xfffffff0 ;  /* 0xfffffff0041a6836 */ /* 0x040fe40000000000 */
[----:B------:R-:W-:Y:S02]  /*2900*/  @!P6 VIADD R26, R4, 0x10 ;  /* 0x00000010041ae836 */ /* 0x000fe40000000000 */
[----:B------:R-:W-:-:S02]  /*2910*/  @!P6 IMAD.MOV.U32 R22, RZ, RZ, R8 ;  /* 0x000000ffff16e224 */ /* 0x000fc400078e0008 */
[----:B------:R-:W-:Y:S01]  /*2920*/  @!P6 IMAD.MOV.U32 R8, RZ, RZ, R28 ;  /* 0x000000ffff08e224 */ /* 0x000fe200078e001c */
[----:B------:R-:W-:Y:S01]  /*2930*/  LEA R32, R26, UR6, 0x2 ;  /* 0x000000061a207c11 */ /* 0x000fe2000f8e10ff */
[----:B------:R-:W-:Y:S02]  /*2940*/  @!P6 IMAD.MOV.U32 R12, RZ, RZ, R4 ;  /* 0x000000ffff0ce224 */ /* 0x000fe400078e0004 */
[----:B------:R-:W-:Y:S02]  /*2950*/  @!P6 IMAD.MOV.U32 R4, RZ, RZ, R13 ;  /* 0x000000ffff04e224 */ /* 0x000fe400078e000d */
        /* <DEDUP_REMOVED lines=37> */
[----:B------:R-:W0:Y:S01]  /*2bb0*/  MUFU.RCP R28, R9 ;  /* 0x00000009001c7308 */ /* 0x000e220000001000 */
[----:B------:R-:W1:Y:S01]  /*2bc0*/  LDS R4, [R4] ;  /* 0x0000000004047984 */ /* 0x000e620000000800 */
[----:B------:R-:W-:Y:S01]  /*2bd0*/  BAR.SYNC.DEFER_BLOCKING 0x0 ;  /* 0x0000000000007b1d */ /* 0x000fe20000010000 */
[----:B------:R-:W-:-:S02]  /*2be0*/  ISETP.NE.AND P3, PT, R8, 0xff, PT ;  /* 0x000000ff0800780c */ /* 0x000fc40003f65270 */
[----:B------:R-:W-:Y:S02]  /*2bf0*/  FSEL R22, R17, R22, !P5 ;  /* 0x0000001611167208 */ /* 0x000fe40006800000 */
[----:B------:R-:W-:Y:S01]  /*2c00*/  FSEL R17, R16, R26, !P3 ;  /* 0x0000001a10117208 */ /* 0x000fe20005800000 */
[----:B0-----:R-:W-:-:S05]  /*2c10*/  FMUL.FTZ R33, |R33|, R28 ;  /* 0x0000001c21217220 */ /* 0x001fca0000410200 */
[----:B------:R-:W-:-:S13]  /*2c20*/  FSETP.GTU.FTZ.AND P3, PT, R33, R10, PT ;  /* 0x0000000a2100720b */ /* 0x000fda0003f7c000 */
[----:B------:R-:W-:-:S04]  /*2c30*/  @!P3 SEL R15, R20, R24, !P4 ;  /* 0x00000018140fb207 */ /* 0x000fc80006000000 */
[----:B------:R-:W-:Y:S02]  /*2c40*/  PRMT R14, R15, 0x7054, R14 ;  /* 0x000070540f0e7816 */ /* 0x000fe4000000000e */
[----:B-1----:R-:W-:-:S04]  /*2c50*/  FSETP.GEU.FTZ.AND P6, PT, R4, R5, PT ;  /* 0x000000050400720b */ /* 0x002fc80003fde000 */
[C---:B------:R-:W-:Y:S02]  /*2c60*/  FSEL R16, R17.reuse, R4, !P6 ;  /* 0x0000000411107208 */ /* 0x040fe40007000000 */
[-C--:B------:R-:W-:Y:S01]  /*2c70*/  FSEL R26, R4, R22.reuse, !P6 ;  /* 0x00000016041a7208 */ /* 0x080fe20007000000 */
[----:B------:R-:W-:Y:S01]  /*2c80*/  IMAD R4, R2, 0x4, R31 ;  /* 0x0000000402047824 */ /* 0x000fe200078e021f */
[----:B------:R-:W-:-:S03]  /*2c90*/  FSEL R22, R17, R22, !P6 ;  /* 0x0000001611167208 */ /* 0x000fc60007000000 */
[----:B------:R-:W-:Y:S02]  /*2ca0*/  FADD.FTZ R16, R16, -R26 ;  /* 0x8000001a10107221 */ /* 0x000fe40000010000 */
[----:B------:R-:W-:-:S04]  /*2cb0*/  FADD.FTZ R22, -R5, R22 ;  /* 0x0000001605167221 */ /* 0x000fc80000010100 */
[----:B------:R-:W0:Y:S02]  /*2cc0*/  MUFU.RCP R16, R16 ;  /* 0x0000001000107308 */ /* 0x000e240000001000 */
[----:B0-----:R-:W-:-:S05]  /*2cd0*/  FMUL.FTZ R22, |R22|, R16 ;  /* 0x0000001016167220 */ /* 0x001fca0000410200 */
[----:B------:R-:W-:-:S13]  /*2ce0*/  FSETP.GTU.FTZ.AND P5, PT, R22, R11, PT ;  /* 0x0000000b1600720b */ /* 0x000fda0003fbc000 */
[----:B------:R-:W-:Y:S02]  /*2cf0*/  @!P5 SEL R13, R8, R12, !P6 ;  /* 0x0000000c080dd207 */ /* 0x000fe40007000000 */
[----:B------:R-:W-:Y:S02]  /*2d00*/  IADD3 R8, R2, UR5, R31 ;  /* 0x0000000502087c10 */ /* 0x000fe4000fffe01f */
[----:B------:R-:W-:Y:S01]  /*2d10*/  PRMT R5, R13, 0x654, R14 ;  /* 0x000006540d057816 */ /* 0x000fe2000000000e */
[----:B------:R-:W-:Y:S01]  /*2d20*/  IMAD.U32 R14, RZ, RZ, UR20 ;  /* 0x00000014ff0e7e24 */ /* 0x000fe2000f8e00ff */
[----:B------:R-:W-:-:S03]  /*2d30*/  SHF.R.S32.HI R12, RZ, 0x1f, R29 ;  /* 0x0000001fff0c7819 */ /* 0x000fc6000001141d */
[----:B------:R0:W-:Y:S01]  /*2d40*/  STS [R4+UR5], R5 ;  /* 0x0000000504007988 */ /* 0x0001e20008000805 */
[----:B------:R-:W-:-:S03]  /*2d50*/  NOP ;  /* 0x0000000000007918 */ /* 0x000fc60000000000 */
[----:B------:R-:W-:Y:S01]  /*2d60*/  LDS.U8 R9, [R8] ;  /* 0x0000000008097984 */ /* 0x000fe20000000000 */
[----:B0-----:R-:W-:-:S03]  /*2d70*/  IMAD.U32 R5, RZ, RZ, UR21 ;  /* 0x00000015ff057e24 */ /* 0x001fc6000f8e00ff */
[----:B------:R-:W-:Y:S01]  /*2d80*/  LDS.U8 R11, [R8+0x20] ;  /* 0x00002000080b7984 */ /* 0x000fe20000000000 */
[----:B------:R-:W-:Y:S01]  /*2d90*/  IADD3 R4, P4, P5, R14, UR7, R29 ;  /* 0x000000070e047c10 */ /* 0x000fe2000fd9e01d */
[----:B------:R-:W-:Y:S02]  /*2da0*/  UIADD3 UR7, UP0, UR4, UR7, URZ ;  /* 0x0000000704077290 */ /* 0x000fe4000ff1e03f */
[----:B------:R-:W-:Y:S01]  /*2db0*/  LDS.U8 R13, [R8+0x40] ;  /* 0x00004000080d7984 */ /* 0x000fe20000000000 */
[----:B------:R-:W-:Y:S01]  /*2dc0*/  IADD3.X R5, R5, UR15, R12, P4, P5 ;  /* 0x0000000f05057c10 */ /* 0x000fe2000a7ea40c */
[----:B------:R-:W-:Y:S02]  /*2dd0*/  UIADD3.X UR15, URZ, UR15, URZ, UP0, !UPT ;  /* 0x0000000f3f0f7290 */ /* 0x000fe400087fe43f */
[----:B------:R-:W-:Y:S01]  /*2de0*/  LDS.U8 R15, [R8+0x60] ;  /* 0x00006000080f7984 */ /* 0x000fe20000000000 */
[----:B------:R-:W-:-:S03]  /*2df0*/  UISETP.GE.U32.AND UP0, UPT, UR7, UR12, UPT ;  /* 0x0000000c0700728c */ /* 0x000fc6000bf06070 */
[----:B------:R-:W-:Y:S01]  /*2e00*/  @!P1 STS [UR13+0x7000], R0 ;  /* 0x00700000ff009988 */ /* 0x000fe2000800080d */
[----:B------:R-:W-:Y:S01]  /*2e10*/  UISETP.GE.AND.EX UP0, UPT, UR15, URZ, UPT, UP0 ;  /* 0x0000003f0f00728c */ /* 0x000fe2000bf06300 */
[----:B------:R-:W-:Y:S06]  /*2e20*/  BAR.SYNC.DEFER_BLOCKING 0x0 ;  /* 0x0000000000007b1d */ /* 0x000fec0000010000 */
[----:B------:R-:W0:Y:S02]  /*2e30*/  LDS R10, [UR13+0x7000] ;  /* 0x0070000dff0a7984 */ /* 0x000e240008000800 */
[----:B0-----:R-:W-:-:S02]  /*2e40*/  ISETP.GE.AND P1, PT, R23, R10, PT ;  /* 0x0000000a1700720c */ /* 0x001fc40003f26270 */
[-C--:B------:R-:W-:Y:S02]  /*2e50*/  ISETP.GE.AND P2, PT, R21, R10.reuse, PT ;  /* 0x0000000a1500720c */ /* 0x080fe40003f46270 */
[-C--:B------:R-:W-:Y:S02]  /*2e60*/  ISETP.GE.AND P3, PT, R7, R10.reuse, PT ;  /* 0x0000000a0700720c */ /* 0x080fe40003f66270 */
[----:B------:R-:W-:-:S07]  /*2e70*/  ISETP.GE.AND P0, PT, R29, R10, PT ;  /* 0x0000000a1d00720c */ /* 0x000fce0003f06270 */
[----:B------:R0:W-:Y:S04]  /*2e80*/  @!P1 STG.E.U8 desc[UR10][R4.64+0x20], R11 ;  /* 0x0000200b04009986 */ /* 0x0001e8000c10110a */
[----:B------:R0:W-:Y:S04]  /*2e90*/  @!P2 STG.E.U8 desc[UR10][R4.64+0x40], R13 ;  /* 0x0000400d0400a986 */ /* 0x0001e8000c10110a */
[----:B------:R0:W-:Y:S04]  /*2ea0*/  @!P3 STG.E.U8 desc[UR10][R4.64+0x60], R15 ;  /* 0x0000600f0400b986 */ /* 0x0001e8000c10110a */
[----:B------:R0:W-:Y:S01]  /*2eb0*/  @!P0 STG.E.U8 desc[UR10][R4.64], R9 ;  /* 0x0000000904008986 */ /* 0x0001e2000c10110a */
[----:B------:R-:W-:-:S13]  /*2ec0*/  PLOP3.LUT P0, PT, PT, PT, UP0, 0x80, 0x0 ;  /* 0x000000000000781c */ /* 0x000fda0003f0f008 */
[----:B0-----:R-:W-:Y:S05]  /*2ed0*/  @!P0 BRA `(.L_x_790) ;  /* 0xffffffd400408947 */ /* 0x001fea000383ffff */
[----:B------:R-:W-:Y:S05]  /*2ee0*/  EXIT ;  /* 0x000000000000794d */ /* 0x000fea0003800000 */
.L_x_791:
        /* <DEDUP_REMOVED lines=9> */
.L_x_2096:


//--------------------- .text._Z18kQuantizeBlockwiseI13__nv_bfloat16Li4096ELi4ELi0ELi0EEvPfPT_S1_PhS1_ii --------------------------
	.section	.text._Z18kQuantizeBlockwiseI13__nv_bfloat16Li4096ELi4ELi0ELi0EEvPfPT_S1_PhS1_ii,"ax",@progbits
	.align	128
        .global         _Z18kQuantizeBlockwiseI13__nv_bfloat16Li4096ELi4ELi0ELi0EEvPfPT_S1_PhS1_ii
        .type           _Z18kQuantizeBlockwiseI13__nv_bfloat16Li4096ELi4ELi0ELi0EEvPfPT_S1_PhS1_ii,@function
        .size           _Z18kQuantizeBlockwiseI13__nv_bfloat16Li4096ELi4ELi0ELi0EEvPfPT_S1_PhS1_ii,(.L_x_2097 - _Z18kQuantizeBlockwiseI13__nv_bfloat16Li4096ELi4ELi0ELi0EEvPfPT_S1_PhS1_ii)
        .other          _Z18kQuantizeBlockwiseI13__nv_bfloat16Li4096ELi4ELi0ELi0EEvPfPT_S1_PhS1_ii,@"STO_CUDA_ENTRY STV_DEFAULT"
_Z18kQuantizeBlockwiseI13__nv_bfloat16Li4096ELi4ELi0ELi0EEvPfPT_S1_PhS1_ii:
.text._Z18kQuantizeBlockwiseI13__nv_bfloat16Li4096ELi4ELi0ELi0EEvPfPT_S1_PhS1_ii:
        /* <DEDUP_REMOVED lines=17> */
.L_x_794:
[----:B0-2---:R-:W-:-:S06]  /*0110*/  IMAD.WIDE R2, R7, 0x4, R4 ;  /* 0x0000000407027825 */ /* 0x005fcc00078e0204 */
[----:B------:R-:W2:Y:S01]  /*0120*/  LDG.E R2, desc[UR12][R2.64] ;  /* 0x0000000c02027981 */ /* 0x000ea2000c1e1900 */
[----:B------:R-:W-:Y:S02]  /*0130*/  IMAD R9, R7, 0x4, R6 ;  /* 0x0000000407097824 */ /* 0x000fe400078e0206 */
[----:B-1----:R-:W-:-:S05]  /*0140*/  IMAD.IADD R7, R8, 0x1, R7 ;  /* 0x0000000108077824 */ /* 0x002fca00078e0207 */
[----:B------:R-:W-:Y:S01]  /*0150*/  ISETP.GE.AND P0, PT, R7, 0x100, PT ;  /* 0x000001000700780c */ /* 0x000fe20003f06270 */
[----:B--2---:R0:W-:-:S12]  /*0160*/  STS [R9], R2 ;  /* 0x0000000209007388 */ /* 0x0041d80000000800 */
[----:B------:R-:W-:Y:S05]  /*0170*/  @!P0 BRA `(.L_x_794) ;  /* 0xfffffffc00e48947 */ /* 0x000fea000383ffff */
.L_x_793:
[----:B------:R-:W-:Y:S05]  /*0180*/  BSYNC B0 ;  /* 0x0000000000007941 */ /* 0x000fea0003800000 */
.L_x_792:
        /* <DEDUP_REMOVED lines=26> */
.L_x_800:
        /* <DEDUP_REMOVED lines=185> */
.L_x_796:
        /* <DEDUP_REMOVED lines=95> */
.L_x_797:
[----:B------:R-:W-:Y:S05]  /*14b0*/  BSYNC B0 ;  /* 0x0000000000007941 */ /* 0x000fea0003800000 */
.L_x_795:
        /* <DEDUP_REMOVED lines=14> */
.L_x_799:
[----:B------:R-:W-:Y:S05]  /*15a0*/  BSYNC B0 ;  /* 0x0000000000007941 */ /* 0x000fea0003800000 */
.L_x_798:
        /* <DEDUP_REMOVED lines=366> */
.L_x_801:
        /* <DEDUP_REMOVED lines=15> */
.L_x_2097:


//--------------------- .text._Z18kQuantizeBlockwiseIfLi64ELi2ELi0ELi2EEvPfPT_S0_PhS0_ii --------------------------
	.section	.text._Z18kQuantizeBlockwiseIfLi64ELi2ELi0ELi2EEvPfPT_S0_PhS0_ii,"ax",@progbits
	.align	128
        .global         _Z18kQuantizeBlockwiseIfLi64ELi2ELi0ELi2EEvPfPT_S0_PhS0_ii
        .type           _Z18kQuantizeBlockwiseIfLi64ELi2ELi0ELi2EEvPfPT_S0_PhS0_ii,@function
        .size           _Z18kQuantizeBlockwiseIfLi64ELi2ELi0ELi2EEvPfPT_S0_PhS0_ii,(.L_x_2098 - _Z18kQuantizeBlockwiseIfLi64ELi2ELi0ELi2EEvPfPT_S0_PhS0_ii)
        .other          _Z18kQuantizeBlockwiseIfLi64ELi2ELi0ELi2EEvPfPT_S0_PhS0_ii,@"STO_CUDA_ENTRY STV_DEFAULT"
_Z18kQuantizeBlockwiseIfLi64ELi2ELi0ELi2EEvPfPT_S0_PhS0_ii:
.text._Z18kQuantizeBlockwiseIfLi64ELi2ELi0ELi2EEvPfPT_S0_PhS0_ii:
        /* <DEDUP_REMOVED lines=11> */
[----:B------:R-:W-:Y:S01]  /*00b0*/  SHF.R.S32.HI R9, RZ, 0x1f, R10 ;  /* 0x0000001fff097819 */ /* 0x000fe2000001140a */
[----:B------:R-:W-:Y:S01]  /*00c0*/  ULDC.64 UR10, c[0x0][0x208] ;  /* 0x00008200000a7ab9 */ /* 0x000fe20000000a00 */
[----:B------:R-:W2:Y:S01]  /*00d0*/  S2R R6, SR_LANEID ;  /* 0x0000000000067919 */ /* 0x000ea20000000000 */
[----:B------:R-:W-:Y:S01]  /*00e0*/  ULDC.64 UR12, c[0x0][0x218] ;  /* 0x00008600000c7ab9 */ /* 0x000fe20000000a00 */
[----:B------:R-:W-:-:S03]  /*00f0*/  ULDC.64 UR14, c[0x0][0x228] ;  /* 0x00008a00000e7ab9 */ /* 0x000fc60000000a00 */
[----:B------:R-:W3:Y:S01]  /*0100*/  LDC.64 R2, c[0x0][0x220] ;  /* 0x00008800ff027b82 */ /* 0x000ee20000000a00 */
[----:B0-----:R-:W-:Y:S01]  /*0110*/  IMAD.SHL.U32 R4, R7, 0x2, RZ ;  /* 0x0000000207047824 */ /* 0x001fe200078e00ff */
[----:B------:R-:W-:-:S04]  /*0120*/  SHF.R.S32.HI R11, RZ, 0x1f, R7 ;  /* 0x0000001fff0b7819 */ /* 0x000fc80000011407 */
[----:B------:R-:W-:-:S04]  /*0130*/  LOP3.LUT R4, R4, 0xffffffc0, RZ, 0xc0, !PT ;  /* 0xffffffc004047812 */ /* 0x000fc800078ec0ff */
[----:B------:R-:W-:-:S04]  /*0140*/  LOP3.LUT R8, R4, 0x1f, R7, 0xf8, !PT ;  /* 0x0000001f04087812 */ /* 0x000fc800078ef807 */
[----:B--2---:R-:W-:-:S07]  /*0150*/  LOP3.LUT R12, R8, 0x20, RZ, 0xfc, !PT ;  /* 0x00000020080c7812 */ /* 0x004fce00078efcff */
.L_x_818:
[----:B--2---:R-:W-:Y:S01]  /*0160*/  IMAD.MOV R13, RZ, RZ, -R10 ;  /* 0x000000ffff0d7224 */ /* 0x004fe200078e0a0a */
[----:B------:R-:W-:Y:S01]  /*0170*/  BAR.SYNC.DEFER_BLOCKING 0x0 ;  /* 0x0000000000007b1d */ /* 0x000fe20000010000 */
[C---:B------:R-:W-:Y:S02]  /*0180*/  IADD3 R4, P2, R8.reuse, R10, RZ ;  /* 0x0000000a08047210 */ /* 0x040fe40007f5e0ff */
[----:B------:R-:W-:Y:S02]  /*0190*/  CS2R R16, SRZ ;  /* 0x0000000000107805 */ /* 0x000fe4000001ff00 */
[----:B-1----:R-:W-:Y:S02]  /*01a0*/  VIADDMNMX R13, R13, R0, 0x40, PT ;  /* 0x000000400d0d7446 */ /* 0x002fe40003800100 */
[C---:B------:R-:W-:Y:S02]  /*01b0*/  LEA.HI.X.SX32 R5, R8.reuse, R9, 0x1, P2 ;  /* 0x0000000908057211 */ /* 0x040fe400010f0eff */
[----:B------:R-:W-:-:S02]  /*01c0*/  ISETP.GE.AND P0, PT, R8, R13, PT ;  /* 0x0000000d0800720c */ /* 0x000fc40003f06270 */
[----:B------:R-:W-:Y:S02]  /*01d0*/  ISETP.GE.AND P1, PT, R12, R13, PT ;  /* 0x0000000d0c00720c */ /* 0x000fe40003f26270 */
[----:B------:R-:W-:-:S04]  /*01e0*/  LEA R14, P2, R4, UR12, 0x2 ;  /* 0x0000000c040e7c11 */ /* 0x000fc8000f8410ff */
[----:B------:R-:W-:-:S05]  /*01f0*/  LEA.HI.X R15, R4, UR13, R5, 0x2, P2 ;  /* 0x0000000d040f7c11 */ /* 0x000fca00090f1405 */
[----:B------:R-:W2:Y:S04]  /*0200*/  @!P0 LDG.E.CONSTANT R17, desc[UR10][R14.64] ;  /* 0x0000000a0e118981 */ /* 0x000ea8000c1e9900 */
[----:B------:R-:W4:Y:S01]  /*0210*/  @!P1 LDG.E.CONSTANT R16, desc[UR10][R14.64+0x80] ;  /* 0x0000800a0e109981 */ /* 0x000f22000c1e9900 */
[----:B0-----:R-:W0:Y:S01]  /*0220*/  S2UR UR6, SR_CgaCtaId ;  /* 0x00000000000679c3 */ /* 0x001e220000008800 */
[----:B------:R-:W-:Y:S01]  /*0230*/  UMOV UR5, 0x400 ;  /* 0x0000040000057882 */ /* 0x000fe20000000000 */
[----:B------:R-:W-:Y:S01]  /*0240*/  ISETP.GT.AND P0, PT, R13, 0x1f, PT ;  /* 0x0000001f0d00780c */ /* 0x000fe20003f04270 */
[----:B0-----:R-:W-:-:S06]  /*0250*/  ULEA UR8, UR6, UR5, 0x18 ;  /* 0x0000000506087291 */ /* 0x001fcc000f8ec03f */
[C---:B------:R-:W-:Y:S02]  /*0260*/  LEA R18, R6.reuse, UR8, 0x2 ;  /* 0x0000000806127c11 */ /* 0x040fe4000f8e10ff */
[----:B------:R-:W-:-:S03]  /*0270*/  LEA R4, R6, UR8, 0x3 ;  /* 0x0000000806047c11 */ /* 0x000fc6000f8e18ff */
[----:B--2---:R-:W-:Y:S04]  /*0280*/  STS [R18], R17 ;  /* 0x0000001112007388 */ /* 0x004fe80000000800 */
[----:B----4-:R-:W-:Y:S01]  /*0290*/  STS [R18+0x80], R16 ;  /* 0x0000801012007388 */ /* 0x010fe20000000800 */
[----:B------:R-:W-:-:S03]  /*02a0*/  NOP ;  /* 0x0000000000007918 */ /* 0x000fc60000000000 */
[----:B------:R-:W0:Y:S02]  /*02b0*/  LDS.64 R4, [R4] ;  /* 0x0000000004047984 */ /* 0x000e240000000a00 */
[----:B0-----:R-:W-:-:S04]  /*02c0*/  FMNMX.FTZ R14, |R4|, -3.40282346638528859812e+38, !PT ;  /* 0xff7fffff040e7809 */ /* 0x001fc80007810200 */
[----:B------:R-:W-:Y:S01]  /*02d0*/  FMNMX.FTZ R14, |R5|, R14, !PT ;  /* 0x0000000e050e7209 */ /* 0x000fe20007810200 */
        /* <DEDUP_REMOVED lines=30> */
.L_x_802:
        /* <DEDUP_REMOVED lines=23> */
.L_x_803:
        /* <DEDUP_REMOVED lines=13> */
.L_x_805:
[----:B------:R-:W-:Y:S05]  /*0700*/  BSYNC B0 ;  /* 0x0000000000007941 */ /* 0x000fea0003800000 */
.L_x_804:
        /* <DEDUP_REMOVED lines=16> */
.L_x_808:
        /* <DEDUP_REMOVED lines=9> */
.L_x_807:
        /* <DEDUP_REMOVED lines=11> */
.L_x_810:
        /* <DEDUP_REMOVED lines=8> */
.L_x_809:
[----:B------:R-:W-:Y:S05]  /*09d0*/  BSYNC B0 ;  /* 0x0000000000007941 */ /* 0x000fea0003800000 */
.L_x_806:
        /* <DEDUP_REMOVED lines=14> */
.L_x_813:
        /* <DEDUP_REMOVED lines=9> */
.L_x_812:
        /* <DEDUP_REMOVED lines=11> */
.L_x_815:
        /* <DEDUP_REMOVED lines=8> */
.L_x_814:
[----:B------:R-:W-:Y:S05]  /*0c80*/  BSYNC B0 ;  /* 0x0000000000007941 */ /* 0x000fea0003800000 */
.L_x_811:
        /* <DEDUP_REMOVED lines=24> */
.L_x_817:
[----:B------:R-:W-:Y:S05]  /*0e10*/  BSYNC B0 ;  /* 0x0000000000007941 */ /* 0x000fea0003800000 */
.L_x_816:
[----:B------:R-:W-:-:S05]  /*0e20*/  IADD3 R10, P0, R10, UR4, RZ ;  /* 0x000000040a0a7c10 */ /* 0x000fca000ff1e0ff */
[----:B------:R-:W-:Y:S01]  /*0e30*/  IMAD.X R9, RZ, RZ, R9, P0 ;  /* 0x000000ffff097224 */ /* 0x000fe200000e0609 */
[----:B------:R-:W-:-:S04]  /*0e40*/  ISETP.GE.U32.AND P0, PT, R10, UR7, PT ;  /* 0x000000070a007c0c */ /* 0x000fc8000bf06070 */
[----:B------:R-:W-:-:S13]  /*0e50*/  ISETP.GE.AND.EX P0, PT, R9, RZ, PT, P0 ;  /* 0x000000ff0900720c */ /* 0x000fda0003f06300 */
[----:B------:R-:W-:Y:S05]  /*0e60*/  @!P0 BRA `(.L_x_818) ;  /* 0xfffffff000bc8947 */ /* 0x000fea000383ffff */
[----:B------:R-:W-:Y:S05]  /*0e70*/  EXIT ;  /* 0x000000000000794d */ /* 0x000fea0003800000 */
.L_x_819:
        /* <DEDUP_REMOVED lines=16> */
.L_x_2098:


//--------------------- .text._Z18kQuantizeBlockwiseIfLi128ELi2ELi0ELi2EEvPfPT_S0_PhS0_ii --------------------------
	.section	.text._Z18kQuantizeBlockwiseIfLi128ELi2ELi0ELi2EEvPfPT_S0_PhS0_ii,"ax",@progbits
	.align	128
        .global         _Z18kQuantizeBlockwiseIfLi128ELi2ELi0ELi2EEvPfPT_S0_PhS0_ii
        .type           _Z18kQuantizeBlockwiseIfLi128ELi2ELi0ELi2EEvPfPT_S0_PhS0_ii,@function
        .size           _Z18kQuantizeBlockwiseIfLi128ELi2ELi0ELi2EEvPfPT_S0_PhS0_ii,(.L_x_2099 - _Z18kQuantizeBlockwiseIfLi128ELi2ELi0ELi2EEvPfPT_S0_PhS0_ii)
        .other          _Z18kQuantizeBlockwiseIfLi128ELi2ELi0ELi2EEvPfPT_S0_PhS0_ii,@"STO_CUDA_ENTRY STV_DEFAULT"
_Z18kQuantizeBlockwiseIfLi128ELi2ELi0ELi2EEvPfPT_S0_PhS0_ii:
.text._Z18kQuantizeBlockwiseIfLi128ELi2ELi0ELi2EEvPfPT_S0_PhS0_ii:
        /* <DEDUP_REMOVED lines=34> */
.L_x_837:
[----:B------:R-:W-:Y:S01]  /*0220*/  IMAD.MOV R19, RZ, RZ, -R10 ;  /* 0x000000ffff137224 */ /* 0x000fe200078e0a0a */
[----:B------:R-:W-:Y:S01]  /*0230*/  BAR.SYNC.DEFER_BLOCKING 0x0 ;  /* 0x0000000000007b1d */ /* 0x000fe20000010000 */
[----:B0-----:R-:W-:-:S03]  /*0240*/  IADD3 R3, P2, R14, R10, RZ ;  /* 0x0000000a0e037210 */ /* 0x001fc60007f5e0ff */
[----:B---3--:R-:W-:Y:S02]  /*0250*/  VIADDMNMX R19, R19, R8, 0x80, PT ;  /* 0x0000008013137446 */ /* 0x008fe40003800108 */
[C---:B------:R-:W-:Y:S02]  /*0260*/  LEA.HI.X.SX32 R4, R14.reuse, R7, 0x1, P2 ;  /* 0x000000070e047211 */ /* 0x040fe400010f0eff */
[-C--:B------:R-:W-:Y:S02]  /*0270*/  ISETP.GE.AND P0, PT, R14, R19.reuse, PT ;  /* 0x000000130e00720c */ /* 0x080fe40003f06270 */
[----:B------:R-:W-:Y:S02]  /*0280*/  ISETP.GE.AND P1, PT, R18, R19, PT ;  /* 0x000000131200720c */ /* 0x000fe40003f26270 */
[----:B------:R-:W-:-:S04]  /*0290*/  LEA R2, P2, R3, UR12, 0x2 ;  /* 0x0000000c03027c11 */ /* 0x000fc8000f8410ff */
[----:B------:R-:W-:Y:S02]  /*02a0*/  LEA.HI.X R3, R3, UR13, R4, 0x2, P2 ;  /* 0x0000000d03037c11 */ /* 0x000fe400090f1404 */
[----:B------:R-:W-:-:S06]  /*02b0*/  CS2R R4, SRZ ;  /* 0x0000000000047805 */ /* 0x000fcc000001ff00 */
[----:B------:R-:W2:Y:S04]  /*02c0*/  @!P0 LDG.E.CONSTANT R5, desc[UR10][R2.64] ;  /* 0x0000000a02058981 */ /* 0x000ea8000c1e9900 */
[----:B------:R-:W3:Y:S01]  /*02d0*/  @!P1 LDG.E.CONSTANT R4, desc[UR10][R2.64+0x80] ;  /* 0x0000800a02049981 */ /* 0x000ee2000c1e9900 */
        /* <DEDUP_REMOVED lines=9> */
[----:B--2---:R-:W-:Y:S04]  /*0370*/  STS [R21], R5 ;  /* 0x0000000515007388 */ /* 0x004fe80000000800 */
[----:B---3--:R-:W-:Y:S01]  /*0380*/  STS [R21+0x80], R4 ;  /* 0x0000800415007388 */ /* 0x008fe20000000800 */
[----:B------:R-:W-:-:S03]  /*0390*/  NOP ;  /* 0x0000000000007918 */ /* 0x000fc60000000000 */
[----:B------:R-:W0:Y:S02]  /*03a0*/  LDS.64 R2, [R20] ;  /* 0x0000000014027984 */ /* 0x000e240000000a00 */
[----:B0-----:R-:W-:-:S04]  /*03b0*/  FMNMX.FTZ R22, |R2|, -3.40282346638528859812e+38, !PT ;  /* 0xff7fffff02167809 */ /* 0x001fc80007810200 */
[----:B------:R-:W-:Y:S01]  /*03c0*/  FMNMX.FTZ R22, |R3|, R22, !PT ;  /* 0x0000001603167209 */ /* 0x000fe20007810200 */
        /* <DEDUP_REMOVED lines=38> */
.L_x_821:
        /* <DEDUP_REMOVED lines=27> */
.L_x_822:
[----:B------:R-:W-:Y:S05]  /*07e0*/  BSYNC B0 ;  /* 0x0000000000007941 */ /* 0x000fea0003800000 */
.L_x_820:
        /* <DEDUP_REMOVED lines=14> */
.L_x_824:
[----:B------:R-:W-:Y:S05]  /*08d0*/  BSYNC B0 ;  /* 0x0000000000007941 */ /* 0x000fea0003800000 */
.L_x_823:
        /* <DEDUP_REMOVED lines=16> */
.L_x_827:
        /* <DEDUP_REMOVED lines=9> */
.L_x_826:
        /* <DEDUP_REMOVED lines=11> */
.L_x_829:
        /* <DEDUP_REMOVED lines=8> */
.L_x_828:
[----:B------:R-:W-:Y:S05]  /*0ba0*/  BSYNC B0 ;  /* 0x0000000000007941 */ /* 0x000fea0003800000 */
.L_x_825:
        /* <DEDUP_REMOVED lines=14> */
.L_x_832:
        /* <DEDUP_REMOVED lines=9> */
.L_x_831:
        /* <DEDUP_REMOVED lines=11> */
.L_x_834:
        /* <DEDUP_REMOVED lines=8> */
.L_x_833:
[----:B------:R-:W-:Y:S05]  /*0e50*/  BSYNC B0 ;  /* 0x0000000000007941 */ /* 0x000fea0003800000 */
.L_x_830:
        /* <DEDUP_REMOVED lines=25> */
.L_x_836:
[----:B------:R-:W-:Y:S05]  /*0ff0*/  BSYNC B0 ;  /* 0x0000000000007941 */ /* 0x000fea0003800000 */
.L_x_835:
[----:B------:R-:W-:-:S05]  /*1000*/  IADD3 R10, P0, R10, UR4, RZ ;  /* 0x000000040a0a7c10 */ /* 0x000fca000ff1e0ff */
[----:B------:R-:W-:Y:S01]  /*1010*/  IMAD.X R7, RZ, RZ, R7, P0 ;  /* 0x000000ffff077224 */ /* 0x000fe200000e0607 */
[----:B------:R-:W-:-:S04]  /*1020*/  ISETP.GE.U32.AND P0, PT, R10, UR7, PT ;  /* 0x000000070a007c0c */ /* 0x000fc8000bf06070 */
[----:B------:R-:W-:-:S13]  /*1030*/  ISETP.GE.AND.EX P0, PT, R7, RZ, PT, P0 ;  /* 0x000000ff0700720c */ /* 0x000fda0003f06300 */
[----:B------:R-:W-:Y:S05]  /*1040*/  @!P0 BRA `(.L_x_837) ;  /* 0xfffffff000748947 */ /* 0x000fea000383ffff */
[----:B------:R-:W-:Y:S05]  /*1050*/  EXIT ;  /* 0x000000000000794d */ /* 0x000fea0003800000 */
.L_x_838:
        /* <DEDUP_REMOVED lines=10> */
.L_x_2099:


//--------------------- .text._Z18kQuantizeBlockwiseIfLi256ELi2ELi0ELi2EEvPfPT_S0_PhS0_ii --------------------------
	.section	.text._Z18kQuantizeBlockwiseIfLi256ELi2ELi0ELi2EEvPfPT_S0_PhS0_ii,"ax",@progbits
	.align	128
        .global         _Z18kQuantizeBlockwiseIfLi256ELi2ELi0ELi2EEvPfPT_S0_PhS0_ii
        .type           _Z18kQuantizeBlockwiseIfLi256ELi2ELi0ELi2EEvPfPT_S0_PhS0_ii,@function
        .size           _Z18kQuantizeBlockwiseIfLi256ELi2ELi0ELi2EEvPfPT_S0_PhS0_ii,(.L_x_2100 - _Z18kQuantizeBlockwiseIfLi256ELi2ELi0ELi2EEvPfPT_S0_PhS0_ii)
        .other          _Z18kQuantizeBlockwiseIfLi256ELi2ELi0ELi2EEvPfPT_S0_PhS0_ii,@"STO_CUDA_ENTRY STV_DEFAULT"
_Z18kQuantizeBlockwiseIfLi256ELi2ELi0ELi2EEvPfPT_S0_PhS0_ii:
.text._Z18kQuantizeBlockwiseIfLi256ELi2ELi0ELi2EEvPfPT_S0_PhS0_ii:
        /* <DEDUP_REMOVED lines=34> */
.L_x_856:
        /* <DEDUP_REMOVED lines=73> */
.L_x_840:
        /* <DEDUP_REMOVED lines=32> */
.L_x_841:
[----:B------:R-:W-:Y:S05]  /*08b0*/  BSYNC B0 ;  /* 0x0000000000007941 */ /* 0x000fea0003800000 */
.L_x_839:
        /* <DEDUP_REMOVED lines=13> */
.L_x_843:
[----:B------:R-:W-:Y:S05]  /*0990*/  BSYNC B0 ;  /* 0x0000000000007941 */ /* 0x000fea0003800000 */
.L_x_842:
        /* <DEDUP_REMOVED lines=16> */
.L_x_846:
        /* <DEDUP_REMOVED lines=9> */
.L_x_845:
        /* <DEDUP_REMOVED lines=11> */
.L_x_848:
        /* <DEDUP_REMOVED lines=8> */
.L_x_847:
[----:B------:R-:W-:Y:S05]  /*0c60*/  BSYNC B0 ;  /* 0x0000000000007941 */ /* 0x000fea0003800000 */
.L_x_844:
        /* <DEDUP_REMOVED lines=14> */
.L_x_851:
        /* <DEDUP_REMOVED lines=9> */
.L_x_850:
        /* <DEDUP_REMOVED lines=11> */
.L_x_853:
        /* <DEDUP_REMOVED lines=8> */
.L_x_852:
[----:B------:R-:W-:Y:S05]  /*0f10*/  BSYNC B0 ;  /* 0x0000000000007941 */ /* 0x000fea0003800000 */
.L_x_849:
        /* <DEDUP_REMOVED lines=25> */
.L_x_855:
[----:B------:R-:W-:Y:S05]  /*10b0*/  BSYNC B0 ;  /* 0x0000000000007941 */ /* 0x000fea0003800000 */
.L_x_854:
[----:B------:R-:W-:-:S05]  /*10c0*/  IADD3 R10, P0, R10, UR4, RZ ;  /* 0x000000040a0a7c10 */ /* 0x000fca000ff1e0ff */
[----:B------:R-:W-:Y:S01]  /*10d0*/  IMAD.X R7, RZ, RZ, R7, P0 ;  /* 0x000000ffff077224 */ /* 0x000fe200000e0607 */
[----:B------:R-:W-:-:S04]  /*10e0*/  ISETP.GE.U32.AND P0, PT, R10, UR7, PT ;  /* 0x000000070a007c0c */ /* 0x000fc8000bf06070 */
[----:B------:R-:W-:-:S13]  /*10f0*/  ISETP.GE.AND.EX P0, PT, R7, RZ, PT, P0 ;  /* 0x000000ff0700720c */ /* 0x000fda0003f06300 */
[----:B------:R-:W-:Y:S05]  /*1100*/  @!P0 BRA `(.L_x_856) ;  /* 0xfffffff000448947 */ /* 0x000fea000383ffff */
[----:B------:R-:W-:Y:S05]  /*1110*/  EXIT ;  /* 0x000000000000794d */ /* 0x000fea0003800000 */
.L_x_857:
        /* <DEDUP_REMOVED lines=14> */
.L_x_2100:


//--------------------- .text._Z18kQuantizeBlockwiseIfLi512ELi2ELi0ELi2EEvPfPT_S0_PhS0_ii --------------------------
	.section	.text._Z18kQuantizeBlockwiseIfLi512ELi2ELi0ELi2EEvPfPT_S0_PhS0_ii,"ax",@progbits
	.align	128
        .global         _Z18kQuantizeBlockwiseIfLi512ELi2ELi0ELi2EEvPfPT_S0_PhS0_ii
        .type           _Z18kQuantizeBlockwiseIfLi512ELi2ELi0ELi2EEvPfPT_S0_PhS0_ii,@function
        .size           _Z18kQuantizeBlockwiseIfLi512ELi2ELi0ELi2EEvPfPT_S0_PhS0_ii,(.L_x_2101 - _Z18kQuantizeBlockwiseIfLi512ELi2ELi0ELi2EEvPfPT_S0_PhS0_ii)
        .other          _Z18kQuantizeBlockwiseIfLi512ELi2ELi0ELi2EEvPfPT_S0_PhS0_ii,@"STO_CUDA_ENTRY STV_DEFAULT"
_Z18kQuantizeBlockwiseIfLi512ELi2ELi0ELi2EEvPfPT_S0_PhS0_ii:
.text._Z18kQuantizeBlockwiseIfLi512ELi2ELi0ELi2EEvPfPT_S0_PhS0_ii:
        /* <DEDUP_REMOVED lines=34> */
.L_x_875:
        /* <DEDUP_REMOVED lines=86> */
.L_x_859:
        /* <DEDUP_REMOVED lines=42> */
.L_x_860:
[----:B------:R-:W-:Y:S05]  /*0a20*/  BSYNC B0 ;  /* 0x0000000000007941 */ /* 0x000fea0003800000 */
.L_x_858:
        /* <DEDUP_REMOVED lines=13> */
.L_x_862:
[----:B------:R-:W-:Y:S05]  /*0b00*/  BSYNC B0 ;  /* 0x0000000000007941 */ /* 0x000fea0003800000 */
.L_x_861:
        /* <DEDUP_REMOVED lines=16> */
.L_x_865:
        /* <DEDUP_REMOVED lines=9> */
.L_x_864:
        /* <DEDUP_REMOVED lines=11> */
.L_x_867:
        /* <DEDUP_REMOVED lines=8> */
.L_x_866:
[----:B------:R-:W-:Y:S05]  /*0dd0*/  BSYNC B0 ;  /* 0x0000000000007941 */ /* 0x000fea0003800000 */
.L_x_863:
        /* <DEDUP_REMOVED lines=14> */
.L_x_870:
        /* <DEDUP_REMOVED lines=9> */
.L_x_869:
        /* <DEDUP_REMOVED lines=11> */
.L_x_872:
        /* <DEDUP_REMOVED lines=8> */
.L_x_871:
[----:B------:R-:W-:Y:S05]  /*1080*/  BSYNC B0 ;  /* 0x0000000000007941 */ /* 0x000fea0003800000 */
.L_x_868:
        /* <DEDUP_REMOVED lines=25> */
.L_x_874:
[----:B------:R-:W-:Y:S05]  /*1220*/  BSYNC B0 ;  /* 0x0000000000007941 */ /* 0x000fea0003800000 */
.L_x_873:
[----:B------:R-:W-:-:S05]  /*1230*/  IADD3 R0, P0, R0, UR4, RZ ;  /* 0x0000000400007c10 */ /* 0x000fca000ff1e0ff */
[----:B------:R-:W-:Y:S01]  /*1240*/  IMAD.X R3, RZ, RZ, R3, P0 ;  /* 0x000000ffff037224 */ /* 0x000fe200000e0603 */
[----:B------:R-:W-:-:S04]  /*1250*/  ISETP.GE.U32.AND P0, PT, R0, UR7, PT ;  /* 0x0000000700007c0c */ /* 0x000fc8000bf06070 */
[----:B------:R-:W-:-:S13]  /*1260*/  ISETP.GE.AND.EX P0, PT, R3, RZ, PT, P0 ;  /* 0x000000ff0300720c */ /* 0x000fda0003f06300 */
[----:B------:R-:W-:Y:S05]  /*1270*/  @!P0 BRA `(.L_x_875) ;  /* 0xffffffec00e88947 */ /* 0x000fea000383ffff */
[----:B------:R-:W-:Y:S05]  /*1280*/  EXIT ;  /* 0x000000000000794d */ /* 0x000fea0003800000 */
.L_x_876:
        /* <DEDUP_REMOVED lines=15> */
.L_x_2101:


//--------------------- .text._Z18kQuantizeBlockwiseIfLi1024ELi4ELi0ELi2EEvPfPT_S0_PhS0_ii --------------------------
	.section	.text._Z18kQuantizeBlockwiseIfLi1024ELi4ELi0ELi2EEvPfPT_S0_PhS0_ii,"ax",@progbits
	.align	128
        .global         _Z18kQuantizeBlockwiseIfLi1024ELi4ELi0ELi2EEvPfPT_S0_PhS0_ii
        .type           _Z18kQuantizeBlockwiseIfLi1024ELi4ELi0ELi2EEvPfPT_S0_PhS0_ii,@function
        .size           _Z18kQuantizeBlockwiseIfLi1024ELi4ELi0ELi2EEvPfPT_S0_PhS0_ii,(.L_x_2102 - _Z18kQuantizeBlockwiseIfLi1024ELi4ELi0ELi2EEvPfPT_S0_PhS0_ii)
        .other          _Z18kQuantizeBlockwiseIfLi1024ELi4ELi0ELi2EEvPfPT_S0_PhS0_ii,@"STO_CUDA_ENTRY STV_DEFAULT"
_Z18kQuantizeBlockwiseIfLi1024ELi4ELi0ELi2EEvPfPT_S0_PhS0_ii:
.text._Z18kQuantizeBlockwiseIfLi1024ELi4ELi0ELi2EEvPfPT_S0_PhS0_ii:
        /* <DEDUP_REMOVED lines=28> */
[----:B------:R-:W-:Y:S02]  /*01c0*/  LOP3.LUT R22, R2, 0xffffffe0, RZ, 0xc0, !PT ;  /* 0xffffffe002167812 */ /* 0x000fe400078ec0ff */
[----:B------:R-:W-:Y:S01]  /*01d0*/  SHF.R.S32.HI R8, RZ, 0x5, R2 ;  /* 0x00000005ff087819 */ /* 0x000fe20000011402 */
[C---:B------:R-:W-:Y:S01]  /*01e0*/  IMAD.IADD R0, R26.reuse, 0x1, -R9 ;  /* 0x000000011a007824 */ /* 0x040fe200078e0a09 */
[----:B------:R-:W-:Y:S01]  /*01f0*/  LOP3.LUT R16, R26, 0x40, RZ, 0xfc, !PT ;  /* 0x000000401a107812 */ /* 0x000fe200078efcff */
[----:B------:R-:W-:Y:S01]  /*0200*/  VIADD R24, R22, 0x20 ;  /* 0x0000002016187836 */ /* 0x000fe20000000000 */
[----:B------:R-:W-:Y:S01]  /*0210*/  LEA R2, R8, UR5, 0x2 ;  /* 0x0000000508027c11 */ /* 0x000fe2000f8e10ff */
[----:B------:R-:W-:Y:S01]  /*0220*/  VIADD R20, R0, 0x20 ;  /* 0x0000002000147836 */ /* 0x000fe20000000000 */
[----:B------:R-:W-:-:S02]  /*0230*/  LOP3.LUT R22, RZ, R22, RZ, 0x33, !PT ;  /* 0x00000016ff167212 */ /* 0x000fc400078e33ff */
[----:B------:R-:W-:-:S07]  /*0240*/  LOP3.LUT R17, R26, 0x60, RZ, 0xfc, !PT ;  /* 0x000000601a117812 */ /* 0x000fce00078efcff */
.L_x_902:
[----:B------:R-:W0:Y:S01]  /*0250*/  LDC R8, c[0x0][0x23c] ;  /* 0x00008f00ff087b82 */ /* 0x000e220000000800 */
[----:B------:R-:W-:-:S07]  /*0260*/  IMAD.MOV R21, RZ, RZ, -R4 ;  /* 0x000000ffff157224 */ /* 0x000fce00078e0a04 */
[----:B------:R-:W-:Y:S01]  /*0270*/  BAR.SYNC.DEFER_BLOCKING 0x0 ;  /* 0x0000000000007b1d */ /* 0x000fe20000010000 */
[C---:B------:R-:W-:Y:S02]  /*0280*/  IADD3 R9, P0, R26.reuse, R4, RZ ;  /* 0x000000041a097210 */ /* 0x040fe40007f1e0ff */
[----:B------:R-:W-:Y:S02]  /*0290*/  CS2R R14, SRZ ;  /* 0x00000000000e7805 */ /* 0x000fe4000001ff00 */
[C---:B------:R-:W-:Y:S02]  /*02a0*/  LOP3.LUT R12, R26.reuse, 0x20, RZ, 0xfc, !PT ;  /* 0x000000201a0c7812 */ /* 0x040fe400078efcff */
[----:B------:R-:W-:Y:S02]  /*02b0*/  LEA.HI.X.SX32 R10, R26, R5, 0x1, P0 ;  /* 0x000000051a0a7211 */ /* 0x000fe400000f0eff */
[----:B0-----:R-:W-:Y:S02]  /*02c0*/  VIADDMNMX R21, R21, R8, 0x400, PT ;  /* 0x0000040015157446 */ /* 0x001fe40003800108 */
[----:B------:R-:W-:-:S02]  /*02d0*/  LEA R8, P4, R9, UR10, 0x2 ;  /* 0x0000000a09087c11 */ /* 0x000fc4000f8810ff */
[-C--:B------:R-:W-:Y:S02]  /*02e0*/  ISETP.GE.AND P1, PT, R12, R21.reuse, PT ;  /* 0x000000150c00720c */ /* 0x080fe40003f26270 */
[----:B------:R-:W-:Y:S02]  /*02f0*/  CS2R R12, SRZ ;  /* 0x00000000000c7805 */ /* 0x000fe4000001ff00 */
[-C--:B------:R-:W-:Y:S02]  /*0300*/  ISETP.GE.AND P0, PT, R26, R21.reuse, PT ;  /* 0x000000151a00720c */ /* 0x080fe40003f06270 */
[-C--:B------:R-:W-:Y:S02]  /*0310*/  ISETP.GE.AND P2, PT, R16, R21.reuse, PT ;  /* 0x000000151000720c */ /* 0x080fe40003f46270 */
[----:B------:R-:W-:Y:S02]  /*0320*/  ISETP.GE.AND P3, PT, R17, R21, PT ;  /* 0x000000151100720c */ /* 0x000fe40003f66270 */
[----:B------:R-:W-:-:S05]  /*0330*/  LEA.HI.X R9, R9, UR11, R10, 0x2, P4 ;  /* 0x0000000b09097c11 */ /* 0x000fca000a0f140a */
[----:B------:R-:W2:Y:S04]  /*0340*/  @!P1 LDG.E.CONSTANT R12, desc[UR8][R8.64+0x80] ;  /* 0x00008008080c9981 */ /* 0x000ea8000c1e9900 */
[----:B------:R-:W3:Y:S04]  /*0350*/  @!P0 LDG.E.CONSTANT R13, desc[UR8][R8.64] ;  /* 0x00000008080d8981 */ /* 0x000ee8000c1e9900 */
[----:B------:R-:W4:Y:S04]  /*0360*/  @!P2 LDG.E.CONSTANT R15, desc[UR8][R8.64+0x100] ;  /* 0x00010008080fa981 */ /* 0x000f28000c1e9900 */
[----:B------:R-:W5:Y:S01]  /*0370*/  @!P3 LDG.E.CONSTANT R14, desc[UR8][R8.64+0x180] ;  /* 0x00018008080eb981 */ /* 0x000f62000c1e9900 */
[----:B------:R-:W0:Y:S01]  /*0380*/  S2UR UR6, SR_CgaCtaId ;  /* 0x00000000000679c3 */ /* 0x000e220000008800 */
[----:B------:R-:W-:Y:S01]  /*0390*/  UMOV UR5, 0x400 ;  /* 0x0000040000057882 */ /* 0x000fe20000000000 */
[----:B------:R-:W-:Y:S01]  /*03a0*/  IMAD R10, R6, 0x3, R3 ;  /* 0x00000003060a7824 */ /* 0x000fe200078e0203 */
[----:B0-----:R-:W-:-:S06]  /*03b0*/  ULEA UR7, UR6, UR5, 0x18 ;  /* 0x0000000506077291 */ /* 0x001fcc000f8ec03f */
[----:B------:R-:W-:Y:S02]  /*03c0*/  LEA R18, R3, UR7, 0x2 ;  /* 0x0000000703127c11 */ /* 0x000fe4000f8e10ff */
[----:B------:R-:W-:Y:S02]  /*03d0*/  LEA R10, R10, UR7, 0x2 ;  /* 0x000000070a0a7c11 */ /* 0x000fe4000f8e10ff */
[----:B------:R-:W-:Y:S01]  /*03e0*/  ISETP.GT.AND P0, PT, R21, 0xff, PT ;  /* 0x000000ff1500780c */ /* 0x000fe20003f04270 */
[----:B------:R-:W-:Y:S01]  /*03f0*/  BSSY B0, `(.L_x_877) ;  /* 0x0000070000007945 */ /* 0x000fe20003800000 */
[----:B--2---:R-:W-:Y:S04]  /*0400*/  STS [R18+0x80], R12 ;  /* 0x0000800c12007388 */ /* 0x004fe80000000800 */
[----:B---3--:R-:W-:Y:S04]  /*0410*/  STS [R18], R13 ;  /* 0x0000000d12007388 */ /* 0x008fe80000000800 */
[----:B----4-:R-:W-:Y:S04]  /*0420*/  STS [R18+0x100], R15 ;  /* 0x0001000f12007388 */ /* 0x010fe80000000800 */
[----:B-----5:R-:W-:Y:S01]  /*0430*/  STS [R18+0x180], R14 ;  /* 0x0001800e12007388 */ /* 0x020fe20000000800 */
[----:B------:R-:W-:-:S03]  /*0440*/  NOP ;  /* 0x0000000000007918 */ /* 0x000fc60000000000 */
[----:B------:R-:W0:Y:S02]  /*0450*/  LDS.128 R8, [R10] ;  /* 0x000000000a087984 */ /* 0x000e240000000c00 */
[----:B0-----:R-:W-:-:S04]  /*0460*/  FMNMX.FTZ R28, |R8|, -3.40282346638528859812e+38, !PT ;  /* 0xff7fffff081c7809 */ /* 0x001fc80007810200 */
[----:B------:R-:W-:-:S04]  /*0470*/  FMNMX.FTZ R19, |R9|, R28, !PT ;  /* 0x0000001c09137209 */ /* 0x000fc80007810200 */
[----:B------:R-:W-:-:S04]  /*0480*/  FMNMX.FTZ R28, |R10|, R19, !PT ;  /* 0x000000130a1c7209 */ /* 0x000fc80007810200 */
        /* <DEDUP_REMOVED lines=60> */
.L_x_878:
        /* <DEDUP_REMOVED lines=42> */
.L_x_879:
[----:B------:R-:W-:Y:S05]  /*0af0*/  BSYNC B0 ;  /* 0x0000000000007941 */ /* 0x000fea0003800000 */
.L_x_877:
        /* <DEDUP_REMOVED lines=13> */
.L_x_881:
[----:B------:R-:W-:Y:S05]  /*0bd0*/  BSYNC B0 ;  /* 0x0000000000007941 */ /* 0x000fea0003800000 */
.L_x_880:
        /* <DEDUP_REMOVED lines=16> */
.L_x_884:
        /* <DEDUP_REMOVED lines=9> */
.L_x_883:
        /* <DEDUP_REMOVED lines=11> */
.L_x_886:
        /* <DEDUP_REMOVED lines=8> */
.L_x_885:
[----:B------:R-:W-:Y:S05]  /*0ea0*/  BSYNC B0 ;  /* 0x0000000000007941 */ /* 0x000fea0003800000 */
.L_x_882:
        /* <DEDUP_REMOVED lines=14> */
.L_x_889:
        /* <DEDUP_REMOVED lines=9> */
.L_x_888:
        /* <DEDUP_REMOVED lines=11> */
.L_x_891:
        /* <DEDUP_REMOVED lines=8> */
.L_x_890:
[----:B------:R-:W-:Y:S05]  /*1150*/  BSYNC B0 ;  /* 0x0000000000007941 */ /* 0x000fea0003800000 */
.L_x_887:
        /* <DEDUP_REMOVED lines=16> */
.L_x_894:
        /* <DEDUP_REMOVED lines=9> */
.L_x_893:
        /* <DEDUP_REMOVED lines=11> */
.L_x_896:
        /* <DEDUP_REMOVED lines=8> */
.L_x_895:
[----:B------:R-:W-:Y:S05]  /*1420*/  BSYNC B0 ;  /* 0x0000000000007941 */ /* 0x000fea0003800000 */
.L_x_892:
        /* <DEDUP_REMOVED lines=14> */
.L_x_899:
        /* <DEDUP_REMOVED lines=9> */
.L_x_898:
        /* <DEDUP_REMOVED lines=11> */
.L_x_901:
        /* <DEDUP_REMOVED lines=8> */
.L_x_900:
[----:B------:R-:W-:Y:S05]  /*16d0*/  BSYNC B0 ;  /* 0x0000000000007941 */ /* 0x000fea0003800000 */
.L_x_897:
        /* <DEDUP_REMOVED lines=16> */
[--C-:B------:R-:W-:Y:S02]  /*17e0*/  SHF.R.S64 R23, R23, 0x1, R10.reuse ;  /* 0x0000000117177819 */ /* 0x100fe4000000100a */
        /* <DEDUP_REMOVED lines=22> */
.L_x_903:
        /* <DEDUP_REMOVED lines=11> */
.L_x_2102:


//--------------------- .text._Z18kQuantizeBlockwiseIfLi2048ELi4ELi0ELi2EEvPfPT_S0_PhS0_ii --------------------------
	.section	.text._Z18kQuantizeBlockwiseIfLi2048ELi4ELi0ELi2EEvPfPT_S0_PhS0_ii,"ax",@progbits
	.align	128
        .global         _Z18kQuantizeBlockwiseIfLi2048ELi4ELi0ELi2EEvPfPT_S0_PhS0_ii
        .type           _Z18kQuantizeBlockwiseIfLi2048ELi4ELi0ELi2EEvPfPT_S0_PhS0_ii,@function
        .size           _Z18kQuantizeBlockwiseIfLi2048ELi4ELi0ELi2EEvPfPT_S0_PhS0_ii,(.L_x_2103 - _Z18kQuantizeBlockwiseIfLi2048ELi4ELi0ELi2EEvPfPT_S0_PhS0_ii)
        .other          _Z18kQuantizeBlockwiseIfLi2048ELi4ELi0ELi2EEvPfPT_S0_PhS0_ii,@"STO_CUDA_ENTRY STV_DEFAULT"
_Z18kQuantizeBlockwiseIfLi2048ELi4ELi0ELi2EEvPfPT_S0_PhS0_ii:
.text._Z18kQuantizeBlockwiseIfLi2048ELi4ELi0ELi2EEvPfPT_S0_PhS0_ii:
        /* <DEDUP_REMOVED lines=37> */
.L_x_929:
[----:B------:R-:W0:Y:S01]  /*0250*/  LDC R7, c[0x0][0x23c] ;  /* 0x00008f00ff077b82 */ /* 0x000e220000000800 */
[----:B------:R-:W-:-:S07]  /*0260*/  IMAD.MOV R2, RZ, RZ, -R3 ;  /* 0x000000ffff027224 */ /* 0x000fce00078e0a03 */
[----:B------:R-:W-:Y:S01]  /*0270*/  BAR.SYNC.DEFER_BLOCKING 0x0 ;  /* 0x0000000000007b1d */ /* 0x000fe20000010000 */
[C---:B------:R-:W-:Y:S02]  /*0280*/  IADD3 R5, P0, R29.reuse, R3, RZ ;  /* 0x000000031d057210 */ /* 0x040fe40007f1e0ff */
[----:B------:R-:W-:Y:S02]  /*0290*/  CS2R R10, SRZ ;  /* 0x00000000000a7805 */ /* 0x000fe4000001ff00 */
[C---:B------:R-:W-:Y:S02]  /*02a0*/  LOP3.LUT R9, R29.reuse, 0x20, RZ, 0xfc, !PT ;  /* 0x000000201d097812 */ /* 0x040fe400078efcff */
[----:B------:R-:W-:Y:S02]  /*02b0*/  LEA.HI.X.SX32 R6, R29, R0, 0x1, P0 ;  /* 0x000000001d067211 */ /* 0x000fe400000f0eff */
[----:B------:R-:W-:-:S04]  /*02c0*/  LEA R4, P4, R5, UR10, 0x2 ;  /* 0x0000000a05047c11 */ /* 0x000fc8000f8810ff */
[----:B------:R-:W-:Y:S02]  /*02d0*/  LEA.HI.X R5, R5, UR11, R6, 0x2, P4 ;  /* 0x0000000b05057c11 */ /* 0x000fe4000a0f1406 */
[----:B0-----:R-:W-:-:S04]  /*02e0*/  VIADDMNMX R2, R2, R7, 0x800, PT ;  /* 0x0000080002027446 */ /* 0x001fc80003800107 */
[-C--:B------:R-:W-:Y:S02]  /*02f0*/  ISETP.GE.AND P1, PT, R9, R2.reuse, PT ;  /* 0x000000020900720c */ /* 0x080fe40003f26270 */
[----:B------:R-:W-:Y:S02]  /*0300*/  CS2R R8, SRZ ;  /* 0x0000000000087805 */ /* 0x000fe4000001ff00 */
[-C--:B------:R-:W-:Y:S02]  /*0310*/  ISETP.GE.AND P0, PT, R29, R2.reuse, PT ;  /* 0x000000021d00720c */ /* 0x080fe40003f06270 */
[-C--:B------:R-:W-:Y:S02]  /*0320*/  ISETP.GE.AND P2, PT, R23, R2.reuse, PT ;  /* 0x000000021700720c */ /* 0x080fe40003f46270 */
[----:B------:R-:W-:-:S05]  /*0330*/  ISETP.GE.AND P3, PT, R21, R2, PT ;  /* 0x000000021500720c */ /* 0x000fca0003f66270 */
        /* <DEDUP_REMOVED lines=106> */
.L_x_905:
        /* <DEDUP_REMOVED lines=59> */
.L_x_906:
[----:B------:R-:W-:Y:S05]  /*0d90*/  BSYNC B0 ;  /* 0x0000000000007941 */ /* 0x000fea0003800000 */
.L_x_904:
        /* <DEDUP_REMOVED lines=13> */
.L_x_908:
[----:B------:R-:W-:Y:S05]  /*0e70*/  BSYNC B0 ;  /* 0x0000000000007941 */ /* 0x000fea0003800000 */
.L_x_907:
        /* <DEDUP_REMOVED lines=16> */
.L_x_911:
        /* <DEDUP_REMOVED lines=9> */
.L_x_910:
        /* <DEDUP_REMOVED lines=11> */
.L_x_913:
        /* <DEDUP_REMOVED lines=8> */
.L_x_912:
[----:B------:R-:W-:Y:S05]  /*1140*/  BSYNC B0 ;  /* 0x0000000000007941 */ /* 0x000fea0003800000 */
.L_x_909:
        /* <DEDUP_REMOVED lines=14> */
.L_x_916:
        /* <DEDUP_REMOVED lines=9> */
.L_x_915:
        /* <DEDUP_REMOVED lines=11> */
.L_x_918:
        /* <DEDUP_REMOVED lines=8> */
.L_x_917:
[----:B------:R-:W-:Y:S05]  /*13f0*/  BSYNC B0 ;  /* 0x0000000000007941 */ /* 0x000fea0003800000 */
.L_x_914:
        /* <DEDUP_REMOVED lines=16> */
.L_x_921:
        /* <DEDUP_REMOVED lines=9> */
.L_x_920:
        /* <DEDUP_REMOVED lines=11> */
.L_x_923:
        /* <DEDUP_REMOVED lines=8> */
.L_x_922:
[----:B------:R-:W-:Y:S05]  /*16c0*/  BSYNC B0 ;  /* 0x0000000000007941 */ /* 0x000fea0003800000 */
.L_x_919:
        /* <DEDUP_REMOVED lines=14> */
.L_x_926:
        /* <DEDUP_REMOVED lines=9> */
.L_x_925:
        /* <DEDUP_REMOVED lines=11> */
.L_x_928:
        /* <DEDUP_REMOVED lines=8> */
.L_x_927:
[----:B------:R-:W-:Y:S05]  /*1970*/  BSYNC B0 ;  /* 0x0000000000007941 */ /* 0x000fea0003800000 */
.L_x_924:
        /* <DEDUP_REMOVED lines=39> */
.L_x_930:
        /* <DEDUP_REMOVED lines=9> */
.L_x_2103:


//--------------------- .text._Z18kQuantizeBlockwiseIfLi4096ELi4ELi0ELi2EEvPfPT_S0_PhS0_ii --------------------------
	.section	.text._Z18kQuantizeBlockwiseIfLi4096ELi4ELi0ELi2EEvPfPT_S0_PhS0_ii,"ax",@progbits
	.align	128
        .global         _Z18kQuantizeBlockwiseIfLi4096ELi4ELi0ELi2EEvPfPT_S0_PhS0_ii
        .type           _Z18kQuantizeBlockwiseIfLi4096ELi4ELi0ELi2EEvPfPT_S0_PhS0_ii,@function
        .size           _Z18kQuantizeBlockwiseIfLi4096ELi4ELi0ELi2EEvPfPT_S0_PhS0_ii,(.L_x_2104 - _Z18kQuantizeBlockwiseIfLi4096ELi4ELi0ELi2EEvPfPT_S0_PhS0_ii)
        .other          _Z18kQuantizeBlockwiseIfLi4096ELi4ELi0ELi2EEvPfPT_S0_PhS0_ii,@"STO_CUDA_ENTRY STV_DEFAULT"
_Z18kQuantizeBlockwiseIfLi4096ELi4ELi0ELi2EEvPfPT_S0_PhS0_ii:
.text._Z18kQuantizeBlockwiseIfLi4096ELi4ELi0ELi2EEvPfPT_S0_PhS0_ii:
        /* <DEDUP_REMOVED lines=37> */
.L_x_956:
        /* <DEDUP_REMOVED lines=173> */
.L_x_932:
        /* <DEDUP_REMOVED lines=95> */
.L_x_933:
[----:B------:R-:W-:Y:S05]  /*1310*/  BSYNC B0 ;  /* 0x0000000000007941 */ /* 0x000fea0003800000 */
.L_x_931:
        /* <DEDUP_REMOVED lines=13> */
.L_x_935:
[----:B------:R-:W-:Y:S05]  /*13f0*/  BSYNC B0 ;  /* 0x0000000000007941 */ /* 0x000fea0003800000 */
.L_x_934:
        /* <DEDUP_REMOVED lines=16> */
.L_x_938:
        /* <DEDUP_REMOVED lines=9> */
.L_x_937:
        /* <DEDUP_REMOVED lines=11> */
.L_x_940:
        /* <DEDUP_REMOVED lines=8> */
.L_x_939:
[----:B------:R-:W-:Y:S05]  /*16c0*/  BSYNC B0 ;  /* 0x0000000000007941 */ /* 0x000fea0003800000 */
.L_x_936:
        /* <DEDUP_REMOVED lines=14> */
.L_x_943:
        /* <DEDUP_REMOVED lines=9> */
.L_x_942:
        /* <DEDUP_REMOVED lines=11> */
.L_x_945:
        /* <DEDUP_REMOVED lines=8> */
.L_x_944:
[----:B------:R-:W-:Y:S05]  /*1970*/  BSYNC B0 ;  /* 0x0000000000007941 */ /* 0x000fea0003800000 */
.L_x_941:
        /* <DEDUP_REMOVED lines=16> */
.L_x_948:
        /* <DEDUP_REMOVED lines=9> */
.L_x_947:
        /* <DEDUP_REMOVED lines=11> */
.L_x_950:
        /* <DEDUP_REMOVED lines=8> */
.L_x_949:
[----:B------:R-:W-:Y:S05]  /*1c40*/  BSYNC B0 ;  /* 0x0000000000007941 */ /* 0x000fea0003800000 */
.L_x_946:
        /* <DEDUP_REMOVED lines=14> */
.L_x_953:
        /* <DEDUP_REMOVED lines=9> */
.L_x_952:
        /* <DEDUP_REMOVED lines=11> */
.L_x_955:
        /* <DEDUP_REMOVED lines=8> */
.L_x_954:
[----:B------:R-:W-:Y:S05]  /*1ef0*/  BSYNC B0 ;  /* 0x0000000000007941 */ /* 0x000fea0003800000 */
.L_x_951:
        /* <DEDUP_REMOVED lines=39> */
.L_x_957:
        /* <DEDUP_REMOVED lines=9> */
.L_x_2104:


//--------------------- .text._Z18kQuantizeBlockwiseIfLi64ELi2ELi0ELi1EEvPfPT_S0_PhS0_ii --------------------------
	.section	.text._Z18kQuantizeBlockwiseIfLi64ELi2ELi0ELi1EEvPfPT_S0_PhS0_ii,"ax",@progbits
	.align	128
        .global         _Z18kQuantizeBlockwiseIfLi64ELi2ELi0ELi1EEvPfPT_S0_PhS0_ii
        .type           _Z18kQuantizeBlockwiseIfLi64ELi2ELi0ELi1EEvPfPT_S0_PhS0_ii,@function
        .size           _Z18kQuantizeBlockwiseIfLi64ELi2ELi0ELi1EEvPfPT_S0_PhS0_ii,(.L_x_2105 - _Z18kQuantizeBlockwiseIfLi64ELi2ELi0ELi1EEvPfPT_S0_PhS0_ii)
        .other          _Z18kQuantizeBlockwiseIfLi64ELi2ELi0ELi1EEvPfPT_S0_PhS0_ii,@"STO_CUDA_ENTRY STV_DEFAULT"
_Z18kQuantizeBlockwiseIfLi64ELi2ELi0ELi1EEvPfPT_S0_PhS0_ii:
.text._Z18kQuantizeBlockwiseIfLi64ELi2ELi0ELi1EEvPfPT_S0_PhS0_ii:
        /* <DEDUP_REMOVED lines=22> */
.L_x_974:
[----:B--2---:R-:W-:Y:S01]  /*0160*/  IMAD.MOV R4, RZ, RZ, -R10 ;  /* 0x000000ffff047224 */ /* 0x004fe200078e0a0a */
[----:B------:R-:W-:Y:S01]  /*0170*/  CS2R R16, SRZ ;  /* 0x0000000000107805 */ /* 0x000fe2000001ff00 */
[----:B0-----:R-:W0:Y:S08]  /*0180*/  S2UR UR6, SR_CgaCtaId ;  /* 0x00000000000679c3 */ /* 0x001e300000008800 */
[----:B------:R-:W-:Y:S01]  /*0190*/  BAR.SYNC.DEFER_BLOCKING 0x0 ;  /* 0x0000000000007b1d */ /* 0x000fe20000010000 */
[----:B-1----:R-:W-:-:S02]  /*01a0*/  VIADDMNMX R13, R4, R7, 0x40, PT ;  /* 0x00000040040d7446 */ /* 0x002fc40003800107 */
[C---:B------:R-:W-:Y:S02]  /*01b0*/  IADD3 R4, P2, R8.reuse, R10, RZ ;  /* 0x0000000a08047210 */ /* 0x040fe40007f5e0ff */
[-C--:B------:R-:W-:Y:S02]  /*01c0*/  ISETP.GE.AND P1, PT, R8, R13.reuse, PT ;  /* 0x0000000d0800720c */ /* 0x080fe40003f26270 */
[----:B------:R-:W-:Y:S02]  /*01d0*/  ISETP.GE.AND P0, PT, R12, R13, PT ;  /* 0x0000000d0c00720c */ /* 0x000fe40003f06270 */
[----:B------:R-:W-:Y:S02]  /*01e0*/  LEA.HI.X.SX32 R5, R8, R9, 0x1, P2 ;  /* 0x0000000908057211 */ /* 0x000fe400010f0eff */
[----:B------:R-:W-:-:S04]  /*01f0*/  LEA R14, P2, R4, UR12, 0x2 ;  /* 0x0000000c040e7c11 */ /* 0x000fc8000f8410ff */
[----:B------:R-:W-:-:S05]  /*0200*/  LEA.HI.X R15, R4, UR13, R5, 0x2, P2 ;  /* 0x0000000d040f7c11 */ /* 0x000fca00090f1405 */
[----:B------:R-:W2:Y:S04]  /*0210*/  @!P1 LDG.E.CONSTANT R17, desc[UR10][R14.64] ;  /* 0x0000000a0e119981 */ /* 0x000ea8000c1e9900 */
[----:B------:R-:W4:Y:S01]  /*0220*/  @!P0 LDG.E.CONSTANT R16, desc[UR10][R14.64+0x80] ;  /* 0x0000800a0e108981 */ /* 0x000f22000c1e9900 */
        /* <DEDUP_REMOVED lines=41> */
.L_x_958:
        /* <DEDUP_REMOVED lines=23> */
.L_x_959:
        /* <DEDUP_REMOVED lines=13> */
.L_x_961:
[----:B------:R-:W-:Y:S05]  /*0700*/  BSYNC B0 ;  /* 0x0000000000007941 */ /* 0x000fea0003800000 */
.L_x_960:
        /* <DEDUP_REMOVED lines=14> */
.L_x_964:
[----:B------:R-:W-:-:S13]  /*07f0*/  FSETP.GT.FTZ.AND P1, PT, |R4|, 0.20833332836627960205, PT ;  /* 0x3e5555550400780b */ /* 0x000fda0003f34200 */
[----:B------:R-:W-:-:S04]  /*0800*/  @!P1 VIADD R15, R15, 0x6 ;  /* 0x000000060f0f9836 */ /* 0x000fc80000000000 */
[----:B------:R-:W-:Y:S01]  /*0810*/  @P1 VIADD R15, R15, 0x7 ;  /* 0x000000070f0f1836 */ /* 0x000fe20000000000 */
[----:B------:R-:W-:Y:S06]  /*0820*/  BRA `(.L_x_965) ;  /* 0x0000000000247947 */ /* 0x000fec0003800000 */
.L_x_963:
[----:B------:R-:W-:-:S13]  /*0830*/  FSETP.GT.FTZ.AND P1, PT, |R4|, 0.58333301544189453125, PT ;  /* 0x3f1555500400780b */ /* 0x000fda0003f34200 */
[----:B------:R-:W-:Y:S05]  /*0840*/  @P1 BRA `(.L_x_966) ;  /* 0x0000000000101947 */ /* 0x000fea0003800000 */
[----:B------:R-:W-:-:S13]  /*0850*/  FSETP.GT.FTZ.AND P1, PT, |R4|, 0.4166666865348815918, PT ;  /* 0x3ed555560400780b */ /* 0x000fda0003f34200 */
[----:B------:R-:W-:-:S04]  /*0860*/  @!P1 VIADD R15, R15, 0x4 ;  /* 0x000000040f0f9836 */ /* 0x000fc80000000000 */
[----:B------:R-:W-:Y:S01]  /*0870*/  @P1 VIADD R15, R15, 0x5 ;  /* 0x000000050f0f1836 */ /* 0x000fe20000000000 */
[----:B------:R-:W-:Y:S06]  /*0880*/  BRA `(.L_x_965) ;  /* 0x00000000000c7947 */ /* 0x000fec0003800000 */
.L_x_966:
[----:B------:R-:W-:-:S13]  /*0890*/  FSETP.GT.FTZ.AND P1, PT, |R4|, 0.8333333134651184082, PT ;  /* 0x3f5555550400780b */ /* 0x000fda0003f34200 */
[----:B------:R-:W-:-:S04]  /*08a0*/  @!P1 VIADD R15, R15, 0x2 ;  /* 0x000000020f0f9836 */ /* 0x000fc80000000000 */
[----:B------:R-:W-:-:S07]  /*08b0*/  @P1 VIADD R15, R15, 0x3 ;  /* 0x000000030f0f1836 */ /* 0x000fce0000000000 */
.L_x_965:
[----:B------:R-:W-:Y:S05]  /*08c0*/  BSYNC B0 ;  /* 0x0000000000007941 */ /* 0x000fea0003800000 */
.L_x_962:
        /* <DEDUP_REMOVED lines=12> */
.L_x_969:
[----:B------:R-:W-:-:S13]  /*0990*/  FSETP.GT.FTZ.AND P1, PT, |R5|, 0.20833332836627960205, PT ;  /* 0x3e5555550500780b */ /* 0x000fda0003f34200 */
[----:B------:R-:W-:-:S04]  /*09a0*/  @!P1 VIADD R4, R4, 0x6 ;  /* 0x0000000604049836 */ /* 0x000fc80000000000 */
[----:B------:R-:W-:Y:S01]  /*09b0*/  @P1 VIADD R4, R4, 0x7 ;  /* 0x0000000704041836 */ /* 0x000fe20000000000 */
[----:B------:R-:W-:Y:S06]  /*09c0*/  BRA `(.L_x_970) ;  /* 0x0000000000247947 */ /* 0x000fec0003800000 */
.L_x_968:
[----:B------:R-:W-:-:S13]  /*09d0*/  FSETP.GT.FTZ.AND P1, PT, |R5|, 0.58333301544189453125, PT ;  /* 0x3f1555500500780b */ /* 0x000fda0003f34200 */
[----:B------:R-:W-:Y:S05]  /*09e0*/  @P1 BRA `(.L_x_971) ;  /* 0x0000000000101947 */ /* 0x000fea0003800000 */
[----:B------:R-:W-:-:S13]  /*09f0*/  FSETP.GT.FTZ.AND P1, PT, |R5|, 0.4166666865348815918, PT ;  /* 0x3ed555560500780b */ /* 0x000fda0003f34200 */
[----:B------:R-:W-:-:S04]  /*0a00*/  @!P1 VIADD R4, R4, 0x4 ;  /* 0x0000000404049836 */ /* 0x000fc80000000000 */
[----:B------:R-:W-:Y:S01]  /*0a10*/  @P1 VIADD R4, R4, 0x5 ;  /* 0x0000000504041836 */ /* 0x000fe20000000000 */
[----:B------:R-:W-:Y:S06]  /*0a20*/  BRA `(.L_x_970) ;  /* 0x00000000000c7947 */ /* 0x000fec0003800000 */
.L_x_971:
[----:B------:R-:W-:-:S13]  /*0a30*/  FSETP.GT.FTZ.AND P1, PT, |R5|, 0.8333333134651184082, PT ;  /* 0x3f5555550500780b */ /* 0x000fda0003f34200 */
[----:B------:R-:W-:-:S04]  /*0a40*/  @!P1 VIADD R4, R4, 0x2 ;  /* 0x0000000204049836 */ /* 0x000fc80000000000 */
[----:B------:R-:W-:-:S07]  /*0a50*/  @P1 VIADD R4, R4, 0x3 ;  /* 0x0000000304041836 */ /* 0x000fce0000000000 */
.L_x_970:
[----:B------:R-:W-:Y:S05]  /*0a60*/  BSYNC B0 ;  /* 0x0000000000007941 */ /* 0x000fea0003800000 */
.L_x_967:
        /* <DEDUP_REMOVED lines=24> */
.L_x_973:
[----:B------:R-:W-:Y:S05]  /*0bf0*/  BSYNC B0 ;  /* 0x0000000000007941 */ /* 0x000fea0003800000 */
.L_x_972:
[----:B------:R-:W-:-:S05]  /*0c00*/  IADD3 R10, P0, R10, UR4, RZ ;  /* 0x000000040a0a7c10 */ /* 0x000fca000ff1e0ff */
[----:B------:R-:W-:Y:S01]  /*0c10*/  IMAD.X R9, RZ, RZ, R9, P0 ;  /* 0x000000ffff097224 */ /* 0x000fe200000e0609 */
[----:B------:R-:W-:-:S04]  /*0c20*/  ISETP.GE.U32.AND P0, PT, R10, UR7, PT ;  /* 0x000000070a007c0c */ /* 0x000fc8000bf06070 */
[----:B------:R-:W-:-:S13]  /*0c30*/  ISETP.GE.AND.EX P0, PT, R9, RZ, PT, P0 ;  /* 0x000000ff0900720c */ /* 0x000fda0003f06300 */
[----:B------:R-:W-:Y:S05]  /*0c40*/  @!P0 BRA `(.L_x_974) ;  /* 0xfffffff400448947 */ /* 0x000fea000383ffff */
[----:B------:R-:W-:Y:S05]  /*0c50*/  EXIT ;  /* 0x000000000000794d */ /* 0x000fea0003800000 */
.L_x_975:
        /* <DEDUP_REMOVED lines=10> */
.L_x_2105:


//--------------------- .text._Z18kQuantizeBlockwiseIfLi128ELi2ELi0ELi1EEvPfPT_S0_PhS0_ii --------------------------
	.section	.text._Z18kQuantizeBlockwiseIfLi128ELi2ELi0ELi1EEvPfPT_S0_PhS0_ii,"ax",@progbits
	.align	128
        .global         _Z18kQuantizeBlockwiseIfLi128ELi2ELi0ELi1EEvPfPT_S0_PhS0_ii
        .type           _Z18kQuantizeBlockwiseIfLi128ELi2ELi0ELi1EEvPfPT_S0_PhS0_ii,@function
        .size           _Z18kQuantizeBlockwiseIfLi128ELi2ELi0ELi1EEvPfPT_S0_PhS0_ii,(.L_x_2106 - _Z18kQuantizeBlockwiseIfLi128ELi2ELi0ELi1EEvPfPT_S0_PhS0_ii)
        .other          _Z18kQuantizeBlockwiseIfLi128ELi2ELi0ELi1EEvPfPT_S0_PhS0_ii,@"STO_CUDA_ENTRY STV_DEFAULT"
_Z18kQuantizeBlockwiseIfLi128ELi2ELi0ELi1EEvPfPT_S0_PhS0_ii:
.text._Z18kQuantizeBlockwiseIfLi128ELi2ELi0ELi1EEvPfPT_S0_PhS0_ii:
        /* <DEDUP_REMOVED lines=34> */
.L_x_993:
[----:B0-----:R-:W-:Y:S01]  /*0220*/  IMAD.MOV R19, RZ, RZ, -R10 ;  /* 0x000000ffff137224 */ /* 0x001fe200078e0a0a */
[----:B------:R-:W-:Y:S01]  /*0230*/  BAR.SYNC.DEFER_BLOCKING 0x0 ;  /* 0x0000000000007b1d */ /* 0x000fe20000010000 */
[----:B------:R-:W-:-:S03]  /*0240*/  IADD3 R3, P2, R13, R10, RZ ;  /* 0x0000000a0d037210 */ /* 0x000fc60007f5e0ff */
        /* <DEDUP_REMOVED lines=62> */
.L_x_977:
        /* <DEDUP_REMOVED lines=27> */
.L_x_978:
[----:B------:R-:W-:Y:S05]  /*07e0*/  BSYNC B0 ;  /* 0x0000000000007941 */ /* 0x000fea0003800000 */
.L_x_976:
        /* <DEDUP_REMOVED lines=14> */
.L_x_980:
[----:B------:R-:W-:Y:S05]  /*08d0*/  BSYNC B0 ;  /* 0x0000000000007941 */ /* 0x000fea0003800000 */
.L_x_979:
        /* <DEDUP_REMOVED lines=14> */
.L_x_983:
[----:B------:R-:W-:-:S13]  /*09c0*/  FSETP.GT.FTZ.AND P1, PT, |R2|, 0.20833332836627960205, PT ;  /* 0x3e5555550200780b */ /* 0x000fda0003f34200 */
[----:B------:R-:W-:-:S04]  /*09d0*/  @!P1 VIADD R5, R5, 0x6 ;  /* 0x0000000605059836 */ /* 0x000fc80000000000 */
[----:B------:R-:W-:Y:S01]  /*09e0*/  @P1 VIADD R5, R5, 0x7 ;  /* 0x0000000705051836 */ /* 0x000fe20000000000 */
[----:B------:R-:W-:Y:S06]  /*09f0*/  BRA `(.L_x_984) ;  /* 0x0000000000247947 */ /* 0x000fec0003800000 */
.L_x_982:
[----:B------:R-:W-:-:S13]  /*0a00*/  FSETP.GT.FTZ.AND P1, PT, |R2|, 0.58333301544189453125, PT ;  /* 0x3f1555500200780b */ /* 0x000fda0003f34200 */
[----:B------:R-:W-:Y:S05]  /*0a10*/  @P1 BRA `(.L_x_985) ;  /* 0x0000000000101947 */ /* 0x000fea0003800000 */
[----:B------:R-:W-:-:S13]  /*0a20*/  FSETP.GT.FTZ.AND P1, PT, |R2|, 0.4166666865348815918, PT ;  /* 0x3ed555560200780b */ /* 0x000fda0003f34200 */
[----:B------:R-:W-:-:S04]  /*0a30*/  @!P1 VIADD R5, R5, 0x4 ;  /* 0x0000000405059836 */ /* 0x000fc80000000000 */
[----:B------:R-:W-:Y:S01]  /*0a40*/  @P1 VIADD R5, R5, 0x5 ;  /* 0x0000000505051836 */ /* 0x000fe20000000000 */
[----:B------:R-:W-:Y:S06]  /*0a50*/  BRA `(.L_x_984) ;  /* 0x00000000000c7947 */ /* 0x000fec0003800000 */
.L_x_985:
[----:B------:R-:W-:-:S13]  /*0a60*/  FSETP.GT.FTZ.AND P1, PT, |R2|, 0.8333333134651184082, PT ;  /* 0x3f5555550200780b */ /* 0x000fda0003f34200 */
[----:B------:R-:W-:-:S04]  /*0a70*/  @!P1 VIADD R5, R5, 0x2 ;  /* 0x0000000205059836 */ /* 0x000fc80000000000 */
[----:B------:R-:W-:-:S07]  /*0a80*/  @P1 VIADD R5, R5, 0x3 ;  /* 0x0000000305051836 */ /* 0x000fce0000000000 */
.L_x_984:
[----:B------:R-:W-:Y:S05]  /*0a90*/  BSYNC B0 ;  /* 0x0000000000007941 */ /* 0x000fea0003800000 */
.L_x_981:
        /* <DEDUP_REMOVED lines=12> */
.L_x_988:
[----:B------:R-:W-:-:S13]  /*0b60*/  FSETP.GT.FTZ.AND P1, PT, |R3|, 0.20833332836627960205, PT ;  /* 0x3e5555550300780b */ /* 0x000fda0003f34200 */
[----:B------:R-:W-:-:S04]  /*0b70*/  @!P1 VIADD R2, R2, 0x6 ;  /* 0x0000000602029836 */ /* 0x000fc80000000000 */
[----:B------:R-:W-:Y:S01]  /*0b80*/  @P1 VIADD R2, R2, 0x7 ;  /* 0x0000000702021836 */ /* 0x000fe20000000000 */
[----:B------:R-:W-:Y:S06]  /*0b90*/  BRA `(.L_x_989) ;  /* 0x0000000000247947 */ /* 0x000fec0003800000 */
.L_x_987:
[----:B------:R-:W-:-:S13]  /*0ba0*/  FSETP.GT.FTZ.AND P1, PT, |R3|, 0.58333301544189453125, PT ;  /* 0x3f1555500300780b */ /* 0x000fda0003f34200 */
[----:B------:R-:W-:Y:S05]  /*0bb0*/  @P1 BRA `(.L_x_990) ;  /* 0x0000000000101947 */ /* 0x000fea0003800000 */
[----:B------:R-:W-:-:S13]  /*0bc0*/  FSETP.GT.FTZ.AND P1, PT, |R3|, 0.4166666865348815918, PT ;  /* 0x3ed555560300780b */ /* 0x000fda0003f34200 */
[----:B------:R-:W-:-:S04]  /*0bd0*/  @!P1 VIADD R2, R2, 0x4 ;  /* 0x0000000402029836 */ /* 0x000fc80000000000 */
[----:B------:R-:W-:Y:S01]  /*0be0*/  @P1 VIADD R2, R2, 0x5 ;  /* 0x0000000502021836 */ /* 0x000fe20000000000 */
[----:B------:R-:W-:Y:S06]  /*0bf0*/  BRA `(.L_x_989) ;  /* 0x00000000000c7947 */ /* 0x000fec0003800000 */
.L_x_990:
[----:B------:R-:W-:-:S13]  /*0c00*/  FSETP.GT.FTZ.AND P1, PT, |R3|, 0.8333333134651184082, PT ;  /* 0x3f5555550300780b */ /* 0x000fda0003f34200 */
[----:B------:R-:W-:-:S04]  /*0c10*/  @!P1 VIADD R2, R2, 0x2 ;  /* 0x0000000202029836 */ /* 0x000fc80000000000 */
[----:B------:R-:W-:-:S07]  /*0c20*/  @P1 VIADD R2, R2, 0x3 ;  /* 0x0000000302021836 */ /* 0x000fce0000000000 */
.L_x_989:
[----:B------:R-:W-:Y:S05]  /*0c30*/  BSYNC B0 ;  /* 0x0000000000007941 */ /* 0x000fea0003800000 */
.L_x_986:
[----:B------:R-:W-:Y:S01]  /*0c40*/  BAR.SYNC.DEFER_BLOCKING 0x0 ;  /* 0x0000000000007b1d */ /* 0x000fe20000010000 */
[----:B------:R-:W-:Y:S01]  /*0c50*/  UIADD3 UR5, UR5, 0x200, URZ ;  /* 0x0000020005057890 */ /* 0x000fe2000fffe03f */
[----:B------:R-:W-:Y:S02]  /*0c60*/  IMAD.SHL.U32 R5, R5, 0x10, RZ ;  /* 0x0000001005057824 */ /* 0x000fe400078e00ff */
[----:B------:R-:W-:Y:S01]  /*0c70*/  @!P0 VIADD R19, R19, 0x1 ;  /* 0x0000000113138836 */ /* 0x000fe20000000000 */
[----:B------:R-:W-:Y:S01]  /*0c80*/  ULEA UR5, UR6, UR5, 0x18 ;  /* 0x0000000506057291 */ /* 0x000fe2000f8ec03f */
[----:B------:R-:W-:Y:S01]  /*0c90*/  BSSY B0, `(.L_x_991) ;  /* 0x0000014000007945 */ /* 0x000fe20003800000 */
[----:B------:R-:W-:Y:S02]  /*0ca0*/  LOP3.LUT R5, R5, R2, RZ, 0xfc, !PT ;  /* 0x0000000205057212 */ /* 0x000fe400078efcff */
[----:B------:R-:W-:Y:S02]  /*0cb0*/  @!P0 LEA.HI R19, R19, R19, RZ, 0x1 ;  /* 0x0000001313138211 */ /* 0x000fe400078f08ff */
        /* <DEDUP_REMOVED lines=17> */
.L_x_992:
[----:B------:R-:W-:Y:S05]  /*0dd0*/  BSYNC B0 ;  /* 0x0000000000007941 */ /* 0x000fea0003800000 */
.L_x_991:
[----:B------:R-:W-:-:S05]  /*0de0*/  IADD3 R10, P0, R10, UR4, RZ ;  /* 0x000000040a0a7c10 */ /* 0x000fca000ff1e0ff */
[----:B------:R-:W-:Y:S01]  /*0df0*/  IMAD.X R7, RZ, RZ, R7, P0 ;  /* 0x000000ffff077224 */ /* 0x000fe200000e0607 */
[----:B------:R-:W-:-:S04]  /*0e00*/  ISETP.GE.U32.AND P0, PT, R10, UR7, PT ;  /* 0x000000070a007c0c */ /* 0x000fc8000bf06070 */
[----:B------:R-:W-:-:S13]  /*0e10*/  ISETP.GE.AND.EX P0, PT, R7, RZ, PT, P0 ;  /* 0x000000ff0700720c */ /* 0x000fda0003f06300 */
[----:B------:R-:W-:Y:S05]  /*0e20*/  @!P0 BRA `(.L_x_993) ;  /* 0xfffffff000fc8947 */ /* 0x000fea000383ffff */
[----:B------:R-:W-:Y:S05]  /*0e30*/  EXIT ;  /* 0x000000000000794d */ /* 0x000fea0003800000 */
.L_x_994:
        /* <DEDUP_REMOVED lines=12> */
.L_x_2106:


//--------------------- .text._Z18kQuantizeBlockwiseIfLi256ELi2ELi0ELi1EEvPfPT_S0_PhS0_ii --------------------------
	.section	.text._Z18kQuantizeBlockwiseIfLi256ELi2ELi0ELi1EEvPfPT_S0_PhS0_ii,"ax",@progbits
	.align	128
        .global         _Z18kQuantizeBlockwiseIfLi256ELi2ELi0ELi1EEvPfPT_S0_PhS0_ii
        .type           _Z18kQuantizeBlockwiseIfLi256ELi2ELi0ELi1EEvPfPT_S0_PhS0_ii,@function
        .size           _Z18kQuantizeBlockwiseIfLi256ELi2ELi0ELi1EEvPfPT_S0_PhS0_ii,(.L_x_2107 - _Z18kQuantizeBlockwiseIfLi256ELi2ELi0ELi1EEvPfPT_S0_PhS0_ii)
        .other          _Z18kQuantizeBlockwiseIfLi256ELi2ELi0ELi1EEvPfPT_S0_PhS0_ii,@"STO_CUDA_ENTRY STV_DEFAULT"
_Z18kQuantizeBlockwiseIfLi256ELi2ELi0ELi1EEvPfPT_S0_PhS0_ii:
.text._Z18kQuantizeBlockwiseIfLi256ELi2ELi0ELi1EEvPfPT_S0_PhS0_ii:
        /* <DEDUP_REMOVED lines=34> */
.L_x_1012:
        /* <DEDUP_REMOVED lines=73> */
.L_x_996:
        /* <DEDUP_REMOVED lines=32> */
.L_x_997:
[----:B------:R-:W-:Y:S05]  /*08b0*/  BSYNC B0 ;  /* 0x0000000000007941 */ /* 0x000fea0003800000 */
.L_x_995:
        /* <DEDUP_REMOVED lines=13> */
.L_x_999:
[----:B------:R-:W-:Y:S05]  /*0990*/  BSYNC B0 ;  /* 0x0000000000007941 */ /* 0x000fea0003800000 */
.L_x_998:
        /* <DEDUP_REMOVED lines=14> */
.L_x_1002:
[----:B------:R-:W-:-:S13]  /*0a80*/  FSETP.GT.FTZ.AND P0, PT, |R2|, 0.20833332836627960205, PT ;  /* 0x3e5555550200780b */ /* 0x000fda0003f14200 */
[----:B------:R-:W-:-:S04]  /*0a90*/  @!P0 VIADD R5, R5, 0x6 ;  /* 0x0000000605058836 */ /* 0x000fc80000000000 */
[----:B------:R-:W-:Y:S01]  /*0aa0*/  @P0 VIADD R5, R5, 0x7 ;  /* 0x0000000705050836 */ /* 0x000fe20000000000 */
[----:B------:R-:W-:Y:S06]  /*0ab0*/  BRA `(.L_x_1003) ;  /* 0x0000000000247947 */ /* 0x000fec0003800000 */
.L_x_1001:
[----:B------:R-:W-:-:S13]  /*0ac0*/  FSETP.GT.FTZ.AND P0, PT, |R2|, 0.58333301544189453125, PT ;  /* 0x3f1555500200780b */ /* 0x000fda0003f14200 */
[----:B------:R-:W-:Y:S05]  /*0ad0*/  @P0 BRA `(.L_x_1004) ;  /* 0x0000000000100947 */ /* 0x000fea0003800000 */
[----:B------:R-:W-:-:S13]  /*0ae0*/  FSETP.GT.FTZ.AND P0, PT, |R2|, 0.4166666865348815918, PT ;  /* 0x3ed555560200780b */ /* 0x000fda0003f14200 */
[----:B------:R-:W-:-:S04]  /*0af0*/  @!P0 VIADD R5, R5, 0x4 ;  /* 0x0000000405058836 */ /* 0x000fc80000000000 */
[----:B------:R-:W-:Y:S01]  /*0b00*/  @P0 VIADD R5, R5, 0x5 ;  /* 0x0000000505050836 */ /* 0x000fe20000000000 */
[----:B------:R-:W-:Y:S06]  /*0b10*/  BRA `(.L_x_1003) ;  /* 0x00000000000c7947 */ /* 0x000fec0003800000 */
.L_x_1004:
[----:B------:R-:W-:-:S13]  /*0b20*/  FSETP.GT.FTZ.AND P0, PT, |R2|, 0.8333333134651184082, PT ;  /* 0x3f5555550200780b */ /* 0x000fda0003f14200 */
[----:B------:R-:W-:-:S04]  /*0b30*/  @!P0 VIADD R5, R5, 0x2 ;  /* 0x0000000205058836 */ /* 0x000fc80000000000 */
[----:B------:R-:W-:-:S07]  /*0b40*/  @P0 VIADD R5, R5, 0x3 ;  /* 0x0000000305050836 */ /* 0x000fce0000000000 */
.L_x_1003:
[----:B------:R-:W-:Y:S05]  /*0b50*/  BSYNC B0 ;  /* 0x0000000000007941 */ /* 0x000fea0003800000 */
.L_x_1000:
        /* <DEDUP_REMOVED lines=12> */
.L_x_1007:
[----:B------:R-:W-:-:S13]  /*0c20*/  FSETP.GT.FTZ.AND P0, PT, |R3|, 0.20833332836627960205, PT ;  /* 0x3e5555550300780b */ /* 0x000fda0003f14200 */
[----:B------:R-:W-:-:S04]  /*0c30*/  @!P0 VIADD R2, R2, 0x6 ;  /* 0x0000000602028836 */ /* 0x000fc80000000000 */
[----:B------:R-:W-:Y:S01]  /*0c40*/  @P0 VIADD R2, R2, 0x7 ;  /* 0x0000000702020836 */ /* 0x000fe20000000000 */
[----:B------:R-:W-:Y:S06]  /*0c50*/  BRA `(.L_x_1008) ;  /* 0x0000000000247947 */ /* 0x000fec0003800000 */
.L_x_1006:
[----:B------:R-:W-:-:S13]  /*0c60*/  FSETP.GT.FTZ.AND P0, PT, |R3|, 0.58333301544189453125, PT ;  /* 0x3f1555500300780b */ /* 0x000fda0003f14200 */
[----:B------:R-:W-:Y:S05]  /*0c70*/  @P0 BRA `(.L_x_1009) ;  /* 0x0000000000100947 */ /* 0x000fea0003800000 */
[----:B------:R-:W-:-:S13]  /*0c80*/  FSETP.GT.FTZ.AND P0, PT, |R3|, 0.4166666865348815918, PT ;  /* 0x3ed555560300780b */ /* 0x000fda0003f14200 */
[----:B------:R-:W-:-:S04]  /*0c90*/  @!P0 VIADD R2, R2, 0x4 ;  /* 0x0000000402028836 */ /* 0x000fc80000000000 */
[----:B------:R-:W-:Y:S01]  /*0ca0*/  @P0 VIADD R2, R2, 0x5 ;  /* 0x0000000502020836 */ /* 0x000fe20000000000 */
[----:B------:R-:W-:Y:S06]  /*0cb0*/  BRA `(.L_x_1008) ;  /* 0x00000000000c7947 */ /* 0x000fec0003800000 */
.L_x_1009:
[----:B------:R-:W-:-:S13]  /*0cc0*/  FSETP.GT.FTZ.AND P0, PT, |R3|, 0.8333333134651184082, PT ;  /* 0x3f5555550300780b */ /* 0x000fda0003f14200 */
[----:B------:R-:W-:-:S04]  /*0cd0*/  @!P0 VIADD R2, R2, 0x2 ;  /* 0x0000000202028836 */ /* 0x000fc80000000000 */
[----:B------:R-:W-:-:S07]  /*0ce0*/  @P0 VIADD R2, R2, 0x3 ;  /* 0x0000000302020836 */ /* 0x000fce0000000000 */
.L_x_1008:
[----:B------:R-:W-:Y:S05]  /*0cf0*/  BSYNC B0 ;  /* 0x0000000000007941 */ /* 0x000fea0003800000 */
.L_x_1005:
        /* <DEDUP_REMOVED lines=25> */
.L_x_1011:
[----:B------:R-:W-:Y:S05]  /*0e90*/  BSYNC B0 ;  /* 0x0000000000007941 */ /* 0x000fea0003800000 */
.L_x_1010:
[----:B------:R-:W-:-:S05]  /*0ea0*/  IADD3 R10, P0, R10, UR4, RZ ;  /* 0x000000040a0a7c10 */ /* 0x000fca000ff1e0ff */
[----:B------:R-:W-:Y:S01]  /*0eb0*/  IMAD.X R7, RZ, RZ, R7, P0 ;  /* 0x000000ffff077224 */ /* 0x000fe200000e0607 */
[----:B------:R-:W-:-:S04]  /*0ec0*/  ISETP.GE.U32.AND P0, PT, R10, UR7, PT ;  /* 0x000000070a007c0c */ /* 0x000fc8000bf06070 */
[----:B------:R-:W-:-:S13]  /*0ed0*/  ISETP.GE.AND.EX P0, PT, R7, RZ, PT, P0 ;  /* 0x000000ff0700720c */ /* 0x000fda0003f06300 */
[----:B------:R-:W-:Y:S05]  /*0ee0*/  @!P0 BRA `(.L_x_1012) ;  /* 0xfffffff000cc8947 */ /* 0x000fea000383ffff */
[----:B------:R-:W-:Y:S05]  /*0ef0*/  EXIT ;  /* 0x000000000000794d */ /* 0x000fea0003800000 */
.L_x_1013:
        /* <DEDUP_REMOVED lines=16> */
.L_x_2107:


//--------------------- .text._Z18kQuantizeBlockwiseIfLi512ELi2ELi0ELi1EEvPfPT_S0_PhS0_ii --------------------------
	.section	.text._Z18kQuantizeBlockwiseIfLi512ELi2ELi0ELi1EEvPfPT_S0_PhS0_ii,"ax",@progbits
	.align	128
        .global         _Z18kQuantizeBlockwiseIfLi512ELi2ELi0ELi1EEvPfPT_S0_PhS0_ii
        .type           _Z18kQuantizeBlockwiseIfLi512ELi2ELi0ELi1EEvPfPT_S0_PhS0_ii,@function
        .size           _Z18kQuantizeBlockwiseIfLi512ELi2ELi0ELi1EEvPfPT_S0_PhS0_ii,(.L_x_2108 - _Z18kQuantizeBlockwiseIfLi512ELi2ELi0ELi1EEvPfPT_S0_PhS0_ii)
        .other          _Z18kQuantizeBlockwiseIfLi512ELi2ELi0ELi1EEvPfPT_S0_PhS0_ii,@"STO_CUDA_ENTRY STV_DEFAULT"
_Z18kQuantizeBlockwiseIfLi512ELi2ELi0ELi1EEvPfPT_S0_PhS0_ii:
.text._Z18kQuantizeBlockwiseIfLi512ELi2ELi0ELi1EEvPfPT_S0_PhS0_ii:
        /* <DEDUP_REMOVED lines=34> */
.L_x_1031:
        /* <DEDUP_REMOVED lines=86> */
.L_x_1015:
        /* <DEDUP_REMOVED lines=42> */
.L_x_1016:
[----:B------:R-:W-:Y:S05]  /*0a20*/  BSYNC B0 ;  /* 0x0000000000007941 */ /* 0x000fea0003800000 */
.L_x_1014:
        /* <DEDUP_REMOVED lines=13> */
.L_x_1018:
[----:B------:R-:W-:Y:S05]  /*0b00*/  BSYNC B0 ;  /* 0x0000000000007941 */ /* 0x000fea0003800000 */
.L_x_1017:
        /* <DEDUP_REMOVED lines=14> */
.L_x_1021:
[----:B------:R-:W-:-:S13]  /*0bf0*/  FSETP.GT.FTZ.AND P0, PT, |R14|, 0.20833332836627960205, PT ;  /* 0x3e5555550e00780b */ /* 0x000fda0003f14200 */
[----:B------:R-:W-:-:S04]  /*0c00*/  @!P0 VIADD R9, R9, 0x6 ;  /* 0x0000000609098836 */ /* 0x000fc80000000000 */
[----:B------:R-:W-:Y:S01]  /*0c10*/  @P0 VIADD R9, R9, 0x7 ;  /* 0x0000000709090836 */ /* 0x000fe20000000000 */
[----:B------:R-:W-:Y:S06]  /*0c20*/  BRA `(.L_x_1022) ;  /* 0x0000000000247947 */ /* 0x000fec0003800000 */
.L_x_1020:
[----:B------:R-:W-:-:S13]  /*0c30*/  FSETP.GT.FTZ.AND P0, PT, |R14|, 0.58333301544189453125, PT ;  /* 0x3f1555500e00780b */ /* 0x000fda0003f14200 */
[----:B------:R-:W-:Y:S05]  /*0c40*/  @P0 BRA `(.L_x_1023) ;  /* 0x0000000000100947 */ /* 0x000fea0003800000 */
[----:B------:R-:W-:-:S13]  /*0c50*/  FSETP.GT.FTZ.AND P0, PT, |R14|, 0.4166666865348815918, PT ;  /* 0x3ed555560e00780b */ /* 0x000fda0003f14200 */
[----:B------:R-:W-:-:S04]  /*0c60*/  @!P0 VIADD R9, R9, 0x4 ;  /* 0x0000000409098836 */ /* 0x000fc80000000000 */
[----:B------:R-:W-:Y:S01]  /*0c70*/  @P0 VIADD R9, R9, 0x5 ;  /* 0x0000000509090836 */ /* 0x000fe20000000000 */
[----:B------:R-:W-:Y:S06]  /*0c80*/  BRA `(.L_x_1022) ;  /* 0x00000000000c7947 */ /* 0x000fec0003800000 */
.L_x_1023:
[----:B------:R-:W-:-:S13]  /*0c90*/  FSETP.GT.FTZ.AND P0, PT, |R14|, 0.8333333134651184082, PT ;  /* 0x3f5555550e00780b */ /* 0x000fda0003f14200 */
[----:B------:R-:W-:-:S04]  /*0ca0*/  @!P0 VIADD R9, R9, 0x2 ;  /* 0x0000000209098836 */ /* 0x000fc80000000000 */
[----:B------:R-:W-:-:S07]  /*0cb0*/  @P0 VIADD R9, R9, 0x3 ;  /* 0x0000000309090836 */ /* 0x000fce0000000000 */
.L_x_1022:
[----:B------:R-:W-:Y:S05]  /*0cc0*/  BSYNC B0 ;  /* 0x0000000000007941 */ /* 0x000fea0003800000 */
.L_x_1019:
        /* <DEDUP_REMOVED lines=12> */
.L_x_1026:
[----:B------:R-:W-:-:S13]  /*0d90*/  FSETP.GT.FTZ.AND P0, PT, |R8|, 0.20833332836627960205, PT ;  /* 0x3e5555550800780b */ /* 0x000fda0003f14200 */
[----:B------:R-:W-:-:S04]  /*0da0*/  @!P0 VIADD R10, R10, 0x6 ;  /* 0x000000060a0a8836 */ /* 0x000fc80000000000 */
[----:B------:R-:W-:Y:S01]  /*0db0*/  @P0 VIADD R10, R10, 0x7 ;  /* 0x000000070a0a0836 */ /* 0x000fe20000000000 */
[----:B------:R-:W-:Y:S06]  /*0dc0*/  BRA `(.L_x_1027) ;  /* 0x0000000000247947 */ /* 0x000fec0003800000 */
.L_x_1025:
[----:B------:R-:W-:-:S13]  /*0dd0*/  FSETP.GT.FTZ.AND P0, PT, |R8|, 0.58333301544189453125, PT ;  /* 0x3f1555500800780b */ /* 0x000fda0003f14200 */
[----:B------:R-:W-:Y:S05]  /*0de0*/  @P0 BRA `(.L_x_1028) ;  /* 0x0000000000100947 */ /* 0x000fea0003800000 */
[----:B------:R-:W-:-:S13]  /*0df0*/  FSETP.GT.FTZ.AND P0, PT, |R8|, 0.4166666865348815918, PT ;  /* 0x3ed555560800780b */ /* 0x000fda0003f14200 */
[----:B------:R-:W-:-:S04]  /*0e00*/  @!P0 VIADD R10, R10, 0x4 ;  /* 0x000000040a0a8836 */ /* 0x000fc80000000000 */
[----:B------:R-:W-:Y:S01]  /*0e10*/  @P0 VIADD R10, R10, 0x5 ;  /* 0x000000050a0a0836 */ /* 0x000fe20000000000 */
[----:B------:R-:W-:Y:S06]  /*0e20*/  BRA `(.L_x_1027) ;  /* 0x00000000000c7947 */ /* 0x000fec0003800000 */
.L_x_1028:
[----:B------:R-:W-:-:S13]  /*0e30*/  FSETP.GT.FTZ.AND P0, PT, |R8|, 0.8333333134651184082, PT ;  /* 0x3f5555550800780b */ /* 0x000fda0003f14200 */
[----:B------:R-:W-:-:S04]  /*0e40*/  @!P0 VIADD R10, R10, 0x2 ;  /* 0x000000020a0a8836 */ /* 0x000fc80000000000 */
[----:B------:R-:W-:-:S07]  /*0e50*/  @P0 VIADD R10, R10, 0x3 ;  /* 0x000000030a0a0836 */ /* 0x000fce0000000000 */
.L_x_1027:
[----:B------:R-:W-:Y:S05]  /*0e60*/  BSYNC B0 ;  /* 0x0000000000007941 */ /* 0x000fea0003800000 */
.L_x_1024:
        /* <DEDUP_REMOVED lines=25> */
.L_x_1030:
[----:B------:R-:W-:Y:S05]  /*1000*/  BSYNC B0 ;  /* 0x0000000000007941 */ /* 0x000fea0003800000 */
.L_x_1029:
[----:B------:R-:W-:-:S05]  /*1010*/  IADD3 R0, P0, R0, UR4, RZ ;  /* 0x0000000400007c10 */ /* 0x000fca000ff1e0ff */
[----:B------:R-:W-:Y:S01]  /*1020*/  IMAD.X R3, RZ, RZ, R3, P0 ;  /* 0x000000ffff037224 */ /* 0x000fe200000e0603 */
[----:B------:R-:W-:-:S04]  /*1030*/  ISETP.GE.U32.AND P0, PT, R0, UR7, PT ;  /* 0x0000000700007c0c */ /* 0x000fc8000bf06070 */
[----:B------:R-:W-:-:S13]  /*1040*/  ISETP.GE.AND.EX P0, PT, R3, RZ, PT, P0 ;  /* 0x000000ff0300720c */ /* 0x000fda0003f06300 */
[----:B------:R-:W-:Y:S05]  /*1050*/  @!P0 BRA `(.L_x_1031) ;  /* 0xfffffff000708947 */ /* 0x000fea000383ffff */
[----:B------:R-:W-:Y:S05]  /*1060*/  EXIT ;  /* 0x000000000000794d */ /* 0x000fea0003800000 */
.L_x_1032:
        /* <DEDUP_REMOVED lines=9> */
.L_x_2108:


//--------------------- .text._Z18kQuantizeBlockwiseIfLi1024ELi4ELi0ELi1EEvPfPT_S0_PhS0_ii --------------------------
	.section	.text._Z18kQuantizeBlockwiseIfLi1024ELi4ELi0ELi1EEvPfPT_S0_PhS0_ii,"ax",@progbits
	.align	128
        .global         _Z18kQuantizeBlockwiseIfLi1024ELi4ELi0ELi1EEvPfPT_S0_PhS0_ii
        .type           _Z18kQuantizeBlockwiseIfLi1024ELi4ELi0ELi1EEvPfPT_S0_PhS0_ii,@function
        .size           _Z18kQuantizeBlockwiseIfLi1024ELi4ELi0ELi1EEvPfPT_S0_PhS0_ii,(.L_x_2109 - _Z18kQuantizeBlockwiseIfLi1024ELi4ELi0ELi1EEvPfPT_S0_PhS0_ii)
        .other          _Z18kQuantizeBlockwiseIfLi1024ELi4ELi0ELi1EEvPfPT_S0_PhS0_ii,@"STO_CUDA_ENTRY STV_DEFAULT"
_Z18kQuantizeBlockwiseIfLi1024ELi4ELi0ELi1EEvPfPT_S0_PhS0_ii:
.text._Z18kQuantizeBlockwiseIfLi1024ELi4ELi0ELi1EEvPfPT_S0_PhS0_ii:
        /* <DEDUP_REMOVED lines=37> */
.L_x_1058:
        /* <DEDUP_REMOVED lines=96> */
.L_x_1034:
        /* <DEDUP_REMOVED lines=42> */
.L_x_1035:
[----:B------:R-:W-:Y:S05]  /*0af0*/  BSYNC B0 ;  /* 0x0000000000007941 */ /* 0x000fea0003800000 */
.L_x_1033:
        /* <DEDUP_REMOVED lines=13> */
.L_x_1037:
[----:B------:R-:W-:Y:S05]  /*0bd0*/  BSYNC B0 ;  /* 0x0000000000007941 */ /* 0x000fea0003800000 */
.L_x_1036:
        /* <DEDUP_REMOVED lines=14> */
.L_x_1040:
[----:B------:R-:W-:-:S13]  /*0cc0*/  FSETP.GT.FTZ.AND P0, PT, |R8|, 0.20833332836627960205, PT ;  /* 0x3e5555550800780b */ /* 0x000fda0003f14200 */
[----:B------:R-:W-:-:S04]  /*0cd0*/  @!P0 VIADD R13, R13, 0x6 ;  /* 0x000000060d0d8836 */ /* 0x000fc80000000000 */
[----:B------:R-:W-:Y:S01]  /*0ce0*/  @P0 VIADD R13, R13, 0x7 ;  /* 0x000000070d0d0836 */ /* 0x000fe20000000000 */
[----:B------:R-:W-:Y:S06]  /*0cf0*/  BRA `(.L_x_1041) ;  /* 0x0000000000247947 */ /* 0x000fec0003800000 */
.L_x_1039:
[----:B------:R-:W-:-:S13]  /*0d00*/  FSETP.GT.FTZ.AND P0, PT, |R8|, 0.58333301544189453125, PT ;  /* 0x3f1555500800780b */ /* 0x000fda0003f14200 */
[----:B------:R-:W-:Y:S05]  /*0d10*/  @P0 BRA `(.L_x_1042) ;  /* 0x0000000000100947 */ /* 0x000fea0003800000 */
[----:B------:R-:W-:-:S13]  /*0d20*/  FSETP.GT.FTZ.AND P0, PT, |R8|, 0.4166666865348815918, PT ;  /* 0x3ed555560800780b */ /* 0x000fda0003f14200 */
[----:B------:R-:W-:-:S04]  /*0d30*/  @!P0 VIADD R13, R13, 0x4 ;  /* 0x000000040d0d8836 */ /* 0x000fc80000000000 */
[----:B------:R-:W-:Y:S01]  /*0d40*/  @P0 VIADD R13, R13, 0x5 ;  /* 0x000000050d0d0836 */ /* 0x000fe20000000000 */
[----:B------:R-:W-:Y:S06]  /*0d50*/  BRA `(.L_x_1041) ;  /* 0x00000000000c7947 */ /* 0x000fec0003800000 */
.L_x_1042:
[----:B------:R-:W-:-:S13]  /*0d60*/  FSETP.GT.FTZ.AND P0, PT, |R8|, 0.8333333134651184082, PT ;  /* 0x3f5555550800780b */ /* 0x000fda0003f14200 */
[----:B------:R-:W-:-:S04]  /*0d70*/  @!P0 VIADD R13, R13, 0x2 ;  /* 0x000000020d0d8836 */ /* 0x000fc80000000000 */
[----:B------:R-:W-:-:S07]  /*0d80*/  @P0 VIADD R13, R13, 0x3 ;  /* 0x000000030d0d0836 */ /* 0x000fce0000000000 */
.L_x_1041:
[----:B------:R-:W-:Y:S05]  /*0d90*/  BSYNC B0 ;  /* 0x0000000000007941 */ /* 0x000fea0003800000 */
.L_x_1038:
        /* <DEDUP_REMOVED lines=12> */
.L_x_1045:
[----:B------:R-:W-:-:S13]  /*0e60*/  FSETP.GT.FTZ.AND P0, PT, |R9|, 0.20833332836627960205, PT ;  /* 0x3e5555550900780b */ /* 0x000fda0003f14200 */
[----:B------:R-:W-:-:S04]  /*0e70*/  @!P0 VIADD R8, R8, 0x6 ;  /* 0x0000000608088836 */ /* 0x000fc80000000000 */
[----:B------:R-:W-:Y:S01]  /*0e80*/  @P0 VIADD R8, R8, 0x7 ;  /* 0x0000000708080836 */ /* 0x000fe20000000000 */
[----:B------:R-:W-:Y:S06]  /*0e90*/  BRA `(.L_x_1046) ;  /* 0x0000000000247947 */ /* 0x000fec0003800000 */
.L_x_1044:
[----:B------:R-:W-:-:S13]  /*0ea0*/  FSETP.GT.FTZ.AND P0, PT, |R9|, 0.58333301544189453125, PT ;  /* 0x3f1555500900780b */ /* 0x000fda0003f14200 */
[----:B------:R-:W-:Y:S05]  /*0eb0*/  @P0 BRA `(.L_x_1047) ;  /* 0x0000000000100947 */ /* 0x000fea0003800000 */
[----:B------:R-:W-:-:S13]  /*0ec0*/  FSETP.GT.FTZ.AND P0, PT, |R9|, 0.4166666865348815918, PT ;  /* 0x3ed555560900780b */ /* 0x000fda0003f14200 */
[----:B------:R-:W-:-:S04]  /*0ed0*/  @!P0 VIADD R8, R8, 0x4 ;  /* 0x0000000408088836 */ /* 0x000fc80000000000 */
[----:B------:R-:W-:Y:S01]  /*0ee0*/  @P0 VIADD R8, R8, 0x5 ;  /* 0x0000000508080836 */ /* 0x000fe20000000000 */
[----:B------:R-:W-:Y:S06]  /*0ef0*/  BRA `(.L_x_1046) ;  /* 0x00000000000c7947 */ /* 0x000fec0003800000 */
.L_x_1047:
[----:B------:R-:W-:-:S13]  /*0f00*/  FSETP.GT.FTZ.AND P0, PT, |R9|, 0.8333333134651184082, PT ;  /* 0x3f5555550900780b */ /* 0x000fda0003f14200 */
[----:B------:R-:W-:-:S04]  /*0f10*/  @!P0 VIADD R8, R8, 0x2 ;  /* 0x0000000208088836 */ /* 0x000fc80000000000 */
[----:B------:R-:W-:-:S07]  /*0f20*/  @P0 VIADD R8, R8, 0x3 ;  /* 0x0000000308080836 */ /* 0x000fce0000000000 */
.L_x_1046:
[----:B------:R-:W-:Y:S05]  /*0f30*/  BSYNC B0 ;  /* 0x0000000000007941 */ /* 0x000fea0003800000 */
.L_x_1043:
        /* <DEDUP_REMOVED lines=14> */
.L_x_1050:
[----:B------:R-:W-:-:S13]  /*1020*/  FSETP.GT.FTZ.AND P0, PT, |R10|, 0.20833332836627960205, PT ;  /* 0x3e5555550a00780b */ /* 0x000fda0003f14200 */
[----:B------:R-:W-:-:S04]  /*1030*/  @!P0 VIADD R8, R8, 0x6 ;  /* 0x0000000608088836 */ /* 0x000fc80000000000 */
[----:B------:R-:W-:Y:S01]  /*1040*/  @P0 VIADD R8, R8, 0x7 ;  /* 0x0000000708080836 */ /* 0x000fe20000000000 */
[----:B------:R-:W-:Y:S06]  /*1050*/  BRA `(.L_x_1051) ;  /* 0x0000000000247947 */ /* 0x000fec0003800000 */
.L_x_1049:
[----:B------:R-:W-:-:S13]  /*1060*/  FSETP.GT.FTZ.AND P0, PT, |R10|, 0.58333301544189453125, PT ;  /* 0x3f1555500a00780b */ /* 0x000fda0003f14200 */
[----:B------:R-:W-:Y:S05]  /*1070*/  @P0 BRA `(.L_x_1052) ;  /* 0x0000000000100947 */ /* 0x000fea0003800000 */
[----:B------:R-:W-:-:S13]  /*1080*/  FSETP.GT.FTZ.AND P0, PT, |R10|, 0.4166666865348815918, PT ;  /* 0x3ed555560a00780b */ /* 0x000fda0003f14200 */
[----:B------:R-:W-:-:S04]  /*1090*/  @!P0 VIADD R8, R8, 0x4 ;  /* 0x0000000408088836 */ /* 0x000fc80000000000 */
[----:B------:R-:W-:Y:S01]  /*10a0*/  @P0 VIADD R8, R8, 0x5 ;  /* 0x0000000508080836 */ /* 0x000fe20000000000 */
[----:B------:R-:W-:Y:S06]  /*10b0*/  BRA `(.L_x_1051) ;  /* 0x00000000000c7947 */ /* 0x000fec0003800000 */
.L_x_1052:
[----:B------:R-:W-:-:S13]  /*10c0*/  FSETP.GT.FTZ.AND P0, PT, |R10|, 0.8333333134651184082, PT ;  /* 0x3f5555550a00780b */ /* 0x000fda0003f14200 */
[----:B------:R-:W-:-:S04]  /*10d0*/  @!P0 VIADD R8, R8, 0x2 ;  /* 0x0000000208088836 */ /* 0x000fc80000000000 */
[----:B------:R-:W-:-:S07]  /*10e0*/  @P0 VIADD R8, R8, 0x3 ;  /* 0x0000000308080836 */ /* 0x000fce0000000000 */
.L_x_1051:
[----:B------:R-:W-:Y:S05]  /*10f0*/  BSYNC B0 ;  /* 0x0000000000007941 */ /* 0x000fea0003800000 */
.L_x_1048:
        /* <DEDUP_REMOVED lines=12> */
.L_x_1055:
[----:B------:R-:W-:-:S13]  /*11c0*/  FSETP.GT.FTZ.AND P0, PT, |R11|, 0.20833332836627960205, PT ;  /* 0x3e5555550b00780b */ /* 0x000fda0003f14200 */
[----:B------:R-:W-:-:S04]  /*11d0*/  @!P0 VIADD R9, R9, 0x6 ;  /* 0x0000000609098836 */ /* 0x000fc80000000000 */
[----:B------:R-:W-:Y:S01]  /*11e0*/  @P0 VIADD R9, R9, 0x7 ;  /* 0x0000000709090836 */ /* 0x000fe20000000000 */
[----:B------:R-:W-:Y:S06]  /*11f0*/  BRA `(.L_x_1056) ;  /* 0x0000000000247947 */ /* 0x000fec0003800000 */
.L_x_1054:
[----:B------:R-:W-:-:S13]  /*1200*/  FSETP.GT.FTZ.AND P0, PT, |R11|, 0.58333301544189453125, PT ;  /* 0x3f1555500b00780b */ /* 0x000fda0003f14200 */
[----:B------:R-:W-:Y:S05]  /*1210*/  @P0 BRA `(.L_x_1057) ;  /* 0x0000000000100947 */ /* 0x000fea0003800000 */
[----:B------:R-:W-:-:S13]  /*1220*/  FSETP.GT.FTZ.AND P0, PT, |R11|, 0.4166666865348815918, PT ;  /* 0x3ed555560b00780b */ /* 0x000fda0003f14200 */
[----:B------:R-:W-:-:S04]  /*1230*/  @!P0 VIADD R9, R9, 0x4 ;  /* 0x0000000409098836 */ /* 0x000fc80000000000 */
[----:B------:R-:W-:Y:S01]  /*1240*/  @P0 VIADD R9, R9, 0x5 ;  /* 0x0000000509090836 */ /* 0x000fe20000000000 */
[----:B------:R-:W-:Y:S06]  /*1250*/  BRA `(.L_x_1056) ;  /* 0x00000000000c7947 */ /* 0x000fec0003800000 */
.L_x_1057:
[----:B------:R-:W-:-:S13]  /*1260*/  FSETP.GT.FTZ.AND P0, PT, |R11|, 0.8333333134651184082, PT ;  /* 0x3f5555550b00780b */ /* 0x000fda0003f14200 */
[----:B------:R-:W-:-:S04]  /*1270*/  @!P0 VIADD R9, R9, 0x2 ;  /* 0x0000000209098836 */ /* 0x000fc80000000000 */
[----:B------:R-:W-:-:S07]  /*1280*/  @P0 VIADD R9, R9, 0x3 ;  /* 0x0000000309090836 */ /* 0x000fce0000000000 */
.L_x_1056:
[----:B------:R-:W-:Y:S05]  /*1290*/  BSYNC B0 ;  /* 0x0000000000007941 */ /* 0x000fea0003800000 */
.L_x_1053:
        /* <DEDUP_REMOVED lines=39> */
.L_x_1059:
        /* <DEDUP_REMOVED lines=15> */
.L_x_2109:


//--------------------- .text._Z18kQuantizeBlockwiseIfLi2048ELi4ELi0ELi1EEvPfPT_S0_PhS0_ii --------------------------
	.section	.text._Z18kQuantizeBlockwiseIfLi2048ELi4ELi0ELi1EEvPfPT_S0_PhS0_ii,"ax",@progbits
	.align	128
        .global         _Z18kQuantizeBlockwiseIfLi2048ELi4ELi0ELi1EEvPfPT_S0_PhS0_ii
        .type           _Z18kQuantizeBlockwiseIfLi2048ELi4ELi0ELi1EEvPfPT_S0_PhS0_ii,@function
        .size           _Z18kQuantizeBlockwiseIfLi2048ELi4ELi0ELi1EEvPfPT_S0_PhS0_ii,(.L_x_2110 - _Z18kQuantizeBlockwiseIfLi2048ELi4ELi0ELi1EEvPfPT_S0_PhS0_ii)
        .other          _Z18kQuantizeBlockwiseIfLi2048ELi4ELi0ELi1EEvPfPT_S0_PhS0_ii,@"STO_CUDA_ENTRY STV_DEFAULT"
_Z18kQuantizeBlockwiseIfLi2048ELi4ELi0ELi1EEvPfPT_S0_PhS0_ii:
.text._Z18kQuantizeBlockwiseIfLi2048ELi4ELi0ELi1EEvPfPT_S0_PhS0_ii:
        /* <DEDUP_REMOVED lines=37> */
.L_x_1085:
        /* <DEDUP_REMOVED lines=121> */
.L_x_1061:
        /* <DEDUP_REMOVED lines=59> */
.L_x_1062:
[----:B------:R-:W-:Y:S05]  /*0d90*/  BSYNC B0 ;  /* 0x0000000000007941 */ /* 0x000fea0003800000 */
.L_x_1060:
        /* <DEDUP_REMOVED lines=13> */
.L_x_1064:
[----:B------:R-:W-:Y:S05]  /*0e70*/  BSYNC B0 ;  /* 0x0000000000007941 */ /* 0x000fea0003800000 */
.L_x_1063:
        /* <DEDUP_REMOVED lines=14> */
.L_x_1067:
[----:B------:R-:W-:-:S13]  /*0f60*/  FSETP.GT.FTZ.AND P0, PT, |R4|, 0.20833332836627960205, PT ;  /* 0x3e5555550400780b */ /* 0x000fda0003f14200 */
[----:B------:R-:W-:-:S04]  /*0f70*/  @!P0 VIADD R9, R9, 0x6 ;  /* 0x0000000609098836 */ /* 0x000fc80000000000 */
[----:B------:R-:W-:Y:S01]  /*0f80*/  @P0 VIADD R9, R9, 0x7 ;  /* 0x0000000709090836 */ /* 0x000fe20000000000 */
[----:B------:R-:W-:Y:S06]  /*0f90*/  BRA `(.L_x_1068) ;  /* 0x0000000000247947 */ /* 0x000fec0003800000 */
.L_x_1066:
[----:B------:R-:W-:-:S13]  /*0fa0*/  FSETP.GT.FTZ.AND P0, PT, |R4|, 0.58333301544189453125, PT ;  /* 0x3f1555500400780b */ /* 0x000fda0003f14200 */
[----:B------:R-:W-:Y:S05]  /*0fb0*/  @P0 BRA `(.L_x_1069) ;  /* 0x0000000000100947 */ /* 0x000fea0003800000 */
[----:B------:R-:W-:-:S13]  /*0fc0*/  FSETP.GT.FTZ.AND P0, PT, |R4|, 0.4166666865348815918, PT ;  /* 0x3ed555560400780b */ /* 0x000fda0003f14200 */
[----:B------:R-:W-:-:S04]  /*0fd0*/  @!P0 VIADD R9, R9, 0x4 ;  /* 0x0000000409098836 */ /* 0x000fc80000000000 */
[----:B------:R-:W-:Y:S01]  /*0fe0*/  @P0 VIADD R9, R9, 0x5 ;  /* 0x0000000509090836 */ /* 0x000fe20000000000 */
[----:B------:R-:W-:Y:S06]  /*0ff0*/  BRA `(.L_x_1068) ;  /* 0x00000000000c7947 */ /* 0x000fec0003800000 */
.L_x_1069:
[----:B------:R-:W-:-:S13]  /*1000*/  FSETP.GT.FTZ.AND P0, PT, |R4|, 0.8333333134651184082, PT ;  /* 0x3f5555550400780b */ /* 0x000fda0003f14200 */
[----:B------:R-:W-:-:S04]  /*1010*/  @!P0 VIADD R9, R9, 0x2 ;  /* 0x0000000209098836 */ /* 0x000fc80000000000 */
[----:B------:R-:W-:-:S07]  /*1020*/  @P0 VIADD R9, R9, 0x3 ;  /* 0x0000000309090836 */ /* 0x000fce0000000000 */
.L_x_1068:
[----:B------:R-:W-:Y:S05]  /*1030*/  BSYNC B0 ;  /* 0x0000000000007941 */ /* 0x000fea0003800000 */
.L_x_1065:
        /* <DEDUP_REMOVED lines=12> */
.L_x_1072:
[----:B------:R-:W-:-:S13]  /*1100*/  FSETP.GT.FTZ.AND P0, PT, |R5|, 0.20833332836627960205, PT ;  /* 0x3e5555550500780b */ /* 0x000fda0003f14200 */
[----:B------:R-:W-:-:S04]  /*1110*/  @!P0 VIADD R4, R4, 0x6 ;  /* 0x0000000604048836 */ /* 0x000fc80000000000 */
[----:B------:R-:W-:Y:S01]  /*1120*/  @P0 VIADD R4, R4, 0x7 ;  /* 0x0000000704040836 */ /* 0x000fe20000000000 */
[----:B------:R-:W-:Y:S06]  /*1130*/  BRA `(.L_x_1073) ;  /* 0x0000000000247947 */ /* 0x000fec0003800000 */
.L_x_1071:
[----:B------:R-:W-:-:S13]  /*1140*/  FSETP.GT.FTZ.AND P0, PT, |R5|, 0.58333301544189453125, PT ;  /* 0x3f1555500500780b */ /* 0x000fda0003f14200 */
[----:B------:R-:W-:Y:S05]  /*1150*/  @P0 BRA `(.L_x_1074) ;  /* 0x0000000000100947 */ /* 0x000fea0003800000 */
[----:B------:R-:W-:-:S13]  /*1160*/  FSETP.GT.FTZ.AND P0, PT, |R5|, 0.4166666865348815918, PT ;  /* 0x3ed555560500780b */ /* 0x000fda0003f14200 */
[----:B------:R-:W-:-:S04]  /*1170*/  @!P0 VIADD R4, R4, 0x4 ;  /* 0x0000000404048836 */ /* 0x000fc80000000000 */
[----:B------:R-:W-:Y:S01]  /*1180*/  @P0 VIADD R4, R4, 0x5 ;  /* 0x0000000504040836 */ /* 0x000fe20000000000 */
[----:B------:R-:W-:Y:S06]  /*1190*/  BRA `(.L_x_1073) ;  /* 0x00000000000c7947 */ /* 0x000fec0003800000 */
.L_x_1074:
[----:B------:R-:W-:-:S13]  /*11a0*/  FSETP.GT.FTZ.AND P0, PT, |R5|, 0.8333333134651184082, PT ;  /* 0x3f5555550500780b */ /* 0x000fda0003f14200 */
[----:B------:R-:W-:-:S04]  /*11b0*/  @!P0 VIADD R4, R4, 0x2 ;  /* 0x0000000204048836 */ /* 0x000fc80000000000 */
[----:B------:R-:W-:-:S07]  /*11c0*/  @P0 VIADD R4, R4, 0x3 ;  /* 0x0000000304040836 */ /* 0x000fce0000000000 */
.L_x_1073:
[----:B------:R-:W-:Y:S05]  /*11d0*/  BSYNC B0 ;  /* 0x0000000000007941 */ /* 0x000fea0003800000 */
.L_x_1070:
        /* <DEDUP_REMOVED lines=14> */
.L_x_1077:
[----:B------:R-:W-:-:S13]  /*12c0*/  FSETP.GT.FTZ.AND P0, PT, |R6|, 0.20833332836627960205, PT ;  /* 0x3e5555550600780b */ /* 0x000fda0003f14200 */
[----:B------:R-:W-:-:S04]  /*12d0*/  @!P0 VIADD R4, R4, 0x6 ;  /* 0x0000000604048836 */ /* 0x000fc80000000000 */
[----:B------:R-:W-:Y:S01]  /*12e0*/  @P0 VIADD R4, R4, 0x7 ;  /* 0x0000000704040836 */ /* 0x000fe20000000000 */
[----:B------:R-:W-:Y:S06]  /*12f0*/  BRA `(.L_x_1078) ;  /* 0x0000000000247947 */ /* 0x000fec0003800000 */
.L_x_1076:
[----:B------:R-:W-:-:S13]  /*1300*/  FSETP.GT.FTZ.AND P0, PT, |R6|, 0.58333301544189453125, PT ;  /* 0x3f1555500600780b */ /* 0x000fda0003f14200 */
[----:B------:R-:W-:Y:S05]  /*1310*/  @P0 BRA `(.L_x_1079) ;  /* 0x0000000000100947 */ /* 0x000fea0003800000 */
[----:B------:R-:W-:-:S13]  /*1320*/  FSETP.GT.FTZ.AND P0, PT, |R6|, 0.4166666865348815918, PT ;  /* 0x3ed555560600780b */ /* 0x000fda0003f14200 */
[----:B------:R-:W-:-:S04]  /*1330*/  @!P0 VIADD R4, R4, 0x4 ;  /* 0x0000000404048836 */ /* 0x000fc80000000000 */
[----:B------:R-:W-:Y:S01]  /*1340*/  @P0 VIADD R4, R4, 0x5 ;  /* 0x0000000504040836 */ /* 0x000fe20000000000 */
[----:B------:R-:W-:Y:S06]  /*1350*/  BRA `(.L_x_1078) ;  /* 0x00000000000c7947 */ /* 0x000fec0003800000 */
.L_x_1079:
[----:B------:R-:W-:-:S13]  /*1360*/  FSETP.GT.FTZ.AND P0, PT, |R6|, 0.8333333134651184082, PT ;  /* 0x3f5555550600780b */ /* 0x000fda0003f14200 */
[----:B------:R-:W-:-:S04]  /*1370*/  @!P0 VIADD R4, R4, 0x2 ;  /* 0x0000000204048836 */ /* 0x000fc80000000000 */
[----:B------:R-:W-:-:S07]  /*1380*/  @P0 VIADD R4, R4, 0x3 ;  /* 0x0000000304040836 */ /* 0x000fce0000000000 */
.L_x_1078:
[----:B------:R-:W-:Y:S05]  /*1390*/  BSYNC B0 ;  /* 0x0000000000007941 */ /* 0x000fea0003800000 */
.L_x_1075:
        /* <DEDUP_REMOVED lines=12> */
.L_x_1082:
[----:B------:R-:W-:-:S13]  /*1460*/  FSETP.GT.FTZ.AND P0, PT, |R7|, 0.20833332836627960205, PT ;  /* 0x3e5555550700780b */ /* 0x000fda0003f14200 */
[----:B------:R-:W-:-:S04]  /*1470*/  @!P0 VIADD R5, R5, 0x6 ;  /* 0x0000000605058836 */ /* 0x000fc80000000000 */
[----:B------:R-:W-:Y:S01]  /*1480*/  @P0 VIADD R5, R5, 0x7 ;  /* 0x0000000705050836 */ /* 0x000fe20000000000 */
[----:B------:R-:W-:Y:S06]  /*1490*/  BRA `(.L_x_1083) ;  /* 0x0000000000247947 */ /* 0x000fec0003800000 */
.L_x_1081:
[----:B------:R-:W-:-:S13]  /*14a0*/  FSETP.GT.FTZ.AND P0, PT, |R7|, 0.58333301544189453125, PT ;  /* 0x3f1555500700780b */ /* 0x000fda0003f14200 */
[----:B------:R-:W-:Y:S05]  /*14b0*/  @P0 BRA `(.L_x_1084) ;  /* 0x0000000000100947 */ /* 0x000fea0003800000 */
[----:B------:R-:W-:-:S13]  /*14c0*/  FSETP.GT.FTZ.AND P0, PT, |R7|, 0.4166666865348815918, PT ;  /* 0x3ed555560700780b */ /* 0x000fda0003f14200 */
[----:B------:R-:W-:-:S04]  /*14d0*/  @!P0 VIADD R5, R5, 0x4 ;  /* 0x0000000405058836 */ /* 0x000fc80000000000 */
[----:B------:R-:W-:Y:S01]  /*14e0*/  @P0 VIADD R5, R5, 0x5 ;  /* 0x0000000505050836 */ /* 0x000fe20000000000 */
[----:B------:R-:W-:Y:S06]  /*14f0*/  BRA `(.L_x_1083) ;  /* 0x00000000000c7947 */ /* 0x000fec0003800000 */
.L_x_1084:
[----:B------:R-:W-:-:S13]  /*1500*/  FSETP.GT.FTZ.AND P0, PT, |R7|, 0.8333333134651184082, PT ;  /* 0x3f5555550700780b */ /* 0x000fda0003f14200 */
[----:B------:R-:W-:-:S04]  /*1510*/  @!P0 VIADD R5, R5, 0x2 ;  /* 0x0000000205058836 */ /* 0x000fc80000000000 */
[----:B------:R-:W-:-:S07]  /*1520*/  @P0 VIADD R5, R5, 0x3 ;  /* 0x0000000305050836 */ /* 0x000fce0000000000 */
.L_x_1083:
[----:B------:R-:W-:Y:S05]  /*1530*/  BSYNC B0 ;  /* 0x0000000000007941 */ /* 0x000fea0003800000 */
.L_x_1080:
        /* <DEDUP_REMOVED lines=39> */
.L_x_1086:
        /* <DEDUP_REMOVED lines=13> */
.L_x_2110:


//--------------------- .text._Z18kQuantizeBlockwiseIfLi4096ELi4ELi0ELi1EEvPfPT_S0_PhS0_ii --------------------------
	.section	.text._Z18kQuantizeBlockwiseIfLi4096ELi4ELi0ELi1EEvPfPT_S0_PhS0_ii,"ax",@progbits
	.align	128
        .global         _Z18kQuantizeBlockwiseIfLi4096ELi4ELi0ELi1EEvPfPT_S0_PhS0_ii
        .type           _Z18kQuantizeBlockwiseIfLi4096ELi4ELi0ELi1EEvPfPT_S0_PhS0_ii,@function
        .size           _Z18kQuantizeBlockwiseIfLi4096ELi4ELi0ELi1EEvPfPT_S0_PhS0_ii,(.L_x_2111 - _Z18kQuantizeBlockwiseIfLi4096ELi4ELi0ELi1EEvPfPT_S0_PhS0_ii)
        .other          _Z18kQuantizeBlockwiseIfLi4096ELi4ELi0ELi1EEvPfPT_S0_PhS0_ii,@"STO_CUDA_ENTRY STV_DEFAULT"
_Z18kQuantizeBlockwiseIfLi4096ELi4ELi0ELi1EEvPfPT_S0_PhS0_ii:
.text._Z18kQuantizeBlockwiseIfLi4096ELi4ELi0ELi1EEvPfPT_S0_PhS0_ii:
        /* <DEDUP_REMOVED lines=37> */
.L_x_1112:
        /* <DEDUP_REMOVED lines=173> */
.L_x_1088:
        /* <DEDUP_REMOVED lines=95> */
.L_x_1089:
[----:B------:R-:W-:Y:S05]  /*1310*/  BSYNC B0 ;  /* 0x0000000000007941 */ /* 0x000fea0003800000 */
.L_x_1087:
        /* <DEDUP_REMOVED lines=13> */
.L_x_1091:
[----:B------:R-:W-:Y:S05]  /*13f0*/  BSYNC B0 ;  /* 0x0000000000007941 */ /* 0x000fea0003800000 */
.L_x_1090:
        /* <DEDUP_REMOVED lines=14> */
.L_x_1094:
[----:B------:R-:W-:-:S13]  /*14e0*/  FSETP.GT.FTZ.AND P0, PT, |R4|, 0.20833332836627960205, PT ;  /* 0x3e5555550400780b */ /* 0x000fda0003f14200 */
[----:B------:R-:W-:-:S04]  /*14f0*/  @!P0 VIADD R9, R9, 0x6 ;  /* 0x0000000609098836 */ /* 0x000fc80000000000 */
[----:B------:R-:W-:Y:S01]  /*1500*/  @P0 VIADD R9, R9, 0x7 ;  /* 0x0000000709090836 */ /* 0x000fe20000000000 */
[----:B------:R-:W-:Y:S06]  /*1510*/  BRA `(.L_x_1095) ;  /* 0x0000000000247947 */ /* 0x000fec0003800000 */
.L_x_1093:
[----:B------:R-:W-:-:S13]  /*1520*/  FSETP.GT.FTZ.AND P0, PT, |R4|, 0.58333301544189453125, PT ;  /* 0x3f1555500400780b */ /* 0x000fda0003f14200 */
[----:B------:R-:W-:Y:S05]  /*1530*/  @P0 BRA `(.L_x_1096) ;  /* 0x0000000000100947 */ /* 0x000fea0003800000 */
[----:B------:R-:W-:-:S13]  /*1540*/  FSETP.GT.FTZ.AND P0, PT, |R4|, 0.4166666865348815918, PT ;  /* 0x3ed555560400780b */ /* 0x000fda0003f14200 */
[----:B------:R-:W-:-:S04]  /*1550*/  @!P0 VIADD R9, R9, 0x4 ;  /* 0x0000000409098836 */ /* 0x000fc80000000000 */
[----:B------:R-:W-:Y:S01]  /*1560*/  @P0 VIADD R9, R9, 0x5 ;  /* 0x0000000509090836 */ /* 0x000fe20000000000 */
[----:B------:R-:W-:Y:S06]  /*1570*/  BRA `(.L_x_1095) ;  /* 0x00000000000c7947 */ /* 0x000fec0003800000 */
.L_x_1096:
[----:B------:R-:W-:-:S13]  /*1580*/  FSETP.GT.FTZ.AND P0, PT, |R4|, 0.8333333134651184082, PT ;  /* 0x3f5555550400780b */ /* 0x000fda0003f14200 */
[----:B------:R-:W-:-:S04]  /*1590*/  @!P0 VIADD R9, R9, 0x2 ;  /* 0x0000000209098836 */ /* 0x000fc80000000000 */
[----:B------:R-:W-:-:S07]  /*15a0*/  @P0 VIADD R9, R9, 0x3 ;  /* 0x0000000309090836 */ /* 0x000fce0000000000 */
.L_x_1095:
[----:B------:R-:W-:Y:S05]  /*15b0*/  BSYNC B0 ;  /* 0x0000000000007941 */ /* 0x000fea0003800000 */
.L_x_1092:
        /* <DEDUP_REMOVED lines=12> */
.L_x_1099:
[----:B------:R-:W-:-:S13]  /*1680*/  FSETP.GT.FTZ.AND P0, PT, |R5|, 0.20833332836627960205, PT ;  /* 0x3e5555550500780b */ /* 0x000fda0003f14200 */
[----:B------:R-:W-:-:S04]  /*1690*/  @!P0 VIADD R4, R4, 0x6 ;  /* 0x0000000604048836 */ /* 0x000fc80000000000 */
[----:B------:R-:W-:Y:S01]  /*16a0*/  @P0 VIADD R4, R4, 0x7 ;  /* 0x0000000704040836 */ /* 0x000fe20000000000 */
[----:B------:R-:W-:Y:S06]  /*16b0*/  BRA `(.L_x_1100) ;  /* 0x0000000000247947 */ /* 0x000fec0003800000 */
.L_x_1098:
[----:B------:R-:W-:-:S13]  /*16c0*/  FSETP.GT.FTZ.AND P0, PT, |R5|, 0.58333301544189453125, PT ;  /* 0x3f1555500500780b */ /* 0x000fda0003f14200 */
[----:B------:R-:W-:Y:S05]  /*16d0*/  @P0 BRA `(.L_x_1101) ;  /* 0x0000000000100947 */ /* 0x000fea0003800000 */
[----:B------:R-:W-:-:S13]  /*16e0*/  FSETP.GT.FTZ.AND P0, PT, |R5|, 0.4166666865348815918, PT ;  /* 0x3ed555560500780b */ /* 0x000fda0003f14200 */
[----:B------:R-:W-:-:S04]  /*16f0*/  @!P0 VIADD R4, R4, 0x4 ;  /* 0x0000000404048836 */ /* 0x000fc80000000000 */
[----:B------:R-:W-:Y:S01]  /*1700*/  @P0 VIADD R4, R4, 0x5 ;  /* 0x0000000504040836 */ /* 0x000fe20000000000 */
[----:B------:R-:W-:Y:S06]  /*1710*/  BRA `(.L_x_1100) ;  /* 0x00000000000c7947 */ /* 0x000fec0003800000 */
.L_x_1101:
[----:B------:R-:W-:-:S13]  /*1720*/  FSETP.GT.FTZ.AND P0, PT, |R5|, 0.8333333134651184082, PT ;  /* 0x3f5555550500780b */ /* 0x000fda0003f14200 */
[----:B------:R-:W-:-:S04]  /*1730*/  @!P0 VIADD R4, R4, 0x2 ;  /* 0x0000000204048836 */ /* 0x000fc80000000000 */
[----:B------:R-:W-:-:S07]  /*1740*/  @P0 VIADD R4, R4, 0x3 ;  /* 0x0000000304040836 */ /* 0x000fce0000000000 */
.L_x_1100:
[----:B------:R-:W-:Y:S05]  /*1750*/  BSYNC B0 ;  /* 0x0000000000007941 */ /* 0x000fea0003800000 */
.L_x_1097:
        /* <DEDUP_REMOVED lines=14> */
.L_x_1104:
[----:B------:R-:W-:-:S13]  /*1840*/  FSETP.GT.FTZ.AND P0, PT, |R6|, 0.20833332836627960205, PT ;  /* 0x3e5555550600780b */ /* 0x000fda0003f14200 */
[----:B------:R-:W-:-:S04]  /*1850*/  @!P0 VIADD R4, R4, 0x6 ;  /* 0x0000000604048836 */ /* 0x000fc80000000000 */
[----:B------:R-:W-:Y:S01]  /*1860*/  @P0 VIADD R4, R4, 0x7 ;  /* 0x0000000704040836 */ /* 0x000fe20000000000 */
[----:B------:R-:W-:Y:S06]  /*1870*/  BRA `(.L_x_1105) ;  /* 0x0000000000247947 */ /* 0x000fec0003800000 */
.L_x_1103:
[----:B------:R-:W-:-:S13]  /*1880*/  FSETP.GT.FTZ.AND P0, PT, |R6|, 0.58333301544189453125, PT ;  /* 0x3f1555500600780b */ /* 0x000fda0003f14200 */
[----:B------:R-:W-:Y:S05]  /*1890*/  @P0 BRA `(.L_x_1106) ;  /* 0x0000000000100947 */ /* 0x000fea0003800000 */
[----:B------:R-:W-:-:S13]  /*18a0*/  FSETP.GT.FTZ.AND P0, PT, |R6|, 0.4166666865348815918, PT ;  /* 0x3ed555560600780b */ /* 0x000fda0003f14200 */
[----:B------:R-:W-:-:S04]  /*18b0*/  @!P0 VIADD R4, R4, 0x4 ;  /* 0x0000000404048836 */ /* 0x000fc80000000000 */
[----:B------:R-:W-:Y:S01]  /*18c0*/  @P0 VIADD R4, R4, 0x5 ;  /* 0x0000000504040836 */ /* 0x000fe20000000000 */
[----:B------:R-:W-:Y:S06]  /*18d0*/  BRA `(.L_x_1105) ;  /* 0x00000000000c7947 */ /* 0x000fec0003800000 */
.L_x_1106:
[----:B------:R-:W-:-:S13]  /*18e0*/  FSETP.GT.FTZ.AND P0, PT, |R6|, 0.8333333134651184082, PT ;  /* 0x3f5555550600780b */ /* 0x000fda0003f14200 */
[----:B------:R-:W-:-:S04]  /*18f0*/  @!P0 VIADD R4, R4, 0x2 ;  /* 0x0000000204048836 */ /* 0x000fc80000000000 */
[----:B------:R-:W-:-:S07]  /*1900*/  @P0 VIADD R4, R4, 0x3 ;  /* 0x0000000304040836 */ /* 0x000fce0000000000 */
.L_x_1105:
[----:B------:R-:W-:Y:S05]  /*1910*/  BSYNC B0 ;  /* 0x0000000000007941 */ /* 0x000fea0003800000 */
.L_x_1102:
        /* <DEDUP_REMOVED lines=12> */
.L_x_1109:
[----:B------:R-:W-:-:S13]  /*19e0*/  FSETP.GT.FTZ.AND P0, PT, |R7|, 0.20833332836627960205, PT ;  /* 0x3e5555550700780b */ /* 0x000fda0003f14200 */
[----:B------:R-:W-:-:S04]  /*19f0*/  @!P0 VIADD R5, R5, 0x6 ;  /* 0x0000000605058836 */ /* 0x000fc80000000000 */
[----:B------:R-:W-:Y:S01]  /*1a00*/  @P0 VIADD R5, R5, 0x7 ;  /* 0x0000000705050836 */ /* 0x000fe20000000000 */
[----:B------:R-:W-:Y:S06]  /*1a10*/  BRA `(.L_x_1110) ;  /* 0x0000000000247947 */ /* 0x000fec0003800000 */
.L_x_1108:
[----:B------:R-:W-:-:S13]  /*1a20*/  FSETP.GT.FTZ.AND P0, PT, |R7|, 0.58333301544189453125, PT ;  /* 0x3f1555500700780b */ /* 0x000fda0003f14200 */
[----:B------:R-:W-:Y:S05]  /*1a30*/  @P0 BRA `(.L_x_1111) ;  /* 0x0000000000100947 */ /* 0x000fea0003800000 */
[----:B------:R-:W-:-:S13]  /*1a40*/  FSETP.GT.FTZ.AND P0, PT, |R7|, 0.4166666865348815918, PT ;  /* 0x3ed555560700780b */ /* 0x000fda0003f14200 */
[----:B------:R-:W-:-:S04]  /*1a50*/  @!P0 VIADD R5, R5, 0x4 ;  /* 0x0000000405058836 */ /* 0x000fc80000000000 */
[----:B------:R-:W-:Y:S01]  /*1a60*/  @P0 VIADD R5, R5, 0x5 ;  /* 0x0000000505050836 */ /* 0x000fe20000000000 */
[----:B------:R-:W-:Y:S06]  /*1a70*/  BRA `(.L_x_1110) ;  /* 0x00000000000c7947 */ /* 0x000fec0003800000 */
.L_x_1111:
[----:B------:R-:W-:-:S13]  /*1a80*/  FSETP.GT.FTZ.AND P0, PT, |R7|, 0.8333333134651184082, PT ;  /* 0x3f5555550700780b */ /* 0x000fda0003f14200 */
[----:B------:R-:W-:-:S04]  /*1a90*/  @!P0 VIADD R5, R5, 0x2 ;  /* 0x0000000205058836 */ /* 0x000fc80000000000 */
[----:B------:R-:W-:-:S07]  /*1aa0*/  @P0 VIADD R5, R5, 0x3 ;  /* 0x0000000305050836 */ /* 0x000fce0000000000 */
.L_x_1110:
[----:B------:R-:W-:Y:S05]  /*1ab0*/  BSYNC B0 ;  /* 0x0000000000007941 */ /* 0x000fea0003800000 */
.L_x_1107:
        /* <DEDUP_REMOVED lines=39> */
.L_x_1113:
        /* <DEDUP_REMOVED lines=13> */
.L_x_2111:


//--------------------- .text._Z18kQuantizeBlockwiseIfLi64ELi2ELi0ELi0EEvPfPT_S0_PhS0_ii --------------------------
	.section	.text._Z18kQuantizeBlockwiseIfLi64ELi2ELi0ELi0EEvPfPT_S0_PhS0_ii,"ax",@progbits
	.align	128
        .global         _Z18kQuantizeBlockwiseIfLi64ELi2ELi0ELi0EEvPfPT_S0_PhS0_ii
        .type           _Z18kQuantizeBlockwiseIfLi64ELi2ELi0ELi0EEvPfPT_S0_PhS0_ii,@function
        .size           _Z18kQuantizeBlockwiseIfLi64ELi2ELi0ELi0EEvPfPT_S0_PhS0_ii,(.L_x_2112 - _Z18kQuantizeBlockwiseIfLi64ELi2ELi0ELi0EEvPfPT_S0_PhS0_ii)
        .other          _Z18kQuantizeBlockwiseIfLi64ELi2ELi0ELi0EEvPfPT_S0_PhS0_ii,@"STO_CUDA_ENTRY STV_DEFAULT"
_Z18kQuantizeBlockwiseIfLi64ELi2ELi0ELi0EEvPfPT_S0_PhS0_ii:
.text._Z18kQuantizeBlockwiseIfLi64ELi2ELi0ELi0EEvPfPT_S0_PhS0_ii:
        /* <DEDUP_REMOVED lines=16> */
.L_x_1116:
[----:B0-2---:R-:W-:-:S06]  /*0100*/  IMAD.WIDE R2, R7, 0x4, R4 ;  /* 0x0000000407027825 */ /* 0x005fcc00078e0204 */
[----:B------:R-:W2:Y:S01]  /*0110*/  LDG.E R2, desc[UR10][R2.64] ;  /* 0x0000000a02027981 */ /* 0x000ea2000c1e1900 */
[----:B------:R-:W-:Y:S02]  /*0120*/  IMAD R9, R7, 0x4, R0 ;  /* 0x0000000407097824 */ /* 0x000fe400078e0200 */
[----:B-1----:R-:W-:-:S05]  /*0130*/  IMAD.IADD R7, R8, 0x1, R7 ;  /* 0x0000000108077824 */ /* 0x002fca00078e0207 */
[----:B------:R-:W-:Y:S01]  /*0140*/  ISETP.GE.AND P0, PT, R7, 0x100, PT ;  /* 0x000001000700780c */ /* 0x000fe20003f06270 */
[----:B--2---:R0:W-:-:S12]  /*0150*/  STS [R9], R2 ;  /* 0x0000000209007388 */ /* 0x0041d80000000800 */
[----:B------:R-:W-:Y:S05]  /*0160*/  @!P0 BRA `(.L_x_1116) ;  /* 0xfffffffc00e48947 */ /* 0x000fea000383ffff */
.L_x_1115:
[----:B------:R-:W-:Y:S05]  /*0170*/  BSYNC B0 ;  /* 0x0000000000007941 */ /* 0x000fea0003800000 */
.L_x_1114:
[----:B------:R-:W-:Y:S01]  /*0180*/  UISETP.LT.U32.AND UP0, UPT, UR4, 0x7fffffff, UPT ;  /* 0x7fffffff0400788c */ /* 0x000fe2000bf01070 */
[----:B------:R-:W-:-:S03]  /*0190*/  IMAD.SHL.U32 R6, R6, 0x40, RZ ;  /* 0x0000004006067824 */ /* 0x000fc600078e00ff */
[----:B------:R-:W-:-:S06]  /*01a0*/  USEL UR5, UR4, 0x7fffffff, UP0 ;  /* 0x7fffffff04057887 */ /* 0x000fcc0008000000 */
[----:B------:R-:W-:-:S13]  /*01b0*/  ISETP.GE.AND P0, PT, R6, UR5, PT ;  /* 0x0000000506007c0c */ /* 0x000fda000bf06270 */
[----:B------:R-:W-:Y:S05]  /*01c0*/  @P0 EXIT ;  /* 0x000000000000094d */ /* 0x000fea0003800000 */
[----:B------:R-:W1:Y:S01]  /*01d0*/  S2R R8, SR_LANEID ;  /* 0x0000000000087919 */ /* 0x000e620000000000 */
[----:B------:R-:W-:Y:S01]  /*01e0*/  IMAD.SHL.U32 R0, R10, 0x2, RZ ;  /* 0x000000020a007824 */ /* 0x000fe200078e00ff */
[----:B------:R-:W-:Y:S01]  /*01f0*/  SHF.R.S32.HI R7, RZ, 0x1f, R6 ;  /* 0x0000001fff077819 */ /* 0x000fe20000011406 */
[----:B------:R-:W-:Y:S01]  /*0200*/  ULDC.64 UR12, c[0x0][0x218] ;  /* 0x00008600000c7ab9 */ /* 0x000fe20000000a00 */
[----:B------:R-:W-:Y:S02]  /*0210*/  ULDC.64 UR14, c[0x0][0x228] ;  /* 0x00008a00000e7ab9 */ /* 0x000fe40000000a00 */
[----:B0-----:R-:W-:-:S04]  /*0220*/  LOP3.LUT R9, R0, 0xffffffc0, RZ, 0xc0, !PT ;  /* 0xffffffc000097812 */ /* 0x001fc800078ec0ff */
[----:B------:R-:W-:-:S04]  /*0230*/  LOP3.LUT R9, R9, 0x1f, R10, 0xf8, !PT ;  /* 0x0000001f09097812 */ /* 0x000fc800078ef80a */
[----:B------:R-:W-:-:S07]  /*0240*/  LOP3.LUT R5, R9, 0x20, RZ, 0xfc, !PT ;  /* 0x0000002009057812 */ /* 0x000fce00078efcff */
.L_x_1121:
[----:B------:R-:W0:Y:S01]  /*0250*/  LDC R3, c[0x0][0x23c] ;  /* 0x00008f00ff037b82 */ /* 0x000e220000000800 */
[----:B------:R-:W-:Y:S02]  /*0260*/  IMAD.MOV R4, RZ, RZ, -R6 ;  /* 0x000000ffff047224 */ /* 0x000fe400078e0a06 */
[----:B------:R-:W-:Y:S02]  /*0270*/  IMAD.MOV.U32 R14, RZ, RZ, RZ ;  /* 0x000000ffff0e7224 */ /* 0x000fe400078e00ff */
[----:B------:R-:W-:Y:S01]  /*0280*/  IMAD.MOV.U32 R11, RZ, RZ, RZ ;  /* 0x000000ffff0b7224 */ /* 0x000fe200078e00ff */
[----:B0-----:R-:W-:Y:S02]  /*0290*/  VIADDMNMX R4, R4, R3, 0x40, PT ;  /* 0x0000004004047446 */ /* 0x001fe40003800103 */
[----:B------:R-:W-:Y:S01]  /*02a0*/  BAR.SYNC.DEFER_BLOCKING 0x0 ;  /* 0x0000000000007b1d */ /* 0x000fe20000010000 */
[C---:B------:R-:W-:Y:S02]  /*02b0*/  IADD3 R3, P2, R9.reuse, R6, RZ ;  /* 0x0000000609037210 */ /* 0x040fe40007f5e0ff */
[----:B------:R-:W-:-:S02]  /*02c0*/  ISETP.GE.AND P0, PT, R9, R4, PT ;  /* 0x000000040900720c */ /* 0x000fc40003f06270 */
[----:B------:R-:W-:Y:S02]  /*02d0*/  ISETP.GE.AND P1, PT, R5, R4, PT ;  /* 0x000000040500720c */ /* 0x000fe40003f26270 */
[----:B------:R-:W-:Y:S02]  /*02e0*/  LEA.HI.X.SX32 R0, R9, R7, 0x1, P2 ;  /* 0x0000000709007211 */ /* 0x000fe400010f0eff */
[----:B------:R-:W-:-:S04]  /*02f0*/  LEA R2, P2, R3, UR12, 0x2 ;  /* 0x0000000c03027c11 */ /* 0x000fc8000f8410ff */
[----:B------:R-:W-:-:S05]  /*0300*/  LEA.HI.X R3, R3, UR13, R0, 0x2, P2 ;  /* 0x0000000d03037c11 */ /* 0x000fca00090f1400 */
[----:B------:R-:W2:Y:S04]  /*0310*/  @!P0 LDG.E.CONSTANT R14, desc[UR10][R2.64] ;  /* 0x0000000a020e8981 */ /* 0x000ea8000c1e9900 */
[----:B------:R-:W3:Y:S01]  /*0320*/  @!P1 LDG.E.CONSTANT R11, desc[UR10][R2.64+0x80] ;  /* 0x0000800a020b9981 */ /* 0x000ee2000c1e9900 */
[----:B------:R-:W0:Y:S01]  /*0330*/  S2UR UR6, SR_CgaCtaId ;  /* 0x00000000000679c3 */ /* 0x000e220000008800 */
[----:B------:R-:W-:Y:S01]  /*0340*/  UMOV UR5, 0x400 ;  /* 0x0000040000057882 */ /* 0x000fe20000000000 */
[----:B------:R-:W-:Y:S01]  /*0350*/  ISETP.GT.AND P0, PT, R4, 0x1f, PT ;  /* 0x0000001f0400780c */ /* 0x000fe20003f04270 */
[----:B0-----:R-:W-:-:S06]  /*0360*/  ULEA UR8, UR6, UR5, 0x18 ;  /* 0x0000000506087291 */ /* 0x001fcc000f8ec03f */
[C---:B-1----:R-:W-:Y:S02]  /*0370*/  LEA R15, R8.reuse, UR8, 0x2 ;  /* 0x00000008080f7c11 */ /* 0x042fe4000f8e10ff */
        /* <DEDUP_REMOVED lines=34> */
[----:B------:R1:W-:Y:S01]  /*05a0*/  @!P1 STS [UR8+0x154], R15 ;  /* 0x0001540fff009988 */ /* 0x0003e20008000808 */
[----:B------:R-:W-:Y:S06]  /*05b0*/  BAR.SYNC.DEFER_BLOCKING 0x0 ;  /* 0x0000000000007b1d */ /* 0x000fec0000010000 */
[----:B------:R-:W-:Y:S05]  /*05c0*/  BRA `(.L_x_1118) ;  /* 0x00000000005c7947 */ /* 0x000fea0003800000 */
.L_x_1117:
        /* <DEDUP_REMOVED lines=23> */
.L_x_1118:
        /* <DEDUP_REMOVED lines=14> */
.L_x_1120:
[----:B------:R-:W-:Y:S05]  /*0820*/  BSYNC B0 ;  /* 0x0000000000007941 */ /* 0x000fea0003800000 */
.L_x_1119:
        /* <DEDUP_REMOVED lines=10> */
[----:B------:R-:W-:Y:S01]  /*08d0*/  IMAD.MOV.U32 R26, RZ, RZ, 0x7f ;  /* 0x0000007fff1a7424 */ /* 0x000fe200078e00ff */
[----:B---3--:R-:W2:Y:S04]  /*08e0*/  LDS.64 R2, [UR8+0x558] ;  /* 0x00055808ff027984 */ /* 0x008ea80008000a00 */
[----:B------:R-:W3:Y:S01]  /*08f0*/  LDS R11, [UR8+0x358] ;  /* 0x00035808ff0b7984 */ /* 0x000ee20008000800 */
[-C--:B--2---:R-:W-:Y:S01]  /*0900*/  FMUL.FTZ R12, R12, R3.reuse ;  /* 0x000000030c0c7220 */ /* 0x084fe20000410000 */
[----:B------:R-:W-:Y:S01]  /*0910*/  FMUL.FTZ R16, R13, R3 ;  /* 0x000000030d107220 */ /* 0x000fe20000410000 */
[----:B------:R-:W-:-:S02]  /*0920*/  IMAD.MOV.U32 R3, RZ, RZ, 0x7f ;  /* 0x0000007fff037424 */ /* 0x000fc400078e00ff */
[----:B---3--:R-:W-:Y:S01]  /*0930*/  IMAD.MOV.U32 R25, RZ, RZ, R11 ;  /* 0x000000ffff197224 */ /* 0x008fe200078e000b */
[----:B------:R-:W-:-:S04]  /*0940*/  FSETP.GEU.FTZ.AND P2, PT, R11, R12, PT ;  /* 0x0000000c0b00720b */ /* 0x000fc80003f5e000 */
[----:B------:R-:W-:-:S09]  /*0950*/  FSETP.GEU.FTZ.AND P3, PT, R25, R16, PT ;  /* 0x000000101900720b */ /* 0x000fd20003f7e000 */
[----:B------:R-:W-:Y:S02]  /*0960*/  @P2 IMAD.MOV.U32 R19, RZ, RZ, 0x3f ;  /* 0x0000003fff132424 */ /* 0x000fe400078e00ff */
[----:B------:R-:W-:Y:S02]  /*0970*/  @P2 IMAD.MOV.U32 R23, RZ, RZ, 0x7f ;  /* 0x0000007fff172424 */ /* 0x000fe400078e00ff */
[----:B------:R-:W-:Y:S01]  /*0980*/  @!P3 IMAD.MOV.U32 R18, RZ, RZ, 0xbf ;  /* 0x000000bfff12b424 */ /* 0x000fe200078e00ff */
[----:B01----:R-:W-:Y:S01]  /*0990*/  LEA R15, R19, UR7, 0x2 ;  /* 0x00000007130f7c11 */ /* 0x003fe2000f8e10ff */
[----:B------:R-:W-:Y:S02]  /*09a0*/  @P2 IMAD.MOV.U32 R3, RZ, RZ, RZ ;  /* 0x000000ffff032224 */ /* 0x000fe400078e00ff */
[----:B------:R-:W-:Y:S01]  /*09b0*/  @P2 IMAD.MOV.U32 R11, RZ, RZ, -0x40800000 ;  /* 0xbf800000ff0b2424 */ /* 0x000fe200078e00ff */
[----:B------:R-:W-:Y:S01]  /*09c0*/  LEA R13, R18, UR7, 0x2 ;  /* 0x00000007120d7c11 */ /* 0x000fe2000f8e10ff */
[----:B------:R-:W-:Y:S01]  /*09d0*/  @P2 IMAD.MOV.U32 R20, RZ, RZ, R25 ;  /* 0x000000ffff142224 */ /* 0x000fe200078e0019 */
[----:B------:R-:W0:Y:S01]  /*09e0*/  LDS R15, [R15] ;  /* 0x000000000f0f7984 */ /* 0x000e220000000800 */
[----:B------:R-:W-:-:S03]  /*09f0*/  @!P3 IMAD.MOV.U32 R26, RZ, RZ, 0xff ;  /* 0x000000ffff1ab424 */ /* 0x000fc600078e00ff */
        /* <DEDUP_REMOVED lines=8> */
[----:B------:R-:W-:Y:S01]  /*0a80*/  @!P6 IMAD.MOV.U32 R3, RZ, RZ, R19 ;  /* 0x000000ffff03e224 */ /* 0x000fe200078e0013 */
[----:B------:R-:W-:-:S04]  /*0a90*/  @!P6 MOV R19, R23 ;  /* 0x000000170013e202 */ /* 0x000fc80000000f00 */
        /* <DEDUP_REMOVED lines=35> */
[----:B------:R-:W-:Y:S01]  /*0cd0*/  LEA R23, R17, UR7, 0x2 ;  /* 0x0000000711177c11 */ /* 0x000fe2000f8e10ff */
[----:B------:R-:W-:-:S05]  /*0ce0*/  HFMA2.MMA R22, -RZ, RZ, -1.875, 0 ;  /* 0xbf800000ff167435 */ /* 0x000fca00000001ff */
[----:B------:R-:W1:Y:S01]  /*0cf0*/  LDS R23, [R23] ;  /* 0x0000000017177984 */ /* 0x000e620000000800 */
[----:B------:R-:W-:Y:S02]  /*0d00*/  @!P3 IMAD.MOV.U32 R22, RZ, RZ, R25 ;  /* 0x000000ffff16b224 */ /* 0x000fe400078e0019 */
[----:B------:R-:W-:Y:S02]  /*0d10*/  @!P3 IMAD.MOV.U32 R25, RZ, RZ, 0x3f800000 ;  /* 0x3f800000ff19b424 */ /* 0x000fe400078e00ff */
[----:B------:R-:W-:Y:S02]  /*0d20*/  @!P2 IMAD.MOV.U32 R22, RZ, RZ, R13 ;  /* 0x000000ffff16a224 */ /* 0x000fe400078e000d */
[----:B------:R-:W-:Y:S02]  /*0d30*/  @!P2 IMAD.MOV.U32 R13, RZ, RZ, R25 ;  /* 0x000000ffff0da224 */ /* 0x000fe400078e0019 */
[----:B------:R-:W-:Y:S02]  /*0d40*/  @!P4 IMAD.MOV.U32 R22, RZ, RZ, R19 ;  /* 0x000000ffff16c224 */ /* 0x000fe400078e0013 */
[----:B------:R-:W-:Y:S01]  /*0d50*/  @!P4 IMAD.MOV.U32 R19, RZ, RZ, R13 ;  /* 0x000000ffff13c224 */ /* 0x000fe200078e000d */
[----:B0-----:R-:W-:-:S02]  /*0d60*/  FSETP.GEU.FTZ.AND P5, PT, R27, R12, PT ;  /* 0x0000000c1b00720b */ /* 0x001fc40003fbe000 */
[----:B-1----:R-:W-:-:S11]  /*0d70*/  FSETP.GEU.FTZ.AND P1, PT, R23, R16, PT ;  /* 0x000000101700720b */ /* 0x002fd60003f3e000 */
        /* <DEDUP_REMOVED lines=9> */
[----:B------:R-:W-:Y:S02]  /*0e10*/  @!P5 IMAD.MOV.U32 R20, RZ, RZ, R24 ;  /* 0x000000ffff14d224 */ /* 0x000fe400078e0018 */
[----:B------:R-:W-:Y:S02]  /*0e20*/  @!P1 IMAD.MOV.U32 R22, RZ, RZ, R23 ;  /* 0x000000ffff169224 */ /* 0x000fe400078e0017 */
[----:B------:R-:W-:Y:S01]  /*0e30*/  @!P1 IMAD.MOV.U32 R23, RZ, RZ, R19 ;  /* 0x000000ffff179224 */ /* 0x000fe200078e0013 */
[----:B0-----:R-:W-:-:S13]  /*0e40*/  FSETP.GEU.FTZ.AND P6, PT, R21, R12, PT ;  /* 0x0000000c1500720b */ /* 0x001fda0003fde000 */
[----:B------:R-:W-:Y:S02]  /*0e50*/  @!P6 IMAD.MOV.U32 R11, RZ, RZ, R21 ;  /* 0x000000ffff0be224 */ /* 0x000fe400078e0015 */
[----:B------:R-:W-:Y:S01]  /*0e60*/  @!P6 IMAD.MOV.U32 R21, RZ, RZ, R27 ;  /* 0x000000ffff15e224 */ /* 0x000fe200078e001b */
[----:B------:R-:W-:Y:S01]  /*0e70*/  LEA R27, R25, UR7, 0x2 ;  /* 0x00000007191b7c11 */ /* 0x000fe2000f8e10ff */
[C---:B------:R-:W-:Y:S02]  /*0e80*/  @P6 VIADD R24, R14.reuse, 0xffffffff ;  /* 0xffffffff0e186836 */ /* 0x040fe40000000000 */
[----:B------:R-:W-:Y:S02]  /*0e90*/  @!P6 IMAD.MOV.U32 R3, RZ, RZ, R14 ;  /* 0x000000ffff03e224 */ /* 0x000fe400078e000e */
[----:B------:R-:W-:Y:S01]  /*0ea0*/  @!P6 VIADD R24, R14, 0x1 ;  /* 0x000000010e18e836 */ /* 0x000fe20000000000 */
[----:B------:R-:W0:Y:S01]  /*0eb0*/  LDS R27, [R27] ;  /* 0x000000001b1b7984 */ /* 0x000e220000000800 */
[----:B------:R-:W-:-:S02]  /*0ec0*/  @!P6 IMAD.MOV.U32 R14, RZ, RZ, R20 ;  /* 0x000000ffff0ee224 */ /* 0x000fc400078e0014 */
[----:B------:R-:W-:Y:S01]  /*0ed0*/  IMAD.MOV.U32 R20, RZ, RZ, RZ ;  /* 0x000000ffff147224 */ /* 0x000fe200078e00ff */
[----:B------:R-:W-:Y:S01]  /*0ee0*/  LEA R19, R24, UR7, 0x2 ;  /* 0x0000000718137c11 */ /* 0x000fe2000f8e10ff */
[----:B------:R-:W-:Y:S02]  /*0ef0*/  @!P3 IMAD.MOV.U32 R20, RZ, RZ, 0x7f ;  /* 0x0000007fff14b424 */ /* 0x000fe400078e00ff */
[----:B------:R-:W-:Y:S02]  /*0f00*/  @!P2 IMAD.MOV.U32 R20, RZ, RZ, R18 ;  /* 0x000000ffff14a224 */ /* 0x000fe400078e0012 */
[----:B------:R-:W-:Y:S01]  /*0f10*/  @!P2 IMAD.MOV.U32 R18, RZ, RZ, R26 ;  /* 0x000000ffff12a224 */ /* 0x000fe200078e001a */
[----:B------:R-:W1:Y:S01]  /*0f20*/  LDS R19, [R19] ;  /* 0x0000000013137984 */ /* 0x000e620000000800 */
[----:B------:R-:W-:Y:S02]  /*0f30*/  @!P4 IMAD.MOV.U32 R20, RZ, RZ, R15 ;  /* 0x000000ffff14c224 */ /* 0x000fe400078e000f */
[----:B------:R-:W-:Y:S01]  /*0f40*/  @!P1 IMAD.MOV.U32 R20, RZ, RZ, R17 ;  /* 0x000000ffff149224 */ /* 0x000fe200078e0011 */
[----:B------:R-:W-:-:S05]  /*0f50*/  @!P4 MOV R15, R18 ;  /* 0x00000012000fc202 */ /* 0x000fca0000000f00 */
        /* <DEDUP_REMOVED lines=10> */
[----:B------:R-:W0:Y:S11]  /*1000*/  LDS R29, [R29] ;  /* 0x000000001d1d7984 */ /* 0x000e360000000800 */
[----:B------:R-:W-:-:S04]  /*1010*/  @!P2 ISETP.NE.AND P4, PT, R14, 0xff, PT ;  /* 0x000000ff0e00a80c */ /* 0x000fc80003f85270 */
[----:B------:R-:W-:-:S05]  /*1020*/  @!P2 FSEL R26, R2, R21, !P4 ;  /* 0x00000015021aa208 */ /* 0x000fca0006000000 */
[----:B------:R-:W-:Y:S01]  /*1030*/  @!P2 FADD.FTZ R26, R19, R26 ;  /* 0x0000001a131aa221 */ /* 0x000fe20000010000 */
[----:B0-----:R-:W-:-:S13]  /*1040*/  FSETP.GEU.FTZ.AND P3, PT, R29, R16, PT ;  /* 0x000000101d00720b */ /* 0x001fda0003f7e000 */
[C---:B------:R-:W-:Y:S02]  /*1050*/  @P3 VIADD R18, R13.reuse, 0xfffffffe ;  /* 0xfffffffe0d123836 */ /* 0x040fe40000000000 */
[----:B------:R-:W-:Y:S02]  /*1060*/  @!P3 VIADD R18, R13, 0x2 ;  /* 0x000000020d12b836 */ /* 0x000fe40000000000 */
[----:B------:R-:W-:Y:S02]  /*1070*/  @!P3 IMAD.MOV.U32 R20, RZ, RZ, R13 ;  /* 0x000000ffff14b224 */ /* 0x000fe400078e000d */
[----:B------:R-:W-:Y:S01]  /*1080*/  @!P3 IMAD.MOV.U32 R13, RZ, RZ, R25 ;  /* 0x000000ffff0db224 */ /* 0x000fe200078e0019 */
[----:B------:R-:W-:Y:S01]  /*1090*/  LEA R15, R18, UR7, 0x2 ;  /* 0x00000007120f7c11 */ /* 0x000fe2000f8e10ff */
[----:B------:R-:W-:Y:S01]  /*10a0*/  LDS R25, [UR8+0x15c] ;  /* 0x00015c08ff197984 */ /* 0x000fe20008000800 */
[----:B------:R-:W-:Y:S02]  /*10b0*/  @!P3 IMAD.MOV.U32 R22, RZ, RZ, R29 ;  /* 0x000000ffff16b224 */ /* 0x000fe400078e001d */
[----:B------:R-:W-:Y:S01]  /*10c0*/  @!P3 IMAD.MOV.U32 R29, RZ, RZ, R27 ;  /* 0x000000ffff1db224 */ /* 0x000fe200078e001b */
[----:B------:R-:W-:Y:S01]  /*10d0*/  @P2 ISETP.NE.AND P3, PT, R3, RZ, PT ;  /* 0x000000ff0300220c */ /* 0x000fe20003f65270 */
        /* <DEDUP_REMOVED lines=19> */
[----:B------:R-:W-:Y:S02]  /*1210*/  LEA R11, R8, UR5, 0x1 ;  /* 0x00000005080b7c11 */ /* 0x000fe4000f8e08ff */
[----:B0-----:R-:W-:-:S13]  /*1220*/  FSETP.GEU.FTZ.AND P1, PT, R23, R16, PT ;  /* 0x000000101700720b */ /* 0x001fda0003f3e000 */
[--C-:B------:R-:W-:Y:S01]  /*1230*/  @P1 FADD.FTZ R2, R13, R23.reuse ;  /* 0x000000170d021221 */ /* 0x100fe20000010000 */
[----:B------:R-:W-:Y:S01]  /*1240*/  @!P1 FADD.FTZ R23, R28, R23 ;  /* 0x000000171c179221 */ /* 0x000fe20000010000 */
[----:B------:R-:W-:Y:S02]  /*1250*/  @P2 FMUL.FTZ R13, R22, 0.5 ;  /* 0x3f000000160d2820 */ /* 0x000fe40000410000 */
[----:B------:R-:W-:Y:S01]  /*1260*/  @P1 FMUL.FTZ R15, R2, 0.5 ;  /* 0x3f000000020f1820 */ /* 0x000fe20000410000 */
[----:B------:R-:W-:Y:S02]  /*1270*/  @!P1 FMUL.FTZ R23, R23, 0.5 ;  /* 0x3f00000017179820 */ /* 0x000fe40000410000 */
[----:B------:R-:W-:Y:S02]  /*1280*/  @P2 FSETP.GT.FTZ.AND P4, PT, R13, R12, PT ;  /* 0x0000000c0d00220b */ /* 0x000fe40003f94000 */
[----:B------:R-:W-:Y:S02]  /*1290*/  @P1 FSETP.GT.FTZ.AND P6, PT, R15, R16, PT ;  /* 0x000000100f00120b */ /* 0x000fe40003fd4000 */
[----:B------:R-:W-:-:S02]  /*12a0*/  @!P1 FSETP.GT.FTZ.AND P5, PT, R16, R23, PT ;  /* 0x000000171000920b */ /* 0x000fc40003fb4000 */
[-C--:B------:R-:W-:Y:S02]  /*12b0*/  @P1 SEL R20, R20, R17.reuse, P6 ;  /* 0x0000001114141207 */ /* 0x080fe40003000000 */
[-C--:B------:R-:W-:Y:S02]  /*12c0*/  @P2 SEL R3, R3, R24.reuse, P4 ;  /* 0x0000001803032207 */ /* 0x080fe40002000000 */
[----:B------:R-:W-:Y:S02]  /*12d0*/  @!P1 SEL R20, R18, R17, P5 ;  /* 0x0000001112149207 */ /* 0x000fe40002800000 */
[----:B------:R-:W-:-:S04]  /*12e0*/  @!P2 SEL R3, R14, R24, P3 ;  /* 0x000000180e03a207 */ /* 0x000fc80001800000 */
[----:B------:R-:W-:Y:S01]  /*12f0*/  PRMT R20, R20, 0x7604, R3 ;  /* 0x0000760414147816 */ /* 0x000fe20000000003 */
[----:B------:R-:W-:-:S04]  /*1300*/  IMAD.IADD R3, R9, 0x1, R6 ;  /* 0x0000000109037824 */ /* 0x000fc800078e0206 */
        /* <DEDUP_REMOVED lines=20> */
.L_x_1122:
        /* <DEDUP_REMOVED lines=11> */
.L_x_2112:


//--------------------- .text._Z18kQuantizeBlockwiseIfLi128ELi2ELi0ELi0EEvPfPT_S0_PhS0_ii --------------------------
	.section	.text._Z18kQuantizeBlockwiseIfLi128ELi2ELi0ELi0EEvPfPT_S0_PhS0_ii,"ax",@progbits
	.align	128
        .global         _Z18kQuantizeBlockwiseIfLi128ELi2ELi0ELi0EEvPfPT_S0_PhS0_ii
        .type           _Z18kQuantizeBlockwiseIfLi128ELi2ELi0ELi0EEvPfPT_S0_PhS0_ii,@function
        .size           _Z18kQuantizeBlockwiseIfLi128ELi2ELi0ELi0EEvPfPT_S0_PhS0_ii,(.L_x_2113 - _Z18kQuantizeBlockwiseIfLi128ELi2ELi0ELi0EEvPfPT_S0_PhS0_ii)
        .other          _Z18kQuantizeBlockwiseIfLi128ELi2ELi0ELi0EEvPfPT_S0_PhS0_ii,@"STO_CUDA_ENTRY STV_DEFAULT"
_Z18kQuantizeBlockwiseIfLi128ELi2ELi0ELi0EEvPfPT_S0_PhS0_ii:
.text._Z18kQuantizeBlockwiseIfLi128ELi2ELi0ELi0EEvPfPT_S0_PhS0_ii:
        /* <DEDUP_REMOVED lines=16> */
.L_x_1125:
[----:B0-2---:R-:W-:-:S06]  /*0100*/  IMAD.WIDE R2, R7, 0x4, R4 ;  /* 0x0000000407027825 */ /* 0x005fcc00078e0204 */
[----:B------:R-:W2:Y:S01]  /*0110*/  LDG.E R2, desc[UR10][R2.64] ;  /* 0x0000000a02027981 */ /* 0x000ea2000c1e1900 */
[----:B------:R-:W-:Y:S02]  /*0120*/  IMAD R9, R7, 0x4, R0 ;  /* 0x0000000407097824 */ /* 0x000fe400078e0200 */
[----:B-1----:R-:W-:-:S05]  /*0130*/  IMAD.IADD R7, R6, 0x1, R7 ;  /* 0x0000000106077824 */ /* 0x002fca00078e0207 */
[----:B------:R-:W-:Y:S01]  /*0140*/  ISETP.GE.AND P0, PT, R7, 0x100, PT ;  /* 0x000001000700780c */ /* 0x000fe20003f06270 */
[----:B--2---:R0:W-:-:S12]  /*0150*/  STS [R9], R2 ;  /* 0x0000000209007388 */ /* 0x0041d80000000800 */
[----:B------:R-:W-:Y:S05]  /*0160*/  @!P0 BRA `(.L_x_1125) ;  /* 0xfffffffc00e48947 */ /* 0x000fea000383ffff */
.L_x_1124:
[----:B------:R-:W-:Y:S05]  /*0170*/  BSYNC B0 ;  /* 0x0000000000007941 */ /* 0x000fea0003800000 */
.L_x_1123:
        /* <DEDUP_REMOVED lines=18> */
[----:B------:R-:W-:Y:S02]  /*02a0*/  LOP3.LUT R15, R14, 0x1f, R19, 0xf8, !PT ;  /* 0x0000001f0e0f7812 */ /* 0x000fe400078ef813 */
[----:B------:R-:W-:Y:S01]  /*02b0*/  LOP3.LUT R11, RZ, R0, RZ, 0x33, !PT ;  /* 0x00000000ff0b7212 */ /* 0x000fe200078e33ff */
[----:B------:R-:W-:Y:S01]  /*02c0*/  VIADD R13, R0, 0x20 ;  /* 0x00000020000d7836 */ /* 0x000fe20000000000 */
[----:B0-----:R-:W-:Y:S01]  /*02d0*/  LOP3.LUT R9, R15, 0x20, RZ, 0xfc, !PT ;  /* 0x000000200f097812 */ /* 0x001fe200078efcff */
[----:B-1----:R-:W-:-:S06]  /*02e0*/  ULEA UR5, UR6, UR5, 0x18 ;  /* 0x0000000506057291 */ /* 0x002fcc000f8ec03f */
[----:B------:R-:W-:-:S07]  /*02f0*/  LEA R10, R10, UR5, 0x2 ;  /* 0x000000050a0a7c11 */ /* 0x000fce000f8e10ff */
.L_x_1131:
[----:B------:R-:W0:Y:S01]  /*0300*/  LDC R3, c[0x0][0x23c] ;  /* 0x00008f00ff037b82 */ /* 0x000e220000000800 */
[----:B------:R-:W-:-:S07]  /*0310*/  IMAD.MOV R8, RZ, RZ, -R12 ;  /* 0x000000ffff087224 */ /* 0x000fce00078e0a0c */
[----:B------:R-:W-:Y:S01]  /*0320*/  BAR.SYNC.DEFER_BLOCKING 0x0 ;  /* 0x0000000000007b1d */ /* 0x000fe20000010000 */
[C---:B------:R-:W-:Y:S02]  /*0330*/  IADD3 R7, P2, R15.reuse, R12, RZ ;  /* 0x0000000c0f077210 */ /* 0x040fe40007f5e0ff */
[----:B------:R-:W-:Y:S02]  /*0340*/  CS2R R4, SRZ ;  /* 0x0000000000047805 */ /* 0x000fe4000001ff00 */
[----:B------:R-:W-:Y:S02]  /*0350*/  LEA.HI.X.SX32 R6, R15, R16, 0x1, P2 ;  /* 0x000000100f067211 */ /* 0x000fe400010f0eff */
[C---:B------:R-:W-:Y:S02]  /*0360*/  LEA R2, P2, R7.reuse, UR12, 0x2 ;  /* 0x0000000c07027c11 */ /* 0x040fe4000f8410ff */
[----:B0-----:R-:W-:Y:S02]  /*0370*/  VIADDMNMX R8, R8, R3, 0x80, PT ;  /* 0x0000008008087446 */ /* 0x001fe40003800103 */
[----:B------:R-:W-:-:S02]  /*0380*/  LEA.HI.X R3, R7, UR13, R6, 0x2, P2 ;  /* 0x0000000d07037c11 */ /* 0x000fc400090f1406 */
[-C--:B------:R-:W-:Y:S02]  /*0390*/  ISETP.GE.AND P0, PT, R15, R8.reuse, PT ;  /* 0x000000080f00720c */ /* 0x080fe40003f06270 */
[----:B------:R-:W-:-:S11]  /*03a0*/  ISETP.GE.AND P1, PT, R9, R8, PT ;  /* 0x000000080900720c */ /* 0x000fd60003f26270 */
[----:B------:R-:W3:Y:S04]  /*03b0*/  @!P0 LDG.E.CONSTANT R5, desc[UR10][R2.64] ;  /* 0x0000000a02058981 */ /* 0x000ee8000c1e9900 */
[----:B------:R-:W4:Y:S01]  /*03c0*/  @!P1 LDG.E.CONSTANT R4, desc[UR10][R2.64+0x80] ;  /* 0x0000800a02049981 */ /* 0x000f22000c1e9900 */
        /* <DEDUP_REMOVED lines=9> */
[----:B---3--:R-:W-:Y:S04]  /*0460*/  STS [R18], R5 ;  /* 0x0000000512007388 */ /* 0x008fe80000000800 */
[----:B----4-:R-:W-:Y:S01]  /*0470*/  STS [R18+0x80], R4 ;  /* 0x0000800412007388 */ /* 0x010fe20000000800 */
        /* <DEDUP_REMOVED lines=42> */
.L_x_1127:
        /* <DEDUP_REMOVED lines=27> */
.L_x_1128:
[----:B------:R-:W-:Y:S05]  /*08d0*/  BSYNC B0 ;  /* 0x0000000000007941 */ /* 0x000fea0003800000 */
.L_x_1126:
        /* <DEDUP_REMOVED lines=14> */
.L_x_1130:
[----:B------:R-:W-:Y:S05]  /*09c0*/  BSYNC B0 ;  /* 0x0000000000007941 */ /* 0x000fea0003800000 */
.L_x_1129:
[----:B------:R-:W-:Y:S01]  /*09d0*/  BAR.SYNC.DEFER_BLOCKING 0x0 ;  /* 0x0000000000007b1d */ /* 0x000fe20000010000 */
[----:B------:R-:W-:Y:S01]  /*09e0*/  UIADD3 UR7, UR5, 0x2a0, URZ ;  /* 0x000002a005077890 */ /* 0x000fe2000fffe03f */
[----:B------:R-:W-:Y:S01]  /*09f0*/  IMAD.MOV.U32 R24, RZ, RZ, 0xbf ;  /* 0x000000bfff187424 */ /* 0x000fe200078e00ff */
[----:B------:R-:W-:Y:S01]  /*0a00*/  UIADD3 UR5, UR5, 0x200, URZ ;  /* 0x0000020005057890 */ /* 0x000fe2000fffe03f */
[----:B------:R-:W-:Y:S01]  /*0a10*/  IMAD.MOV.U32 R20, RZ, RZ, 0x7f ;  /* 0x0000007fff147424 */ /* 0x000fe200078e00ff */
[----:B------:R-:W-:Y:S02]  /*0a20*/  ULEA UR7, UR6, UR7, 0x18 ;  /* 0x0000000706077291 */ /* 0x000fe4000f8ec03f */
        /* <DEDUP_REMOVED lines=86> */
[----:B------:R-:W-:Y:S01]  /*0f90*/  @P1 FSETP.GT.FTZ.AND P5, PT, R25, R22, PT ;  /* 0x000000161900120b */ /* 0x000fe20003fb4000 */
[----:B------:R-:W-:Y:S01]  /*0fa0*/  IMAD.MOV.U32 R25, RZ, RZ, 0x7f ;  /* 0x0000007fff197424 */ /* 0x000fe200078e00ff */
[----:B------:R-:W-:Y:S01]  /*0fb0*/  @!P1 FSETP.GT.FTZ.AND P4, PT, R22, R27, PT ;  /* 0x0000001b1600920b */ /* 0x000fe20003f94000 */
[----:B------:R-:W-:Y:S01]  /*0fc0*/  @!P2 IMAD.MOV.U32 R25, RZ, RZ, 0xff ;  /* 0x000000ffff19a424 */ /* 0x000fe200078e00ff */
[-C--:B------:R-:W-:Y:S02]  /*0fd0*/  @P1 SEL R20, R20, R21.reuse, P5 ;  /* 0x0000001514141207 */ /* 0x080fe40002800000 */
[----:B------:R-:W-:Y:S01]  /*0fe0*/  @!P1 SEL R20, R18, R21, P4 ;  /* 0x0000001512149207 */ /* 0x000fe20002000000 */
[----:B------:R-:W-:Y:S02]  /*0ff0*/  IMAD.MOV.U32 R21, RZ, RZ, -0x40800000 ;  /* 0xbf800000ff157424 */ /* 0x000fe400078e00ff */
[----:B------:R-:W-:-:S02]  /*1000*/  @!P2 IMAD.MOV.U32 R21, RZ, RZ, R2 ;  /* 0x000000ffff15a224 */ /* 0x000fc400078e0002 */
        /* <DEDUP_REMOVED lines=92> */
.L_x_1132:
        /* <DEDUP_REMOVED lines=11> */
.L_x_2113:


//--------------------- .text._Z18kQuantizeBlockwiseIfLi256ELi2ELi0ELi0EEvPfPT_S0_PhS0_ii --------------------------
	.section	.text._Z18kQuantizeBlockwiseIfLi256ELi2ELi0ELi0EEvPfPT_S0_PhS0_ii,"ax",@progbits
	.align	128
        .global         _Z18kQuantizeBlockwiseIfLi256ELi2ELi0ELi0EEvPfPT_S0_PhS0_ii
        .type           _Z18kQuantizeBlockwiseIfLi256ELi2ELi0ELi0EEvPfPT_S0_PhS0_ii,@function
        .size           _Z18kQuantizeBlockwiseIfLi256ELi2ELi0ELi0EEvPfPT_S0_PhS0_ii,(.L_x_2114 - _Z18kQuantizeBlockwiseIfLi256ELi2ELi0ELi0EEvPfPT_S0_PhS0_ii)
        .other          _Z18kQuantizeBlockwiseIfLi256ELi2ELi0ELi0EEvPfPT_S0_PhS0_ii,@"STO_CUDA_ENTRY STV_DEFAULT"
_Z18kQuantizeBlockwiseIfLi256ELi2ELi0ELi0EEvPfPT_S0_PhS0_ii:
.text._Z18kQuantizeBlockwiseIfLi256ELi2ELi0ELi0EEvPfPT_S0_PhS0_ii:
        /* <DEDUP_REMOVED lines=16> */
.L_x_1135:
[----:B0-2---:R-:W-:-:S06]  /*0100*/  IMAD.WIDE R2, R7, 0x4, R4 ;  /* 0x0000000407027825 */ /* 0x005fcc00078e0204 */
[----:B------:R-:W2:Y:S01]  /*0110*/  LDG.E R2, desc[UR10][R2.64] ;  /* 0x0000000a02027981 */ /* 0x000ea2000c1e1900 */
[----:B------:R-:W-:Y:S02]  /*0120*/  IMAD R9, R7, 0x4, R0 ;  /* 0x0000000407097824 */ /* 0x000fe400078e0200 */
[----:B-1----:R-:W-:-:S05]  /*0130*/  IMAD.IADD R7, R6, 0x1, R7 ;  /* 0x0000000106077824 */ /* 0x002fca00078e0207 */
[----:B------:R-:W-:Y:S01]  /*0140*/  ISETP.GE.AND P0, PT, R7, 0x100, PT ;  /* 0x000001000700780c */ /* 0x000fe20003f06270 */
[----:B--2---:R0:W-:-:S12]  /*0150*/  STS [R9], R2 ;  /* 0x0000000209007388 */ /* 0x0041d80000000800 */
[----:B------:R-:W-:Y:S05]  /*0160*/  @!P0 BRA `(.L_x_1135) ;  /* 0xfffffffc00e48947 */ /* 0x000fea000383ffff */
.L_x_1134:
[----:B------:R-:W-:Y:S05]  /*0170*/  BSYNC B0 ;  /* 0x0000000000007941 */ /* 0x000fea0003800000 */
.L_x_1133:
        /* <DEDUP_REMOVED lines=24> */
.L_x_1141:
        /* <DEDUP_REMOVED lines=74> */
.L_x_1137:
        /* <DEDUP_REMOVED lines=32> */
.L_x_1138:
[----:B------:R-:W-:Y:S05]  /*09a0*/  BSYNC B0 ;  /* 0x0000000000007941 */ /* 0x000fea0003800000 */
.L_x_1136:
        /* <DEDUP_REMOVED lines=13> */
.L_x_1140:
[----:B------:R-:W-:Y:S05]  /*0a80*/  BSYNC B0 ;  /* 0x0000000000007941 */ /* 0x000fea0003800000 */
.L_x_1139:
        /* <DEDUP_REMOVED lines=192> */
.L_x_1142:
        /* <DEDUP_REMOVED lines=15> */
.L_x_2114:


//--------------------- .text._Z18kQuantizeBlockwiseIfLi512ELi2ELi0ELi0EEvPfPT_S0_PhS0_ii --------------------------
	.section	.text._Z18kQuantizeBlockwiseIfLi512ELi2ELi0ELi0EEvPfPT_S0_PhS0_ii,"ax",@progbits
	.align	128
        .global         _Z18kQuantizeBlockwiseIfLi512ELi2ELi0ELi0EEvPfPT_S0_PhS0_ii
        .type           _Z18kQuantizeBlockwiseIfLi512ELi2ELi0ELi0EEvPfPT_S0_PhS0_ii,@function
        .size           _Z18kQuantizeBlockwiseIfLi512ELi2ELi0ELi0EEvPfPT_S0_PhS0_ii,(.L_x_2115 - _Z18kQuantizeBlockwiseIfLi512ELi2ELi0ELi0EEvPfPT_S0_PhS0_ii)
        .other          _Z18kQuantizeBlockwiseIfLi512ELi2ELi0ELi0EEvPfPT_S0_PhS0_ii,@"STO_CUDA_ENTRY STV_DEFAULT"
_Z18kQuantizeBlockwiseIfLi512ELi2ELi0ELi0EEvPfPT_S0_PhS0_ii:
.text._Z18kQuantizeBlockwiseIfLi512ELi2ELi0ELi0EEvPfPT_S0_PhS0_ii:
        /* <DEDUP_REMOVED lines=16> */
.L_x_1145:
[----:B0-2---:R-:W-:-:S06]  /*0100*/  IMAD.WIDE R2, R7, 0x4, R4 ;  /* 0x0000000407027825 */ /* 0x005fcc00078e0204 */
[----:B------:R-:W2:Y:S01]  /*0110*/  LDG.E R2, desc[UR10][R2.64] ;  /* 0x0000000a02027981 */ /* 0x000ea2000c1e1900 */
[----:B------:R-:W-:Y:S02]  /*0120*/  IMAD R9, R7, 0x4, R6 ;  /* 0x0000000407097824 */ /* 0x000fe400078e0206 */
[----:B-1----:R-:W-:-:S05]  /*0130*/  IMAD.IADD R7, R8, 0x1, R7 ;  /* 0x0000000108077824 */ /* 0x002fca00078e0207 */
[----:B------:R-:W-:Y:S01]  /*0140*/  ISETP.GE.AND P0, PT, R7, 0x100, PT ;  /* 0x000001000700780c */ /* 0x000fe20003f06270 */
[----:B--2---:R0:W-:-:S12]  /*0150*/  STS [R9], R2 ;  /* 0x0000000209007388 */ /* 0x0041d80000000800 */
[----:B------:R-:W-:Y:S05]  /*0160*/  @!P0 BRA `(.L_x_1145) ;  /* 0xfffffffc00e48947 */ /* 0x000fea000383ffff */
.L_x_1144:
[----:B------:R-:W-:Y:S05]  /*0170*/  BSYNC B0 ;  /* 0x0000000000007941 */ /* 0x000fea0003800000 */
.L_x_1143:
[----:B------:R-:W-:Y:S01]  /*0180*/  UISETP.LT.U32.AND UP0, UPT, UR4, 0x7fffffff, UPT ;  /* 0x7fffffff0400788c */ /* 0x000fe2000bf01070 */
[----:B------:R-:W-:-:S03]  /*0190*/  IMAD.SHL.U32 R12, R12, 0x200, RZ ;  /* 0x000002000c0c7824 */ /* 0x000fc600078e00ff */
[----:B------:R-:W-:-:S06]  /*01a0*/  USEL UR8, UR4, 0x7fffffff, UP0 ;  /* 0x7fffffff04087887 */ /* 0x000fcc0008000000 */
[----:B------:R-:W-:-:S13]  /*01b0*/  ISETP.GE.AND P0, PT, R12, UR8, PT ;  /* 0x000000080c007c0c */ /* 0x000fda000bf06270 */
[----:B------:R-:W-:Y:S05]  /*01c0*/  @P0 EXIT ;  /* 0x000000000000094d */ /* 0x000fea0003800000 */
[----:B------:R-:W1:Y:S01]  /*01d0*/  S2UR UR6, SR_CgaCtaId ;  /* 0x00000000000679c3 */ /* 0x000e620000008800 */
[----:B0-----:R-:W0:Y:S01]  /*01e0*/  S2R R2, SR_LANEID ;  /* 0x0000000000027919 */ /* 0x001e220000000000 */
        /* <DEDUP_REMOVED lines=14> */
[----:B------:R-:W-:Y:S01]  /*02d0*/  LOP3.LUT R3, R21, 0x20, RZ, 0xfc, !PT ;  /* 0x0000002015037812 */ /* 0x000fe200078efcff */
[----:B-1----:R-:W-:-:S06]  /*02e0*/  ULEA UR5, UR6, UR5, 0x18 ;  /* 0x0000000506057291 */ /* 0x002fcc000f8ec03f */
[----:B------:R-:W-:-:S07]  /*02f0*/  LEA R5, R5, UR5, 0x2 ;  /* 0x0000000505057c11 */ /* 0x000fce000f8e10ff */
.L_x_1151:
[----:B------:R-:W1:Y:S01]  /*0300*/  LDC R9, c[0x0][0x23c] ;  /* 0x00008f00ff097b82 */ /* 0x000e620000000800 */
[----:B------:R-:W-:-:S07]  /*0310*/  IMAD.MOV R14, RZ, RZ, -R12 ;  /* 0x000000ffff0e7224 */ /* 0x000fce00078e0a0c */
[----:B------:R-:W-:Y:S01]  /*0320*/  BAR.SYNC.DEFER_BLOCKING 0x0 ;  /* 0x0000000000007b1d */ /* 0x000fe20000010000 */
[C---:B------:R-:W-:Y:S02]  /*0330*/  IADD3 R20, P2, R21.reuse, R12, RZ ;  /* 0x0000000c15147210 */ /* 0x040fe40007f5e0ff */
[----:B------:R-:W-:Y:S02]  /*0340*/  CS2R R10, SRZ ;  /* 0x00000000000a7805 */ /* 0x000fe4000001ff00 */
[----:B------:R-:W-:Y:S02]  /*0350*/  LEA.HI.X.SX32 R13, R21, R4, 0x1, P2 ;  /* 0x00000004150d7211 */ /* 0x000fe400010f0eff */
[----:B------:R-:W-:Y:S02]  /*0360*/  LEA R8, P2, R20, UR12, 0x2 ;  /* 0x0000000c14087c11 */ /* 0x000fe4000f8410ff */
[----:B-1----:R-:W-:Y:S02]  /*0370*/  VIADDMNMX R14, R14, R9, 0x200, PT ;  /* 0x000002000e0e7446 */ /* 0x002fe40003800109 */
[----:B------:R-:W-:-:S02]  /*0380*/  LEA.HI.X R9, R20, UR13, R13, 0x2, P2 ;  /* 0x0000000d14097c11 */ /* 0x000fc400090f140d */
[-C--:B------:R-:W-:Y:S02]  /*0390*/  ISETP.GE.AND P0, PT, R21, R14.reuse, PT ;  /* 0x0000000e1500720c */ /* 0x080fe40003f06270 */
[----:B------:R-:W-:-:S11]  /*03a0*/  ISETP.GE.AND P1, PT, R3, R14, PT ;  /* 0x0000000e0300720c */ /* 0x000fd60003f26270 */
[----:B------:R-:W2:Y:S04]  /*03b0*/  @!P0 LDG.E.CONSTANT R11, desc[UR10][R8.64] ;  /* 0x0000000a080b8981 */ /* 0x000ea8000c1e9900 */
[----:B------:R-:W3:Y:S01]  /*03c0*/  @!P1 LDG.E.CONSTANT R10, desc[UR10][R8.64+0x80] ;  /* 0x0000800a080a9981 */ /* 0x000ee2000c1e9900 */
[----:B------:R-:W1:Y:S01]  /*03d0*/  S2UR UR6, SR_CgaCtaId ;  /* 0x00000000000679c3 */ /* 0x000e620000008800 */
[----:B------:R-:W-:Y:S01]  /*03e0*/  UMOV UR5, 0x400 ;  /* 0x0000040000057882 */ /* 0x000fe20000000000 */
[--C-:B0-----:R-:W-:Y:S01]  /*03f0*/  IMAD.IADD R15, R23, 0x1, R2.reuse ;  /* 0x00000001170f7824 */ /* 0x101fe200078e0202 */
[----:B------:R-:W-:Y:S01]  /*0400*/  ISETP.GT.AND P0, PT, R14, 0xff, PT ;  /* 0x000000ff0e00780c */ /* 0x000fe20003f04270 */
[----:B------:R-:W-:Y:S02]  /*0410*/  BSSY B0, `(.L_x_1146) ;  /* 0x0000070000007945 */ /* 0x000fe40003800000 */
[----:B------:R-:W-:Y:S01]  /*0420*/  IMAD.IADD R16, R15, 0x1, R2 ;  /* 0x000000010f107824 */ /* 0x000fe200078e0202 */
[----:B-1----:R-:W-:-:S06]  /*0430*/  ULEA UR9, UR6, UR5, 0x18 ;  /* 0x0000000506097291 */ /* 0x002fcc000f8ec03f */
        /* <DEDUP_REMOVED lines=67> */
.L_x_1147:
        /* <DEDUP_REMOVED lines=42> */
.L_x_1148:
[----:B------:R-:W-:Y:S05]  /*0b10*/  BSYNC B0 ;  /* 0x0000000000007941 */ /* 0x000fea0003800000 */
.L_x_1146:
        /* <DEDUP_REMOVED lines=13> */
.L_x_1150:
[----:B------:R-:W-:Y:S05]  /*0bf0*/  BSYNC B0 ;  /* 0x0000000000007941 */ /* 0x000fea0003800000 */
.L_x_1149:
        /* <DEDUP_REMOVED lines=8> */
[----:B-1----:R-:W0:Y:S04]  /*0c80*/  LDS.64 R8, [UR9+0xe38] ;  /* 0x000e3809ff087984 */ /* 0x002e280008000a00 */
[----:B------:R-:W1:Y:S01]  /*0c90*/  LDS R18, [UR9+0xc38] ;  /* 0x000c3809ff127984 */ /* 0x000e620008000800 */
[-C--:B0-----:R-:W-:Y:S01]  /*0ca0*/  FMUL.FTZ R19, R16, R9.reuse ;  /* 0x0000000910137220 */ /* 0x081fe20000410000 */
[----:B------:R-:W-:Y:S01]  /*0cb0*/  FMUL.FTZ R9, R17, R9 ;  /* 0x0000000911097220 */ /* 0x000fe20000410000 */
[----:B-1----:R-:W-:-:S03]  /*0cc0*/  IMAD.MOV.U32 R10, RZ, RZ, R18 ;  /* 0x000000ffff0a7224 */ /* 0x002fc600078e0012 */
        /* <DEDUP_REMOVED lines=77> */
[----:B------:R-:W-:Y:S02]  /*11a0*/  @!P0 FMUL.FTZ R22, R27, 0.5 ;  /* 0x3f0000001b168820 */ /* 0x000fe40000410000 */
[----:B------:R-:W-:Y:S01]  /*11b0*/  @P0 FSETP.GT.FTZ.AND P5, PT, R26, R19, PT ;  /* 0x000000131a00020b */ /* 0x000fe20003fb4000 */
[----:B------:R-:W-:Y:S02]  /*11c0*/  IMAD.MOV.U32 R26, RZ, RZ, 0x7f ;  /* 0x0000007fff1a7424 */ /* 0x000fe400078e00ff */
[----:B------:R-:W-:Y:S01]  /*11d0*/  @!P0 FSETP.GT.FTZ.AND P4, PT, R19, R22, PT ;  /* 0x000000161300820b */ /* 0x000fe20003f94000 */
[----:B------:R-:W-:Y:S01]  /*11e0*/  @!P2 IMAD.MOV.U32 R26, RZ, RZ, 0xff ;  /* 0x000000ffff1aa424 */ /* 0x000fe200078e00ff */
[-C--:B------:R-:W-:Y:S02]  /*11f0*/  @P0 SEL R11, R11, R17.reuse, P5 ;  /* 0x000000110b0b0207 */ /* 0x080fe40002800000 */
        /* <DEDUP_REMOVED lines=60> */
[----:B------:R-:W0:Y:S01]  /*15c0*/  LDS R27, [R18] ;  /* 0x00000000121b7984 */ /* 0x000e220000000800 */
[----:B------:R-:W-:Y:S01]  /*15d0*/  BAR.SYNC.DEFER_BLOCKING 0x0 ;  /* 0x0000000000007b1d */ /* 0x000fe20000010000 */
[----:B------:R-:W-:-:S02]  /*15e0*/  ISETP.NE.AND P2, PT, R19, 0xff, PT ;  /* 0x000000ff1300780c */ /* 0x000fc40003f45270 */
[----:B------:R-:W-:Y:S02]  /*15f0*/  FSEL R16, R25, R16, !P3 ;  /* 0x0000001019107208 */ /* 0x000fe40005800000 */
[----:B------:R-:W-:Y:S02]  /*1600*/  FSEL R8, R8, R26, !P2 ;  /* 0x0000001a08087208 */ /* 0x000fe40005000000 */
[----:B0-----:R-:W-:-:S13]  /*1610*/  FSETP.GEU.FTZ.AND P0, PT, R27, R9, PT ;  /* 0x000000091b00720b */ /* 0x001fda0003f1e000 */
[--C-:B------:R-:W-:Y:S01]  /*1620*/  @P0 FADD.FTZ R16, R16, R27.reuse ;  /* 0x0000001b10100221 */ /* 0x100fe20000010000 */
[----:B------:R-:W-:-:S03]  /*1630*/  @!P0 FADD.FTZ R8, R8, R27 ;  /* 0x0000001b08088221 */ /* 0x000fc60000010000 */
[----:B------:R-:W-:Y:S01]  /*1640*/  @P0 FMUL.FTZ R16, R16, 0.5 ;  /* 0x3f00000010100820 */ /* 0x000fe20000410000 */
[----:B------:R-:W-:-:S04]  /*1650*/  @!P0 FMUL.FTZ R8, R8, 0.5 ;  /* 0x3f00000008088820 */ /* 0x000fc80000410000 */
[----:B------:R-:W-:Y:S01]  /*1660*/  @P0 FSETP.GT.FTZ.AND P3, PT, R16, R9, PT ;  /* 0x000000091000020b */ /* 0x000fe20003f74000 */
[----:B------:R-:W-:Y:S01]  /*1670*/  IMAD R16, R2, 0x2, R23 ;  /* 0x0000000202107824 */ /* 0x000fe200078e0217 */
        /* <DEDUP_REMOVED lines=23> */
.L_x_1152:
        /* <DEDUP_REMOVED lines=9> */
.L_x_2115:


//--------------------- .text._Z18kQuantizeBlockwiseIfLi1024ELi4ELi0ELi0EEvPfPT_S0_PhS0_ii --------------------------
	.section	.text._Z18kQuantizeBlockwiseIfLi1024ELi4ELi0ELi0EEvPfPT_S0_PhS0_ii,"ax",@progbits
	.align	128
        .global         _Z18kQuantizeBlockwiseIfLi1024ELi4ELi0ELi0EEvPfPT_S0_PhS0_ii
        .type           _Z18kQuantizeBlockwiseIfLi1024ELi4ELi0ELi0EEvPfPT_S0_PhS0_ii,@function
        .size           _Z18kQuantizeBlockwiseIfLi1024ELi4ELi0ELi0EEvPfPT_S0_PhS0_ii,(.L_x_2116 - _Z18kQuantizeBlockwiseIfLi1024ELi4ELi0ELi0EEvPfPT_S0_PhS0_ii)
        .other          _Z18kQuantizeBlockwiseIfLi1024ELi4ELi0ELi0EEvPfPT_S0_PhS0_ii,@"STO_CUDA_ENTRY STV_DEFAULT"
_Z18kQuantizeBlockwiseIfLi1024ELi4ELi0ELi0EEvPfPT_S0_PhS0_ii:
.text._Z18kQuantizeBlockwiseIfLi1024ELi4ELi0ELi0EEvPfPT_S0_PhS0_ii:
        /* <DEDUP_REMOVED lines=17> */
.L_x_1155:
[----:B0-2---:R-:W-:-:S06]  /*0110*/  IMAD.WIDE R2, R7, 0x4, R4 ;  /* 0x0000000407027825 */ /* 0x005fcc00078e0204 */
[----:B------:R-:W2:Y:S01]  /*0120*/  LDG.E R2, desc[UR10][R2.64] ;  /* 0x0000000a02027981 */ /* 0x000ea2000c1e1900 */
[----:B------:R-:W-:Y:S02]  /*0130*/  IMAD R9, R7, 0x4, R0 ;  /* 0x0000000407097824 */ /* 0x000fe400078e0200 */
[----:B-1----:R-:W-:-:S05]  /*0140*/  IMAD.IADD R7, R6, 0x1, R7 ;  /* 0x0000000106077824 */ /* 0x002fca00078e0207 */
[----:B------:R-:W-:Y:S01]  /*0150*/  ISETP.GE.AND P0, PT, R7, 0x100, PT ;  /* 0x000001000700780c */ /* 0x000fe20003f06270 */
[----:B--2---:R0:W-:-:S12]  /*0160*/  STS [R9], R2 ;  /* 0x0000000209007388 */ /* 0x0041d80000000800 */
[----:B------:R-:W-:Y:S05]  /*0170*/  @!P0 BRA `(.L_x_1155) ;  /* 0xfffffffc00e48947 */ /* 0x000fea000383ffff */
.L_x_1154:
[----:B------:R-:W-:Y:S05]  /*0180*/  BSYNC B0 ;  /* 0x0000000000007941 */ /* 0x000fea0003800000 */
.L_x_1153:
[----:B------:R-:W-:-:S04]  /*0190*/  UISETP.LT.U32.AND UP0, UPT, UR4, 0x7fffffff, UPT ;  /* 0x7fffffff0400788c */ /* 0x000fc8000bf01070 */
[----:B------:R-:W-:-:S04]  /*01a0*/  USEL UR12, UR4, 0x7fffffff, UP0 ;  /* 0x7fffffff040c7887 */ /* 0x000fc80008000000 */
[----:B------:R-:W-:-:S06]  /*01b0*/  UISETP.GE.AND UP0, UPT, UR5, UR12, UPT ;  /* 0x0000000c0500728c */ /* 0x000fcc000bf06270 */
[----:B------:R-:W-:-:S13]  /*01c0*/  PLOP3.LUT P0, PT, PT, PT, UP0, 0x80, 0x0 ;  /* 0x000000000000781c */ /* 0x000fda0003f0f008 */
[----:B------:R-:W-:Y:S05]  /*01d0*/  @P0 EXIT ;  /* 0x000000000000094d */ /* 0x000fea0003800000 */
[----:B------:R-:W1:Y:S01]  /*01e0*/  S2UR UR8, SR_CgaCtaId ;  /* 0x00000000000879c3 */ /* 0x000e620000008800 */
[----:B------:R-:W2:Y:S01]  /*01f0*/  S2R R18, SR_LANEID ;  /* 0x0000000000127919 */ /* 0x000ea20000000000 */
        /* <DEDUP_REMOVED lines=19> */
.L_x_1161:
[----:B------:R-:W1:Y:S01]  /*0330*/  LDC R3, c[0x0][0x23c] ;  /* 0x00008f00ff037b82 */ /* 0x000e620000000800 */
[----:B------:R-:W-:Y:S01]  /*0340*/  IMAD R0, RZ, RZ, -UR7 ;  /* 0x80000007ff007e24 */ /* 0x000fe2000f8e02ff */
[----:B0-----:R-:W-:Y:S02]  /*0350*/  CS2R R8, SRZ ;  /* 0x0000000000087805 */ /* 0x001fe4000001ff00 */
[----:B------:R-:W-:Y:S02]  /*0360*/  CS2R R10, SRZ ;  /* 0x00000000000a7805 */ /* 0x000fe4000001ff00 */
[----:B-1----:R-:W-:Y:S02]  /*0370*/  VIADDMNMX R0, R0, R3, 0x400, PT ;  /* 0x0000040000007446 */ /* 0x002fe40003800103 */
[----:B------:R-:W-:Y:S01]  /*0380*/  BAR.SYNC.DEFER_BLOCKING 0x0 ;  /* 0x0000000000007b1d */ /* 0x000fe20000010000 */
[----:B------:R-:W-:Y:S02]  /*0390*/  IADD3 R3, P1, R16, UR7, RZ ;  /* 0x0000000710037c10 */ /* 0x000fe4000ff3e0ff */
[----:B------:R-:W-:-:S02]  /*03a0*/  R2UR UR22, R0 ;  /* 0x00000000001672ca */ /* 0x000fc400000e0000 */
[----:B------:R-:W-:Y:S02]  /*03b0*/  IADD3.X R6, R6, UR15, RZ, P1, !PT ;  /* 0x0000000f06067c10 */ /* 0x000fe40008ffe4ff */
[----:B------:R-:W-:-:S04]  /*03c0*/  LEA R2, P4, R3, UR16, 0x2 ;  /* 0x0000001003027c11 */ /* 0x000fc8000f8810ff */
[----:B------:R-:W-:-:S05]  /*03d0*/  LEA.HI.X R3, R3, UR17, R6, 0x2, P4 ;  /* 0x0000001103037c11 */ /* 0x000fca000a0f1406 */
[----:B------:R-:W-:Y:S02]  /*03e0*/  ISETP.GE.AND P0, PT, R16, UR22, PT ;  /* 0x0000001610007c0c */ /* 0x000fe4000bf06270 */
[----:B------:R-:W-:-:S04]  /*03f0*/  LOP3.LUT R16, R17, 0x1f, R20, 0xf8, !PT ;  /* 0x0000001f11107812 */ /* 0x000fc800078ef814 */
[C---:B------:R-:W-:Y:S02]  /*0400*/  LOP3.LUT R13, R16.reuse, 0x20, RZ, 0xfc, !PT ;  /* 0x00000020100d7812 */ /* 0x040fe400078efcff */
[C---:B------:R-:W-:Y:S02]  /*0410*/  LOP3.LUT R12, R16.reuse, 0x40, RZ, 0xfc, !PT ;  /* 0x00000040100c7812 */ /* 0x040fe400078efcff */
[----:B------:R-:W-:Y:S02]  /*0420*/  LOP3.LUT R0, R16, 0x60, RZ, 0xfc, !PT ;  /* 0x0000006010007812 */ /* 0x000fe400078efcff */
[----:B------:R-:W-:Y:S01]  /*0430*/  ISETP.GE.AND P1, PT, R13, UR22, PT ;  /* 0x000000160d007c0c */ /* 0x000fe2000bf26270 */
[----:B------:R-:W3:Y:S01]  /*0440*/  @!P0 LDG.E.CONSTANT R9, desc[UR10][R2.64] ;  /* 0x0000000a02098981 */ /* 0x000ee2000c1e9900 */
[----:B------:R-:W-:Y:S02]  /*0450*/  ISETP.GE.AND P2, PT, R12, UR22, PT ;  /* 0x000000160c007c0c */ /* 0x000fe4000bf46270 */
[----:B------:R-:W-:-:S09]  /*0460*/  ISETP.GE.AND P3, PT, R0, UR22, PT ;  /* 0x0000001600007c0c */ /* 0x000fd2000bf66270 */
[----:B------:R-:W4:Y:S04]  /*0470*/  @!P1 LDG.E.CONSTANT R8, desc[UR10][R2.64+0x80] ;  /* 0x0000800a02089981 */ /* 0x000f28000c1e9900 */
[----:B------:R-:W5:Y:S04]  /*0480*/  @!P2 LDG.E.CONSTANT R11, desc[UR10][R2.64+0x100] ;  /* 0x0001000a020ba981 */ /* 0x000f68000c1e9900 */
[----:B------:R-:W5:Y:S01]  /*0490*/  @!P3 LDG.E.CONSTANT R10, desc[UR10][R2.64+0x180] ;  /* 0x0001800a020ab981 */ /* 0x000f62000c1e9900 */
[----:B------:R-:W0:Y:S01]  /*04a0*/  S2UR UR9, SR_CgaCtaId ;  /* 0x00000000000979c3 */ /* 0x000e220000008800 */
[----:B------:R-:W-:Y:S01]  /*04b0*/  UMOV UR8, 0x400 ;  /* 0x0000040000087882 */ /* 0x000fe20000000000 */
[----:B--2---:R-:W-:Y:S01]  /*04c0*/  IMAD.IADD R5, R17, 0x1, R18 ;  /* 0x0000000111057824 */ /* 0x004fe200078e0212 */
[----:B0-----:R-:W-:-:S06]  /*04d0*/  ULEA UR13, UR9, UR8, 0x18 ;  /* 0x00000008090d7291 */ /* 0x001fcc000f8ec03f */
[----:B------:R-:W-:Y:S01]  /*04e0*/  LEA R21, R5, UR13, 0x2 ;  /* 0x0000000d05157c11 */ /* 0x000fe2000f8e10ff */
[----:B------:R-:W-:-:S05]  /*04f0*/  IMAD R5, R18, 0x3, R5 ;  /* 0x0000000312057824 */ /* 0x000fca00078e0205 */
[----:B------:R-:W-:Y:S01]  /*0500*/  LEA R5, R5, UR13, 0x2 ;  /* 0x0000000d05057c11 */ /* 0x000fe2000f8e10ff */
[----:B------:R-:W-:-:S06]  /*0510*/  UISETP.GT.AND UP0, UPT, UR22, 0xff, UPT ;  /* 0x000000ff1600788c */ /* 0x000fcc000bf04270 */
[----:B------:R-:W-:Y:S01]  /*0520*/  PLOP3.LUT P0, PT, PT, PT, UP0, 0x80, 0x0 ;  /* 0x000000000000781c */ /* 0x000fe20003f0f008 */
[----:B------:R-:W-:Y:S01]  /*0530*/  BSSY B0, `(.L_x_1156) ;  /* 0x0000074000007945 */ /* 0x000fe20003800000 */
[----:B---3--:R-:W-:Y:S04]  /*0540*/  STS [R21], R9 ;  /* 0x0000000915007388 */ /* 0x008fe80000000800 */
[----:B----4-:R-:W-:Y:S04]  /*0550*/  STS [R21+0x80], R8 ;  /* 0x0000800815007388 */ /* 0x010fe80000000800 */
[----:B-----5:R-:W-:Y:S04]  /*0560*/  STS [R21+0x100], R11 ;  /* 0x0001000b15007388 */ /* 0x020fe80000000800 */
[----:B------:R-:W-:Y:S01]  /*0570*/  STS [R21+0x180], R10 ;  /* 0x0001800a15007388 */ /* 0x000fe20000000800 */
[----:B------:R-:W-:-:S03]  /*0580*/  NOP ;  /* 0x0000000000007918 */ /* 0x000fc60000000000 */
[----:B------:R-:W0:Y:S02]  /*0590*/  LDS.128 R4, [R5] ;  /* 0x0000000005047984 */ /* 0x000e240000000c00 */
[----:B0-----:R-:W-:-:S04]  /*05a0*/  FMNMX.FTZ R2, |R4|, -3.40282346638528859812e+38, !PT ;  /* 0xff7fffff04027809 */ /* 0x001fc80007810200 */
[----:B------:R-:W-:-:S04]  /*05b0*/  FMNMX.FTZ R3, |R5|, R2, !PT ;  /* 0x0000000205037209 */ /* 0x000fc80007810200 */
[----:B------:R-:W-:-:S04]  /*05c0*/  FMNMX.FTZ R2, |R6|, R3, !PT ;  /* 0x0000000306027209 */ /* 0x000fc80007810200 */
[----:B------:R-:W-:Y:S01]  /*05d0*/  FMNMX.FTZ R2, |R7|, R2, !PT ;  /* 0x0000000207027209 */ /* 0x000fe20007810200 */
        /* <DEDUP_REMOVED lines=63> */
.L_x_1157:
        /* <DEDUP_REMOVED lines=42> */
.L_x_1158:
[----:B------:R-:W-:Y:S05]  /*0c70*/  BSYNC B0 ;  /* 0x0000000000007941 */ /* 0x000fea0003800000 */
.L_x_1156:
        /* <DEDUP_REMOVED lines=14> */
.L_x_1160:
[----:B------:R-:W-:Y:S05]  /*0d60*/  BSYNC B0 ;  /* 0x0000000000007941 */ /* 0x000fea0003800000 */
.L_x_1159:
        /* <DEDUP_REMOVED lines=48> */
[C---:B------:R-:W-:Y:S01]  /*1070*/  @P0 VIADD R10, R25.reuse, 0xfffffffc ;  /* 0xfffffffc190a0836 */ /* 0x040fe20000000000 */
[----:B------:R-:W-:Y:S01]  /*1080*/  @!P0 IADD3 R10, R25, 0x4, RZ ;  /* 0x00000004190a8810 */ /* 0x000fe20007ffe0ff */
[----:B------:R-:W-:Y:S02]  /*1090*/  @!P0 IMAD.MOV.U32 R23, RZ, RZ, R22 ;  /* 0x000000ffff178224 */ /* 0x000fe400078e0016 */
[----:B------:R-:W-:Y:S01]  /*10a0*/  @!P0 IMAD.MOV.U32 R22, RZ, RZ, R24 ;  /* 0x000000ffff168224 */ /* 0x000fe200078e0018 */
[----:B------:R-:W-:Y:S01]  /*10b0*/  LEA R28, R10, UR5, 0x2 ;  /* 0x000000050a1c7c11 */ /* 0x000fe2000f8e10ff */
[----:B------:R-:W-:Y:S02]  /*10c0*/  @!P0 IMAD.MOV.U32 R11, RZ, RZ, R25 ;  /* 0x000000ffff0b8224 */ /* 0x000fe400078e0019 */
[----:B------:R-:W-:Y:S02]  /*10d0*/  @!P0 IMAD.MOV.U32 R25, RZ, RZ, R9 ;  /* 0x000000ffff198224 */ /* 0x000fe400078e0009 */
[----:B------:R-:W-:Y:S01]  /*10e0*/  FMUL.FTZ R9, R5, R3 ;  /* 0x0000000305097220 */ /* 0x000fe20000410000 */
[----:B------:R-:W0:Y:S04]  /*10f0*/  LDS R28, [R28] ;  /* 0x000000001c1c7984 */ /* 0x000e280000000800 */
[----:B------:R-:W-:-:S13]  /*1100*/  FSETP.GEU.FTZ.AND P0, PT, R4, R9, PT ;  /* 0x000000090400720b */ /* 0x000fda0003f1e000 */
        /* <DEDUP_REMOVED lines=11> */
[C---:B------:R-:W-:Y:S01]  /*11c0*/  @P3 VIADD R22, R8.reuse, 0xffffffff ;  /* 0xffffffff08163836 */ /* 0x040fe20000000000 */
[----:B------:R-:W-:Y:S01]  /*11d0*/  @!P3 MOV R11, R8 ;  /* 0x00000008000bb202 */ /* 0x000fe20000000f00 */
[----:B------:R-:W-:Y:S02]  /*11e0*/  @!P3 VIADD R22, R8, 0x1 ;  /* 0x000000010816b836 */ /* 0x000fe40000000000 */
[----:B------:R-:W-:Y:S02]  /*11f0*/  @!P3 IMAD.MOV.U32 R23, RZ, RZ, R24 ;  /* 0x000000ffff17b224 */ /* 0x000fe400078e0018 */
[----:B------:R-:W-:Y:S01]  /*1200*/  @!P3 IMAD.MOV.U32 R24, RZ, RZ, R28 ;  /* 0x000000ffff18b224 */ /* 0x000fe200078e001c */
[----:B------:R-:W-:Y:S01]  /*1210*/  LEA R5, R22, UR5, 0x2 ;  /* 0x0000000516057c11 */ /* 0x000fe2000f8e10ff */
[----:B------:R-:W-:Y:S01]  /*1220*/  @!P3 IMAD.MOV.U32 R8, RZ, RZ, R10 ;  /* 0x000000ffff08b224 */ /* 0x000fe200078e000a */
[----:B------:R-:W-:Y:S01]  /*1230*/  LEA R28, R26, UR5, 0x2 ;  /* 0x000000051a1c7c11 */ /* 0x000fe2000f8e10ff */
[----:B------:R-:W-:Y:S04]  /*1240*/  LDS R10, [UR13+0x143c] ;  /* 0x00143c0dff0a7984 */ /* 0x000fe80008000800 */
[----:B------:R-:W0:Y:S04]  /*1250*/  LDS R5, [R5] ;  /* 0x0000000005057984 */ /* 0x000e280000000800 */
[----:B------:R-:W1:Y:S01]  /*1260*/  LDS R28, [R28] ;  /* 0x000000001c1c7984 */ /* 0x000e620000000800 */
[----:B0-----:R-:W-:-:S02]  /*1270*/  FSETP.GEU.FTZ.AND P2, PT, R5, R21, PT ;  /* 0x000000150500720b */ /* 0x001fc40003f5e000 */
[----:B-1----:R-:W-:-:S11]  /*1280*/  FSETP.GEU.FTZ.AND P3, PT, R28, R9, PT ;  /* 0x000000091c00720b */ /* 0x002fd60003f7e000 */
[----:B------:R-:W-:Y:S02]  /*1290*/  @P2 ISETP.NE.AND P4, PT, R11, RZ, PT ;  /* 0x000000ff0b00220c */ /* 0x000fe40003f85270 */
[----:B------:R-:W-:Y:S02]  /*12a0*/  @!P2 ISETP.NE.AND P5, PT, R8, 0xff, PT ;  /* 0x000000ff0800a80c */ /* 0x000fe40003fa5270 */
[----:B------:R-:W-:Y:S02]  /*12b0*/  @P2 FSEL R23, R10, R23, !P4 ;  /* 0x000000170a172208 */ /* 0x000fe40006000000 */
[----:B------:R-:W-:-:S03]  /*12c0*/  @!P2 FSEL R24, R2, R24, !P5 ;  /* 0x000000180218a208 */ /* 0x000fc60006800000 */
[C---:B------:R-:W-:Y:S02]  /*12d0*/  @P2 FADD.FTZ R25, R5.reuse, R23 ;  /* 0x0000001705192221 */ /* 0x040fe40000010000 */
[----:B------:R-:W-:Y:S01]  /*12e0*/  @!P2 FADD.FTZ R23, R5, R24 ;  /* 0x000000180517a221 */ /* 0x000fe20000010000 */
[C---:B------:R-:W-:Y:S02]  /*12f0*/  @P3 VIADD R5, R26.reuse, 0xffffffe0 ;  /* 0xffffffe01a053836 */ /* 0x040fe40000000000 */
[----:B------:R-:W-:Y:S01]  /*1300*/  @P2 FMUL.FTZ R24, R25, 0.5 ;  /* 0x3f00000019182820 */ /* 0x000fe20000410000 */
[----:B------:R-:W-:Y:S02]  /*1310*/  @!P3 VIADD R5, R26, 0x20 ;  /* 0x000000201a05b836 */ /* 0x000fe40000000000 */
[----:B------:R-:W-:Y:S02]  /*1320*/  @!P2 FMUL.FTZ R23, R23, 0.5 ;  /* 0x3f0000001717a820 */ /* 0x000fe40000410000 */
[----:B------:R-:W-:-:S02]  /*1330*/  @P2 FSETP.GT.FTZ.AND P5, PT, R24, R21, PT ;  /* 0x000000151800220b */ /* 0x000fc40003fb4000 */
[----:B------:R-:W-:Y:S02]  /*1340*/  LEA R24, R5, UR5, 0x2 ;  /* 0x0000000505187c11 */ /* 0x000fe4000f8e10ff */
[-C--:B------:R-:W-:Y:S02]  /*1350*/  @P2 SEL R11, R11, R22.reuse, P5 ;  /* 0x000000160b0b2207 */ /* 0x080fe40002800000 */
[----:B------:R-:W-:Y:S01]  /*1360*/  @!P2 FSETP.GT.FTZ.AND P4, PT, R21, R23, PT ;  /* 0x000000171500a20b */ /* 0x000fe20003f94000 */
[----:B------:R-:W-:Y:S01]  /*1370*/  IMAD.MOV.U32 R23, RZ, RZ, -0x40800000 ;  /* 0xbf800000ff177424 */ /* 0x000fe200078e00ff */
[----:B------:R-:W0:Y:S01]  /*1380*/  LDS R24, [R24] ;  /* 0x0000000018187984 */ /* 0x000e220000000800 */
[--C-:B------:R-:W-:Y:S01]  /*1390*/  @!P0 IMAD.MOV.U32 R23, RZ, RZ, R4.reuse ;  /* 0x000000ffff178224 */ /* 0x100fe200078e0004 */
[----:B------:R-:W-:Y:S01]  /*13a0*/  @!P2 SEL R11, R8, R22, P4 ;  /* 0x00000016080ba207 */ /* 0x000fe20002000000 */
[----:B------:R-:W-:Y:S02]  /*13b0*/  IMAD.MOV.U32 R8, RZ, RZ, R4 ;  /* 0x000000ffff087224 */ /* 0x000fe400078e0004 */
[----:B------:R-:W-:-:S02]  /*13c0*/  @!P0 IMAD.MOV.U32 R8, RZ, RZ, 0x3f800000 ;  /* 0x3f800000ff088424 */ /* 0x000fc400078e00ff */
[----:B------:R-:W-:Y:S02]  /*13d0*/  @!P3 IMAD.MOV.U32 R23, RZ, RZ, R28 ;  /* 0x000000ffff17b224 */ /* 0x000fe400078e001c */
[----:B------:R-:W-:Y:S02]  /*13e0*/  IMAD.MOV.U32 R22, RZ, RZ, 0x7f ;  /* 0x0000007fff167424 */ /* 0x000fe400078e00ff */
[----:B------:R-:W-:Y:S02]  /*13f0*/  @!P3 IMAD.MOV.U32 R28, RZ, RZ, R8 ;  /* 0x000000ffff1cb224 */ /* 0x000fe400078e0008 */
[----:B------:R-:W-:Y:S02]  /*1400*/  @!P0 IMAD.MOV.U32 R22, RZ, RZ, 0xff ;  /* 0x000000ffff168424 */ /* 0x000fe400078e00ff */
[----:B------:R-:W-:Y:S02]  /*1410*/  IMAD.MOV.U32 R8, RZ, RZ, RZ ;  /* 0x000000ffff087224 */ /* 0x000fe400078e00ff */
        /* <DEDUP_REMOVED lines=41> */
[----:B------:R-:W-:Y:S01]  /*16b0*/  IMAD.MOV.U32 R25, RZ, RZ, 0x3f ;  /* 0x0000003fff197424 */ /* 0x000fe200078e00ff */
[----:B------:R-:W0:Y:S11]  /*16c0*/  LDS R22, [R22] ;  /* 0x0000000016167984 */ /* 0x000e360000000800 */
[----:B------:R-:W-:Y:S01]  /*16d0*/  @!P0 IMAD.MOV.U32 R25, RZ, RZ, 0xbf ;  /* 0x000000bfff198424 */ /* 0x000fe200078e00ff */
        /* <DEDUP_REMOVED lines=8> */
[----:B------:R-:W-:-:S04]  /*1760*/  LEA R24, R25, UR5, 0x2 ;  /* 0x0000000519187c11 */ /* 0x000fc8000f8e10ff */
[----:B------:R-:W0:Y:S04]  /*1770*/  LDS R26, [R26] ;  /* 0x000000001a1a7984 */ /* 0x000e280000000800 */
[----:B------:R-:W1:Y:S01]  /*1780*/  LDS R24, [R24] ;  /* 0x0000000018187984 */ /* 0x000e620000000800 */
[----:B0-----:R-:W-:Y:S02]  /*1790*/  FSETP.GEU.FTZ.AND P2, PT, R26, R9, PT ;  /* 0x000000091a00720b */ /* 0x001fe40003f5e000 */
[----:B-1----:R-:W-:-:S11]  /*17a0*/  FSETP.GEU.FTZ.AND P3, PT, R24, R21, PT ;  /* 0x000000151800720b */ /* 0x002fd60003f7e000 */
[----:B------:R-:W-:Y:S02]  /*17b0*/  @P2 ISETP.NE.AND P4, PT, R8, RZ, PT ;  /* 0x000000ff0800220c */ /* 0x000fe40003f85270 */
[----:B------:R-:W-:Y:S02]  /*17c0*/  @!P2 ISETP.NE.AND P5, PT, R5, 0xff, PT ;  /* 0x000000ff0500a80c */ /* 0x000fe40003fa5270 */
[----:B------:R-:W-:Y:S02]  /*17d0*/  @P2 FSEL R27, R10, R23, !P4 ;  /* 0x000000170a1b2208 */ /* 0x000fe40006000000 */
[----:B------:R-:W-:Y:S01]  /*17e0*/  @!P2 FSEL R23, R2, R22, !P5 ;  /* 0x000000160217a208 */ /* 0x000fe20006800000 */
[C---:B------:R-:W-:Y:S02]  /*17f0*/  @P3 VIADD R22, R25.reuse, 0xffffffe0 ;  /* 0xffffffe019163836 */ /* 0x040fe40000000000 */
[----:B------:R-:W-:Y:S01]  /*1800*/  @P2 FADD.FTZ R27, R26, R27 ;  /* 0x0000001b1a1b2221 */ /* 0x000fe20000010000 */
[----:B------:R-:W-:-:S02]  /*1810*/  @!P3 VIADD R22, R25, 0x20 ;  /* 0x000000201916b836 */ /* 0x000fc40000000000 */
[----:B------:R-:W-:Y:S01]  /*1820*/  @!P2 FADD.FTZ R23, R26, R23 ;  /* 0x000000171a17a221 */ /* 0x000fe20000010000 */
[----:B------:R-:W-:-:S03]  /*1830*/  @P2 FMUL.FTZ R26, R27, 0.5 ;  /* 0x3f0000001b1a2820 */ /* 0x000fc60000410000 */
[----:B------:R-:W-:Y:S01]  /*1840*/  @!P2 FMUL.FTZ R28, R23, 0.5 ;  /* 0x3f000000171ca820 */ /* 0x000fe20000410000 */
[----:B------:R-:W-:Y:S01]  /*1850*/  IMAD.MOV.U32 R23, RZ, RZ, 0x7f ;  /* 0x0000007fff177424 */ /* 0x000fe200078e00ff */
[----:B------:R-:W-:Y:S01]  /*1860*/  @P2 FSETP.GT.FTZ.AND P5, PT, R26, R9, PT ;  /* 0x000000091a00220b */ /* 0x000fe20003fb4000 */
[----:B------:R-:W-:Y:S01]  /*1870*/  @!P0 IMAD.MOV.U32 R23, RZ, RZ, 0xff ;  /* 0x000000ffff178424 */ /* 0x000fe200078e00ff */
[----:B------:R-:W-:Y:S02]  /*1880*/  LEA R26, R22, UR5, 0x2 ;  /* 0x00000005161a7c11 */ /* 0x000fe4000f8e10ff */
[----:B------:R-:W-:Y:S02]  /*1890*/  @P2 SEL R8, R8, R6, P5 ;  /* 0x0000000608082207 */ /* 0x000fe40002800000 */
[----:B------:R-:W-:Y:S02]  /*18a0*/  @!P2 FSETP.GT.FTZ.AND P4, PT, R9, R28, PT ;  /* 0x0000001c0900a20b */ /* 0x000fe40003f94000 */
[----:B------:R-:W0:Y:S02]  /*18b0*/  LDS R26, [R26] ;  /* 0x000000001a1a7984 */ /* 0x000e240000000800 */
[----:B------:R-:W-:Y:S01]  /*18c0*/  @!P2 SEL R8, R5, R6, P4 ;  /* 0x000000060508a207 */ /* 0x000fe20002000000 */
[----:B------:R-:W-:Y:S01]  /*18d0*/  IMAD.MOV.U32 R6, RZ, RZ, R4 ;  /* 0x000000ffff067224 */ /* 0x000fe200078e0004 */
[----:B------:R-:W-:Y:S01]  /*18e0*/  FSETP.GEU.FTZ.AND P4, PT, R4, R3, PT ;  /* 0x000000030400720b */ /* 0x000fe20003f9e000 */
[----:B------:R-:W-:Y:S01]  /*18f0*/  @!P0 IMAD.MOV.U32 R6, RZ, RZ, 0x3f800000 ;  /* 0x3f800000ff068424 */ /* 0x000fe200078e00ff */
[----:B------:R-:W-:Y:S01]  /*1900*/  PRMT R11, R8, 0x7604, R11 ;  /* 0x00007604080b7816 */ /* 0x000fe2000000000b */
[----:B------:R-:W-:-:S02]  /*1910*/  IMAD.MOV.U32 R5, RZ, RZ, -0x40800000 ;  /* 0xbf800000ff057424 */ /* 0x000fc400078e00ff */
[----:B------:R-:W-:Y:S02]  /*1920*/  @!P0 IMAD.MOV.U32 R5, RZ, RZ, R4 ;  /* 0x000000ffff058224 */ /* 0x000fe400078e0004 */
[----:B------:R-:W-:Y:S02]  /*1930*/  @!P3 IMAD.MOV.U32 R5, RZ, RZ, R24 ;  /* 0x000000ffff05b224 */ /* 0x000fe400078e0018 */
[----:B------:R-:W-:Y:S02]  /*1940*/  @!P3 IMAD.MOV.U32 R24, RZ, RZ, R6 ;  /* 0x000000ffff18b224 */ /* 0x000fe400078e0006 */
[----:B------:R-:W-:Y:S02]  /*1950*/  IMAD.MOV.U32 R6, RZ, RZ, RZ ;  /* 0x000000ffff067224 */ /* 0x000fe400078e00ff */
[----:B------:R-:W-:Y:S01]  /*1960*/  @!P0 IMAD.MOV.U32 R6, RZ, RZ, 0x7f ;  /* 0x0000007fff068424 */ /* 0x000fe200078e00ff */
[----:B------:R-:W-:Y:S01]  /*1970*/  @!P3 MOV R6, R25 ;  /* 0x000000190006b202 */ /* 0x000fe20000000f00 */
        /* <DEDUP_REMOVED lines=36> */
[----:B------:R-:W-:Y:S02]  /*1bc0*/  @!P0 IMAD.MOV.U32 R22, RZ, RZ, R24 ;  /* 0x000000ffff168224 */ /* 0x000fe400078e0018 */
[----:B------:R-:W-:-:S02]  /*1bd0*/  IMAD.MOV.U32 R23, RZ, RZ, 0x3f ;  /* 0x0000003fff177424 */ /* 0x000fc400078e00ff */
[----:B------:R-:W-:Y:S01]  /*1be0*/  @!P4 IMAD.MOV.U32 R23, RZ, RZ, 0xbf ;  /* 0x000000bfff17c424 */ /* 0x000fe200078e00ff */
        /* <DEDUP_REMOVED lines=25> */
[----:B------:R-:W-:Y:S02]  /*1d80*/  IMAD.MOV.U32 R9, RZ, RZ, -0x40800000 ;  /* 0xbf800000ff097424 */ /* 0x000fe400078e00ff */
[----:B------:R-:W0:Y:S01]  /*1d90*/  LDS R24, [R24] ;  /* 0x0000000018187984 */ /* 0x000e220000000800 */
[----:B------:R-:W-:Y:S01]  /*1da0*/  @!P4 IMAD.MOV.U32 R9, RZ, RZ, R4 ;  /* 0x000000ffff09c224 */ /* 0x000fe200078e0004 */
[----:B------:R-:W-:Y:S01]  /*1db0*/  @!P3 FSETP.GT.FTZ.AND P2, PT, R21, R28, PT ;  /* 0x0000001c1500b20b */ /* 0x000fe20003f54000 */
[----:B------:R-:W-:Y:S01]  /*1dc0*/  @!P4 IMAD.MOV.U32 R4, RZ, RZ, 0x3f800000 ;  /* 0x3f800000ff04c424 */ /* 0x000fe200078e00ff */
[----:B------:R-:W-:Y:S01]  /*1dd0*/  @P3 FSETP.GT.FTZ.AND P0, PT, R25, R21, PT ;  /* 0x000000151900320b */ /* 0x000fe20003f14000 */
[----:B------:R-:W-:Y:S01]  /*1de0*/  @!P5 IMAD.MOV.U32 R9, RZ, RZ, R22 ;  /* 0x000000ffff09d224 */ /* 0x000fe200078e0016 */
[----:B------:R-:W-:Y:S01]  /*1df0*/  HFMA2.MMA R21, -RZ, RZ, 0, 0 ;  /* 0x00000000ff157435 */ /* 0x000fe200000001ff */
[----:B------:R-:W-:Y:S01]  /*1e00*/  @!P5 IMAD.MOV.U32 R22, RZ, RZ, R4 ;  /* 0x000000ffff16d224 */ /* 0x000fe200078e0004 */
[-C--:B------:R-:W-:Y:S01]  /*1e10*/  @P3 SEL R6, R6, R7.reuse, P0 ;  /* 0x0000000706063207 */ /* 0x080fe20000000000 */
[----:B------:R-:W-:Y:S01]  /*1e20*/  IMAD.MOV.U32 R25, RZ, RZ, 0x7f ;  /* 0x0000007fff197424 */ /* 0x000fe200078e00ff */
[----:B------:R-:W-:Y:S01]  /*1e30*/  @!P3 SEL R6, R26, R7, P2 ;  /* 0x000000071a06b207 */ /* 0x000fe20001000000 */
[----:B------:R-:W-:-:S02]  /*1e40*/  @!P4 IMAD.MOV.U32 R25, RZ, RZ, 0xff ;  /* 0x000000ffff19c424 */ /* 0x000fc400078e00ff */
[----:B------:R-:W-:Y:S01]  /*1e50*/  @!P4 IMAD.MOV.U32 R21, RZ, RZ, 0x7f ;  /* 0x0000007fff15c424 */ /* 0x000fe200078e00ff */
[----:B------:R-:W-:Y:S01]  /*1e60*/  PRMT R6, R6, 0x7054, R11 ;  /* 0x0000705406067816 */ /* 0x000fe2000000000b */
        /* <DEDUP_REMOVED lines=48> */
[----:B------:R-:W-:Y:S01]  /*2170*/  UIADD3 UR5, UR8, 0x1000, URZ ;  /* 0x0000100008057890 */ /* 0x000fe2000fffe03f */
[----:B------:R-:W0:Y:S01]  /*2180*/  LDS R22, [R22] ;  /* 0x0000000016167984 */ /* 0x000e220000000800 */
[----:B------:R-:W-:Y:S01]  /*2190*/  FSEL R9, R10, R9, !P6 ;  /* 0x000000090a097208 */ /* 0x000fe20007000000 */
[----:B------:R-:W-:Y:S01]  /*21a0*/  IMAD.U32 R23, RZ, RZ, UR20 ;  /* 0x00000014ff177e24 */ /* 0x000fe2000f8e00ff */
[----:B------:R-:W-:Y:S01]  /*21b0*/  FSEL R2, R2, R27, !P5 ;  /* 0x0000001b02027208 */ /* 0x000fe20006800000 */
        /* <DEDUP_REMOVED lines=13> */
[----:B------:R-:W-:-:S02]  /*2290*/  PRMT R21, R21, 0x654, R6 ;  /* 0x0000065415157816 */ /* 0x000fc40000000006 */
[----:B------:R-:W-:-:S03]  /*22a0*/  SHF.R.S32.HI R6, RZ, 0x1f, R16 ;  /* 0x0000001fff067819 */ /* 0x000fc60000011410 */
        /* <DEDUP_REMOVED lines=11> */
[-C--:B0-----:R-:W-:Y:S01]  /*2360*/  ISETP.GE.AND P1, PT, R13, R3.reuse, PT ;  /* 0x000000030d00720c */ /* 0x081fe20003f26270 */
[----:B------:R-:W-:Y:S01]  /*2370*/  IMAD.U32 R13, RZ, RZ, UR21 ;  /* 0x00000015ff0d7e24 */ /* 0x000fe2000f8e00ff */
[----:B------:R-:W-:-:S02]  /*2380*/  ISETP.GE.AND P2, PT, R12, R3, PT ;  /* 0x000000030c00720c */ /* 0x000fc40003f46270 */
        /* <DEDUP_REMOVED lines=13> */
.L_x_1162:
        /* <DEDUP_REMOVED lines=10> */
.L_x_2116:


//--------------------- .text._Z18kQuantizeBlockwiseIfLi2048ELi4ELi0ELi0EEvPfPT_S0_PhS0_ii --------------------------
	.section	.text._Z18kQuantizeBlockwiseIfLi2048ELi4ELi0ELi0EEvPfPT_S0_PhS0_ii,"ax",@progbits
	.align	128
        .global         _Z18kQuantizeBlockwiseIfLi2048ELi4ELi0ELi0EEvPfPT_S0_PhS0_ii
        .type           _Z18kQuantizeBlockwiseIfLi2048ELi4ELi0ELi0EEvPfPT_S0_PhS0_ii,@function
        .size           _Z18kQuantizeBlockwiseIfLi2048ELi4ELi0ELi0EEvPfPT_S0_PhS0_ii,(.L_x_2117 - _Z18kQuantizeBlockwiseIfLi2048ELi4ELi0ELi0EEvPfPT_S0_PhS0_ii)
        .other          _Z18kQuantizeBlockwiseIfLi2048ELi4ELi0ELi0EEvPfPT_S0_PhS0_ii,@"STO_CUDA_ENTRY STV_DEFAULT"
_Z18kQuantizeBlockwiseIfLi2048ELi4ELi0ELi0EEvPfPT_S0_PhS0_ii:
.text._Z18kQuantizeBlockwiseIfLi2048ELi4ELi0ELi0EEvPfPT_S0_PhS0_ii:
        /* <DEDUP_REMOVED lines=17> */
.L_x_1165:
[----:B0-2---:R-:W-:-:S06]  /*0110*/  IMAD.WIDE R2, R7, 0x4, R4 ;  /* 0x0000000407027825 */ /* 0x005fcc00078e0204 */
[----:B------:R-:W2:Y:S01]  /*0120*/  LDG.E R2, desc[UR12][R2.64] ;  /* 0x0000000c02027981 */ /* 0x000ea2000c1e1900 */
[----:B------:R-:W-:Y:S02]  /*0130*/  IMAD R9, R7, 0x4, R6 ;  /* 0x0000000407097824 */ /* 0x000fe400078e0206 */
[----:B-1----:R-:W-:-:S05]  /*0140*/  IMAD.IADD R7, R8, 0x1, R7 ;  /* 0x0000000108077824 */ /* 0x002fca00078e0207 */
[----:B------:R-:W-:Y:S01]  /*0150*/  ISETP.GE.AND P0, PT, R7, 0x100, PT ;  /* 0x000001000700780c */ /* 0x000fe20003f06270 */
[----:B--2---:R0:W-:-:S12]  /*0160*/  STS [R9], R2 ;  /* 0x0000000209007388 */ /* 0x0041d80000000800 */
[----:B------:R-:W-:Y:S05]  /*0170*/  @!P0 BRA `(.L_x_1165) ;  /* 0xfffffffc00e48947 */ /* 0x000fea000383ffff */
.L_x_1164:
[----:B------:R-:W-:Y:S05]  /*0180*/  BSYNC B0 ;  /* 0x0000000000007941 */ /* 0x000fea0003800000 */
.L_x_1163:
        /* <DEDUP_REMOVED lines=26> */
.L_x_1171:
[----:B------:R-:W1:Y:S01]  /*0330*/  LDC R4, c[0x0][0x23c] ;  /* 0x00008f00ff047b82 */ /* 0x000e620000000800 */
[----:B------:R-:W-:Y:S01]  /*0340*/  IMAD R3, RZ, RZ, -UR7 ;  /* 0x80000007ff037e24 */ /* 0x000fe2000f8e02ff */
[----:B------:R-:W-:Y:S02]  /*0350*/  IADD3 R5, P1, R26, UR7, RZ ;  /* 0x000000071a057c10 */ /* 0x000fe4000ff3e0ff */
[----:B------:R-:W-:Y:S02]  /*0360*/  CS2R R6, SRZ ;  /* 0x0000000000067805 */ /* 0x000fe4000001ff00 */
[----:B------:R-:W-:Y:S02]  /*0370*/  CS2R R12, SRZ ;  /* 0x00000000000c7805 */ /* 0x000fe4000001ff00 */
[----:B------:R-:W-:Y:S02]  /*0380*/  IADD3.X R8, R8, UR15, RZ, P1, !PT ;  /* 0x0000000f08087c10 */ /* 0x000fe40008ffe4ff */
[----:B-1----:R-:W-:Y:S01]  /*0390*/  VIADDMNMX R3, R3, R4, 0x800, PT ;  /* 0x0000080003037446 */ /* 0x002fe20003800104 */
[----:B------:R-:W-:Y:S01]  /*03a0*/  BAR.SYNC.DEFER_BLOCKING 0x0 ;  /* 0x0000000000007b1d */ /* 0x000fe20000010000 */
[----:B------:R-:W-:-:S02]  /*03b0*/  LEA R4, P4, R5, UR16, 0x2 ;  /* 0x0000001005047c11 */ /* 0x000fc4000f8810ff */
[----:B------:R-:W-:Y:S02]  /*03c0*/  ISETP.GE.AND P0, PT, R26, R3, PT ;  /* 0x000000031a00720c */ /* 0x000fe40003f06270 */
[----:B------:R-:W-:Y:S02]  /*03d0*/  LOP3.LUT R26, R25, 0x1f, R0, 0xf8, !PT ;  /* 0x0000001f191a7812 */ /* 0x000fe400078ef800 */
[----:B------:R-:W-:Y:S02]  /*03e0*/  LEA.HI.X R5, R5, UR17, R8, 0x2, P4 ;  /* 0x0000001105057c11 */ /* 0x000fe4000a0f1408 */
[C---:B------:R-:W-:Y:S02]  /*03f0*/  LOP3.LUT R24, R26.reuse, 0x20, RZ, 0xfc, !PT ;  /* 0x000000201a187812 */ /* 0x040fe400078efcff */
[C---:B------:R-:W-:Y:S02]  /*0400*/  LOP3.LUT R22, R26.reuse, 0x40, RZ, 0xfc, !PT ;  /* 0x000000401a167812 */ /* 0x040fe400078efcff */
[----:B------:R-:W-:-:S02]  /*0410*/  LOP3.LUT R20, R26, 0x60, RZ, 0xfc, !PT ;  /* 0x000000601a147812 */ /* 0x000fc400078efcff */
[-C--:B------:R-:W-:Y:S01]  /*0420*/  ISETP.GE.AND P1, PT, R24, R3.reuse, PT ;  /* 0x000000031800720c */ /* 0x080fe20003f26270 */
[----:B------:R-:W2:Y:S01]  /*0430*/  @!P0 LDG.E.CONSTANT R7, desc[UR12][R4.64] ;  /* 0x0000000c04078981 */ /* 0x000ea2000c1e9900 */
[-C--:B------:R-:W-:Y:S02]  /*0440*/  ISETP.GE.AND P2, PT, R22, R3.reuse, PT ;  /* 0x000000031600720c */ /* 0x080fe40003f46270 */
[----:B------:R-:W-:-:S09]  /*0450*/  ISETP.GE.AND P3, PT, R20, R3, PT ;  /* 0x000000031400720c */ /* 0x000fd20003f66270 */
[----:B------:R-:W3:Y:S04]  /*0460*/  @!P1 LDG.E.CONSTANT R6, desc[UR12][R4.64+0x80] ;  /* 0x0000800c04069981 */ /* 0x000ee8000c1e9900 */
[----:B------:R-:W4:Y:S04]  /*0470*/  @!P2 LDG.E.CONSTANT R13, desc[UR12][R4.64+0x100] ;  /* 0x0001000c040da981 */ /* 0x000f28000c1e9900 */
[----:B------:R-:W5:Y:S01]  /*0480*/  @!P3 LDG.E.CONSTANT R12, desc[UR12][R4.64+0x180] ;  /* 0x0001800c040cb981 */ /* 0x000f62000c1e9900 */
        /* <DEDUP_REMOVED lines=9> */
[----:B--2---:R-:W-:Y:S04]  /*0520*/  STS [R14], R7 ;  /* 0x000000070e007388 */ /* 0x004fe80000000800 */
[----:B---3--:R-:W-:Y:S04]  /*0530*/  STS [R14+0x80], R6 ;  /* 0x000080060e007388 */ /* 0x008fe80000000800 */
        /* <DEDUP_REMOVED lines=92> */
.L_x_1167:
        /* <DEDUP_REMOVED lines=59> */
.L_x_1168:
[----:B------:R-:W-:Y:S05]  /*0eb0*/  BSYNC B0 ;  /* 0x0000000000007941 */ /* 0x000fea0003800000 */
.L_x_1166:
        /* <DEDUP_REMOVED lines=14> */
.L_x_1170:
[----:B------:R-:W-:Y:S05]  /*0fa0*/  BSYNC B0 ;  /* 0x0000000000007941 */ /* 0x000fea0003800000 */
.L_x_1169:
        /* <DEDUP_REMOVED lines=77> */
[----:B------:R-:W-:Y:S01]  /*1480*/  IMAD.MOV.U32 R16, RZ, RZ, -0x40800000 ;  /* 0xbf800000ff107424 */ /* 0x000fe200078e00ff */
[----:B------:R-:W0:Y:S01]  /*1490*/  LDS R27, [R27] ;  /* 0x000000001b1b7984 */ /* 0x000e220000000800 */
[----:B------:R-:W-:Y:S01]  /*14a0*/  @!P0 IMAD.MOV.U32 R16, RZ, RZ, R6 ;  /* 0x000000ffff108224 */ /* 0x000fe200078e0006 */
[----:B0-----:R-:W-:-:S13]  /*14b0*/  FSETP.GEU.FTZ.AND P2, PT, R27, R17, PT ;  /* 0x000000111b00720b */ /* 0x001fda0003f5e000 */
[----:B------:R-:W-:Y:S02]  /*14c0*/  @!P2 ISETP.NE.AND P4, PT, R13, 0xff, PT ;  /* 0x000000ff0d00a80c */ /* 0x000fe40003f85270 */
[----:B------:R-:W-:Y:S02]  /*14d0*/  @P2 ISETP.NE.AND P3, PT, R15, RZ, PT ;  /* 0x000000ff0f00220c */ /* 0x000fe40003f65270 */
[----:B------:R-:W-:Y:S02]  /*14e0*/  @!P2 FSEL R18, R4, R18, !P4 ;  /* 0x000000120412a208 */ /* 0x000fe40006000000 */
[----:B------:R-:W-:-:S03]  /*14f0*/  @P2 FSEL R14, R7, R14, !P3 ;  /* 0x0000000e070e2208 */ /* 0x000fc60005800000 */
[----:B------:R-:W-:Y:S01]  /*1500*/  @!P2 FADD.FTZ R8, R27, R18 ;  /* 0x000000121b08a221 */ /* 0x000fe20000010000 */
[----:B------:R-:W-:Y:S01]  /*1510*/  LEA R18, R19, UR5, 0x2 ;  /* 0x0000000513127c11 */ /* 0x000fe2000f8e10ff */
[----:B------:R-:W-:Y:S02]  /*1520*/  @P2 FADD.FTZ R14, R27, R14 ;  /* 0x0000000e1b0e2221 */ /* 0x000fe40000010000 */
[----:B------:R-:W-:Y:S02]  /*1530*/  @!P2 FMUL.FTZ R8, R8, 0.5 ;  /* 0x3f0000000808a820 */ /* 0x000fe40000410000 */
[----:B------:R-:W-:Y:S01]  /*1540*/  @P2 FMUL.FTZ R14, R14, 0.5 ;  /* 0x3f0000000e0e2820 */ /* 0x000fe20000410000 */
[----:B------:R-:W0:Y:S02]  /*1550*/  LDS R18, [R18] ;  /* 0x0000000012127984 */ /* 0x000e240000000800 */
[----:B------:R-:W-:Y:S02]  /*1560*/  @!P2 FSETP.GT.FTZ.AND P3, PT, R17, R8, PT ;  /* 0x000000081100a20b */ /* 0x000fe40003f74000 */
[----:B------:R-:W-:-:S04]  /*1570*/  @P2 FSETP.GT.FTZ.AND P4, PT, R14, R17, PT ;  /* 0x000000110e00220b */ /* 0x000fc80003f94000 */
[-C--:B------:R-:W-:Y:S02]  /*1580*/  @P2 SEL R8, R15, R12.reuse, P4 ;  /* 0x0000000c0f082207 */ /* 0x080fe40002000000 */
[----:B------:R-:W-:Y:S01]  /*1590*/  @!P2 SEL R8, R13, R12, P3 ;  /* 0x0000000c0d08a207 */ /* 0x000fe20001800000 */
[----:B------:R-:W-:Y:S02]  /*15a0*/  IMAD.MOV.U32 R12, RZ, RZ, R6 ;  /* 0x000000ffff0c7224 */ /* 0x000fe400078e0006 */
[----:B------:R-:W-:Y:S02]  /*15b0*/  @!P0 IMAD.MOV.U32 R12, RZ, RZ, 0x3f800000 ;  /* 0x3f800000ff0c8424 */ /* 0x000fe400078e00ff */
[----:B------:R-:W-:Y:S02]  /*15c0*/  IMAD.MOV.U32 R13, RZ, RZ, 0x7f ;  /* 0x0000007fff0d7424 */ /* 0x000fe400078e00ff */
        /* <DEDUP_REMOVED lines=49> */
[----:B------:R-:W-:-:S03]  /*18e0*/  FMUL.FTZ R5, R11, R5 ;  /* 0x000000050b057220 */ /* 0x000fc60000410000 */
        /* <DEDUP_REMOVED lines=24> */
[----:B------:R-:W-:Y:S01]  /*1a70*/  @!P2 FSETP.GT.FTZ.AND P3, PT, R9, R10, PT ;  /* 0x0000000a0900a20b */ /* 0x000fe20003f74000 */
[--C-:B------:R-:W-:Y:S01]  /*1a80*/  IMAD.MOV.U32 R10, RZ, RZ, R6.reuse ;  /* 0x000000ffff0a7224 */ /* 0x100fe200078e0006 */
[-C--:B------:R-:W-:Y:S01]  /*1a90*/  @P2 SEL R9, R12, R15.reuse, P4 ;  /* 0x0000000f0c092207 */ /* 0x080fe20002000000 */
[----:B------:R-:W-:Y:S01]  /*1aa0*/  @!P0 IMAD.MOV.U32 R10, RZ, RZ, 0x3f800000 ;  /* 0x3f800000ff0a8424 */ /* 0x000fe200078e00ff */
[----:B------:R-:W-:Y:S01]  /*1ab0*/  @!P2 SEL R9, R14, R15, P3 ;  /* 0x0000000f0e09a207 */ /* 0x000fe20001800000 */
[----:B------:R-:W-:Y:S01]  /*1ac0*/  IMAD.MOV.U32 R12, RZ, RZ, -0x40800000 ;  /* 0xbf800000ff0c7424 */ /* 0x000fe200078e00ff */
[----:B------:R-:W-:Y:S01]  /*1ad0*/  FSETP.GEU.FTZ.AND P4, PT, R6, R5, PT ;  /* 0x000000050600720b */ /* 0x000fe20003f9e000 */
[----:B------:R-:W-:Y:S01]  /*1ae0*/  @!P0 IMAD.MOV.U32 R12, RZ, RZ, R6 ;  /* 0x000000ffff0c8224 */ /* 0x000fe200078e0006 */
[----:B------:R-:W-:Y:S01]  /*1af0*/  PRMT R9, R9, 0x7604, R8 ;  /* 0x0000760409097816 */ /* 0x000fe20000000008 */
[----:B------:R-:W-:Y:S01]  /*1b00*/  IMAD.MOV.U32 R14, RZ, RZ, 0x7f ;  /* 0x0000007fff0e7424 */ /* 0x000fe200078e00ff */
[----:B------:R-:W-:Y:S01]  /*1b10*/  SHF.R.S32.HI R8, RZ, 0x1f, R26 ;  /* 0x0000001fff087819 */ /* 0x000fe2000001141a */
        /* <DEDUP_REMOVED lines=47> */
[----:B------:R-:W0:Y:S01]  /*1e10*/  LDS R17, [R19] ;  /* 0x0000000013117984 */ /* 0x000e220000000800 */
        /* <DEDUP_REMOVED lines=27> */
[----:B------:R-:W-:Y:S01]  /*1fd0*/  @!P3 FSETP.GT.FTZ.AND P2, PT, R13, R12, PT ;  /* 0x0000000c0d00b20b */ /* 0x000fe20003f54000 */
[----:B------:R-:W-:Y:S01]  /*1fe0*/  IMAD.MOV.U32 R12, RZ, RZ, -0x40800000 ;  /* 0xbf800000ff0c7424 */ /* 0x000fe200078e00ff */
[-C--:B------:R-:W-:Y:S01]  /*1ff0*/  @P3 SEL R10, R10, R11.reuse, P0 ;  /* 0x0000000b0a0a3207 */ /* 0x080fe20000000000 */
[----:B------:R-:W-:Y:S01]  /*2000*/  @!P4 IMAD.MOV.U32 R12, RZ, RZ, R6 ;  /* 0x000000ffff0cc224 */ /* 0x000fe200078e0006 */
[----:B------:R-:W0:Y:S01]  /*2010*/  LDS R18, [R18] ;  /* 0x0000000012127984 */ /* 0x000e220000000800 */
[----:B------:R-:W-:Y:S01]  /*2020*/  @!P4 IMAD.MOV.U32 R6, RZ, RZ, 0x3f800000 ;  /* 0x3f800000ff06c424 */ /* 0x000fe200078e00ff */
[----:B------:R-:W-:Y:S01]  /*2030*/  @!P3 SEL R10, R15, R11, P2 ;  /* 0x0000000b0f0ab207 */ /* 0x000fe20001000000 */
[----:B------:R-:W-:Y:S02]  /*2040*/  @!P5 IMAD.MOV.U32 R12, RZ, RZ, R14 ;  /* 0x000000ffff0cd224 */ /* 0x000fe400078e000e */
[----:B------:R-:W-:Y:S01]  /*2050*/  IMAD.MOV.U32 R13, RZ, RZ, 0x7f ;  /* 0x0000007fff0d7424 */ /* 0x000fe200078e00ff */
[----:B------:R-:W-:Y:S01]  /*2060*/  PRMT R9, R10, 0x7054, R9 ;  /* 0x000070540a097816 */ /* 0x000fe20000000009 */
[----:B------:R-:W-:-:S02]  /*2070*/  @!P5 IMAD.MOV.U32 R14, RZ, RZ, R6 ;  /* 0x000000ffff0ed224 */ /* 0x000fc400078e0006 */
[----:B------:R-:W-:Y:S02]  /*2080*/  @!P4 IMAD.MOV.U32 R13, RZ, RZ, 0xff ;  /* 0x000000ffff0dc424 */ /* 0x000fe400078e00ff */
        /* <DEDUP_REMOVED lines=96> */
.L_x_1172:
        /* <DEDUP_REMOVED lines=15> */
.L_x_2117:


//--------------------- .text._Z18kQuantizeBlockwiseIfLi4096ELi4ELi1ELi0EEvPfPT_S0_PhS0_ii --------------------------
	.section	.text._Z18kQuantizeBlockwiseIfLi4096ELi4ELi1ELi0EEvPfPT_S0_PhS0_ii,"ax",@progbits
	.align	128
        .global         _Z18kQuantizeBlockwiseIfLi4096ELi4ELi1ELi0EEvPfPT_S0_PhS0_ii
        .type           _Z18kQuantizeBlockwiseIfLi4096ELi4ELi1ELi0EEvPfPT_S0_PhS0_ii,@function
        .size           _Z18kQuantizeBlockwiseIfLi4096ELi4ELi1ELi0EEvPfPT_S0_PhS0_ii,(.L_x_2118 - _Z18kQuantizeBlockwiseIfLi4096ELi4ELi1ELi0EEvPfPT_S0_PhS0_ii)
        .other          _Z18kQuantizeBlockwiseIfLi4096ELi4ELi1ELi0EEvPfPT_S0_PhS0_ii,@"STO_CUDA_ENTRY STV_DEFAULT"
_Z18kQuantizeBlockwiseIfLi4096ELi4ELi1ELi0EEvPfPT_S0_PhS0_ii:
.text._Z18kQuantizeBlockwiseIfLi4096ELi4ELi1ELi0EEvPfPT_S0_PhS0_ii:
        /* <DEDUP_REMOVED lines=17> */
.L_x_1175:
[----:B0-2---:R-:W-:-:S06]  /*0110*/  IMAD.WIDE R2, R7, 0x4, R4 ;  /* 0x0000000407027825 */ /* 0x005fcc00078e0204 */
[----:B------:R-:W2:Y:S01]  /*0120*/  LDG.E R2, desc[UR10][R2.64] ;  /* 0x0000000a02027981 */ /* 0x000ea2000c1e1900 */
[----:B------:R-:W-:Y:S02]  /*0130*/  IMAD R9, R7, 0x4, R6 ;  /* 0x0000000407097824 */ /* 0x000fe400078e0206 */
[----:B-1----:R-:W-:-:S05]  /*0140*/  IMAD.IADD R7, R8, 0x1, R7 ;  /* 0x0000000108077824 */ /* 0x002fca00078e0207 */
[----:B------:R-:W-:Y:S01]  /*0150*/  ISETP.GE.AND P0, PT, R7, 0x100, PT ;  /* 0x000001000700780c */ /* 0x000fe20003f06270 */
[----:B--2---:R0:W-:-:S12]  /*0160*/  STS [R9], R2 ;  /* 0x0000000209007388 */ /* 0x0041d80000000800 */
[----:B------:R-:W-:Y:S05]  /*0170*/  @!P0 BRA `(.L_x_1175) ;  /* 0xfffffffc00e48947 */ /* 0x000fea000383ffff */
.L_x_1174:
[----:B------:R-:W-:Y:S05]  /*0180*/  BSYNC B0 ;  /* 0x0000000000007941 */ /* 0x000fea0003800000 */
.L_x_1173:
        /* <DEDUP_REMOVED lines=9> */
[----:B------:R-:W-:Y:S01]  /*0220*/  ULDC.64 UR8, c[0x0][0x230] ;  /* 0x00008c0000087ab9 */ /* 0x000fe20000000a00 */
[----:B------:R-:W-:Y:S01]  /*0230*/  UMOV UR6, 0x400 ;  /* 0x0000040000067882 */ /* 0x000fe20000000000 */
[----:B------:R-:W-:Y:S02]  /*0240*/  USHF.R.S32.HI UR15, URZ, 0x1f, UR5 ;  /* 0x0000001f3f0f7899 */ /* 0x000fe40008011405 */
[----:B------:R-:W-:Y:S01]  /*0250*/  IADD3 R4, R4, UR5, R7 ;  /* 0x0000000504047c10 */ /* 0x000fe2000fffe007 */
[----:B------:R-:W-:Y:S01]  /*0260*/  UIADD3 UR6, UR6, 0x9010, URZ ;  /* 0x0000901006067890 */ /* 0x000fe2000fffe03f */
[----:B------:R-:W-:Y:S01]  /*0270*/  LOP3.LUT R7, R7, 0xffffff80, RZ, 0xc0, !PT ;  /* 0xffffff8007077812 */ /* 0x000fe200078ec0ff */
[----:B------:R-:W-:Y:S01]  /*0280*/  ULDC.64 UR16, c[0x0][0x218] ;  /* 0x0000860000107ab9 */ /* 0x000fe20000000a00 */
[----:B------:R-:W-:Y:S01]  /*0290*/  ULDC.64 UR18, c[0x0][0x220] ;  /* 0x0000880000127ab9 */ /* 0x000fe20000000a00 */
[----:B0-----:R-:W-:Y:S01]  /*02a0*/  IMAD.WIDE.U32 R2, R4, -0x7f7f7f7f, RZ ;  /* 0x8080808104027825 */ /* 0x001fe200078e00ff */
[----:B------:R-:W-:Y:S01]  /*02b0*/  LOP3.LUT R30, R7, 0x1f, R0, 0xf8, !PT ;  /* 0x0000001f071e7812 */ /* 0x000fe200078ef800 */
[----:B------:R-:W-:-:S03]  /*02c0*/  ULDC.64 UR20, c[0x0][0x228] ;  /* 0x00008a0000147ab9 */ /* 0x000fc60000000a00 */
[----:B------:R-:W-:Y:S01]  /*02d0*/  SHF.R.U32.HI R3, RZ, 0x9, R3 ;  /* 0x00000009ff037819 */ /* 0x000fe20000011603 */
[----:B------:R-:W0:Y:S01]  /*02e0*/  S2R R2, SR_LANEID ;  /* 0x0000000000027919 */ /* 0x000e220000000000 */
[----:B------:R-:W-:-:S03]  /*02f0*/  SHF.R.S32.HI R6, RZ, 0x1f, R30 ;  /* 0x0000001fff067819 */ /* 0x000fc6000001141e */
[----:B------:R-:W-:Y:S01]  /*0300*/  IMAD R3, R3, -0x3fc, R4 ;  /* 0xfffffc0403037824 */ /* 0x000fe200078e0204 */
[----:B-1----:R-:W-:-:S04]  /*0310*/  ULEA UR6, UR7, UR6, 0x18 ;  /* 0x0000000607067291 */ /* 0x002fc8000f8ec03f */
[----:B------:R-:W-:Y:S01]  /*0320*/  IADD3 R4, P0, R30, R3, RZ ;  /* 0x000000031e047210 */ /* 0x000fe20007f1e0ff */
[----:B------:R-:W-:Y:S01]  /*0330*/  UMOV UR7, UR5 ;  /* 0x0000000500077c82 */ /* 0x000fe20008000000 */
[----:B------:R-:W-:-:S03]  /*0340*/  SHF.R.S32.HI R3, RZ, 0x1f, R0 ;  /* 0x0000001fff037819 */ /* 0x000fc60000011400 */
[----:B------:R-:W-:Y:S01]  /*0350*/  IMAD.X R5, RZ, RZ, R6, P0 ;  /* 0x000000ffff057224 */ /* 0x000fe200000e0606 */
[C---:B------:R-:W-:Y:S02]  /*0360*/  LEA R32, P0, R4.reuse, UR8, 0x2 ;  /* 0x0000000804207c11 */ /* 0x040fe4000f8010ff */
[----:B------:R-:W-:Y:S02]  /*0370*/  LEA.HI R3, R3, R0, RZ, 0x5 ;  /* 0x0000000003037211 */ /* 0x000fe400078f28ff */
[----:B------:R-:W-:Y:S02]  /*0380*/  LEA.HI.X R33, R4, UR9, R5, 0x2, P0 ;  /* 0x0000000904217c11 */ /* 0x000fe400080f1405 */
[----:B------:R-:W-:Y:S02]  /*0390*/  SHF.R.S32.HI R5, RZ, 0x5, R3 ;  /* 0x00000005ff057819 */ /* 0x000fe40000011403 */
[----:B------:R-:W-:Y:S02]  /*03a0*/  LOP3.LUT R3, R3, 0xffffffe0, RZ, 0xc0, !PT ;  /* 0xffffffe003037812 */ /* 0x000fe400078ec0ff */
[----:B------:R-:W-:-:S02]  /*03b0*/  LEA R5, R5, UR6, 0x2 ;  /* 0x0000000605057c11 */ /* 0x000fc4000f8e10ff */
[----:B------:R-:W-:Y:S01]  /*03c0*/  LOP3.LUT R26, RZ, R3, RZ, 0x33, !PT ;  /* 0x00000003ff1a7212 */ /* 0x000fe200078e33ff */
[----:B------:R-:W-:-:S07]  /*03d0*/  VIADD R28, R3, 0x20 ;  /* 0x00000020031c7836 */ /* 0x000fce0000000000 */
.L_x_1181:
[----:B------:R-:W1:Y:S01]  /*03e0*/  LDC R4, c[0x0][0x23c] ;  /* 0x00008f00ff047b82 */ /* 0x000e620000000800 */
[----:B------:R-:W-:-:S07]  /*03f0*/  IMAD R3, RZ, RZ, -UR7 ;  /* 0x80000007ff037e24 */ /* 0x000fce000f8e02ff */
[----:B------:R-:W-:Y:S01]  /*0400*/  BAR.SYNC.DEFER_BLOCKING 0x0 ;  /* 0x0000000000007b1d */ /* 0x000fe20000010000 */
[----:B------:R-:W-:Y:S02]  /*0410*/  IADD3 R9, P1, R30, UR7, RZ ;  /* 0x000000071e097c10 */ /* 0x000fe4000ff3e0ff */
[----:B------:R-:W-:Y:S02]  /*0420*/  CS2R R16, SRZ ;  /* 0x0000000000107805 */ /* 0x000fe4000001ff00 */
[----:B------:R-:W-:Y:S02]  /*0430*/  IADD3.X R10, R6, UR15, RZ, P1, !PT ;  /* 0x0000000f060a7c10 */ /* 0x000fe40008ffe4ff */
[----:B------:R-:W-:-:S04]  /*0440*/  LEA R8, P4, R9, UR16, 0x2 ;  /* 0x0000001009087c11 */ /* 0x000fc8000f8810ff */
[----:B------:R-:W-:Y:S02]  /*0450*/  LEA.HI.X R9, R9, UR17, R10, 0x2, P4 ;  /* 0x0000001109097c11 */ /* 0x000fe4000a0f140a */
[----:B------:R-:W-:Y:S02]  /*0460*/  CS2R R10, SRZ ;  /* 0x00000000000a7805 */ /* 0x000fe4000001ff00 */
[----:B-1----:R-:W-:-:S04]  /*0470*/  VIADDMNMX R3, R3, R4, 0x1000, PT ;  /* 0x0000100003037446 */ /* 0x002fc80003800104 */
[----:B------:R-:W-:Y:S02]  /*0480*/  ISETP.GE.AND P0, PT, R30, R3, PT ;  /* 0x000000031e00720c */ /* 0x000fe40003f06270 */
[----:B------:R-:W-:-:S04]  /*0490*/  LOP3.LUT R30, R7, 0x1f, R0, 0xf8, !PT ;  /* 0x0000001f071e7812 */ /* 0x000fc800078ef800 */
[C---:B------:R-:W-:Y:S02]  /*04a0*/  LOP3.LUT R24, R30.reuse, 0x20, RZ, 0xfc, !PT ;  /* 0x000000201e187812 */ /* 0x040fe400078efcff */
[C---:B------:R-:W-:Y:S02]  /*04b0*/  LOP3.LUT R6, R30.reuse, 0x40, RZ, 0xfc, !PT ;  /* 0x000000401e067812 */ /* 0x040fe400078efcff */
[----:B------:R-:W-:Y:S02]  /*04c0*/  LOP3.LUT R4, R30, 0x60, RZ, 0xfc, !PT ;  /* 0x000000601e047812 */ /* 0x000fe400078efcff */
        /* <DEDUP_REMOVED lines=9> */
[----:B0-----:R-:W-:-:S04]  /*0560*/  IMAD.IADD R27, R7, 0x1, R2 ;  /* 0x00000001071b7824 */ /* 0x001fc800078e0202 */
[----:B------:R-:W-:Y:S01]  /*0570*/  IMAD R25, R2, 0x3, R27 ;  /* 0x0000000302197824 */ /* 0x000fe200078e021b */
[----:B-1----:R-:W-:-:S06]  /*0580*/  ULEA UR13, UR9, UR8, 0x18 ;  /* 0x00000008090d7291 */ /* 0x002fcc000f8ec03f */
[----:B------:R-:W-:Y:S02]  /*0590*/  LEA R18, R27, UR13, 0x2 ;  /* 0x0000000d1b127c11 */ /* 0x000fe4000f8e10ff */
        /* <DEDUP_REMOVED lines=149> */
.L_x_1177:
        /* <DEDUP_REMOVED lines=95> */
.L_x_1178:
[----:B------:R-:W-:Y:S05]  /*14e0*/  BSYNC B0 ;  /* 0x0000000000007941 */ /* 0x000fea0003800000 */
.L_x_1176:
        /* <DEDUP_REMOVED lines=14> */
.L_x_1180:
[----:B------:R-:W-:Y:S05]  /*15d0*/  BSYNC B0 ;  /* 0x0000000000007941 */ /* 0x000fea0003800000 */
.L_x_1179:
        /* <DEDUP_REMOVED lines=28> */
[----:B-----5:R0:W-:Y:S01]  /*17a0*/  STS [R27+0x180], R17 ;  /* 0x000180111b007388 */ /* 0x0201e20000000800 */
[----:B------:R-:W-:-:S03]  /*17b0*/  NOP ;  /* 0x0000000000007918 */ /* 0x000fc60000000000 */
[----:B------:R-:W1:Y:S01]  /*17c0*/  LDS R8, [UR13+0x92b0] ;  /* 0x0092b00dff087984 */ /* 0x000e620008000800 */
[----:B0-----:R-:W-:Y:S01]  /*17d0*/  IMAD.MOV.U32 R17, RZ, RZ, 0x3f800000 ;  /* 0x3f800000ff117424 */ /* 0x001fe200078e00ff */
[----:B-1----:R-:W-:Y:S01]  /*17e0*/  FSETP.GEU.FTZ.AND P0, PT, R8, R11, PT ;  /* 0x0000000b0800720b */ /* 0x002fe20003f1e000 */
        /* <DEDUP_REMOVED lines=53> */
[----:B------:R-:W-:Y:S04]  /*1b40*/  LDS R19, [UR13+0x90b4] ;  /* 0x0090b40dff137984 */ /* 0x000fe80008000800 */
[----:B------:R-:W-:Y:S01]  /*1b50*/  LDS R21, [R21] ;  /* 0x0000000015157984 */ /* 0x000fe20000000800 */
        /* <DEDUP_REMOVED lines=23> */
[----:B------:R-:W-:Y:S02]  /*1cd0*/  FSETP.GEU.FTZ.AND P2, PT, R21, R17, PT ;  /* 0x000000111500720b */ /* 0x000fe40003f5e000 */
[----:B0-----:R-:W-:-:S04]  /*1ce0*/  FSETP.GEU.FTZ.AND P5, PT, R36, R11, PT ;  /* 0x0000000b2400720b */ /* 0x001fc80003fbe000 */
[----:B------:R-:W-:Y:S02]  /*1cf0*/  FSEL R29, R36, R8, !P5 ;  /* 0x00000008241d7208 */ /* 0x000fe40006800000 */
[C---:B------:R-:W-:Y:S02]  /*1d00*/  FSEL R10, R9.reuse, R36, !P5 ;  /* 0x00000024090a7208 */ /* 0x040fe40006800000 */
[----:B------:R-:W-:Y:S02]  /*1d10*/  FSEL R8, R9, R8, !P5 ;  /* 0x0000000809087208 */ /* 0x000fe40006800000 */
[----:B------:R-:W-:Y:S01]  /*1d20*/  LEA R9, R25, UR5, 0x2 ;  /* 0x0000000519097c11 */ /* 0x000fe2000f8e10ff */
[----:B------:R-:W-:Y:S01]  /*1d30*/  FADD.FTZ R22, R10, -R29 ;  /* 0x8000001d0a167221 */ /* 0x000fe20000010000 */
[----:B------:R-:W-:Y:S02]  /*1d40*/  @P2 VIADD R29, R27, 0xfffffff0 ;  /* 0xfffffff01b1d2836 */ /* 0x000fe40000000000 */
[----:B------:R-:W-:Y:S01]  /*1d50*/  FADD.FTZ R25, -R11, R8 ;  /* 0x000000080b197221 */ /* 0x000fe20000010100 */
[----:B------:R-:W-:Y:S01]  /*1d60*/  @!P2 VIADD R29, R27, 0x10 ;  /* 0x000000101b1da836 */ /* 0x000fe20000000000 */
[----:B------:R-:W-:Y:S01]  /*1d70*/  UIADD3 UR5, UR8, 0x8000, URZ ;  /* 0x0000800008057890 */ /* 0x000fe2000fffe03f */
[----:B------:R-:W0:Y:S01]  /*1d80*/  LDS.128 R8, [R9] ;  /* 0x0000000009087984 */ /* 0x000e220000000c00 */
[----:B------:R-:W1:Y:S02]  /*1d90*/  MUFU.RCP R22, R22 ;  /* 0x0000001600167308 */ /* 0x000e640000001000 */
[----:B------:R-:W-:Y:S01]  /*1da0*/  LEA R36, R29, UR6, 0x2 ;  /* 0x000000061d247c11 */ /* 0x000fe2000f8e10ff */
[----:B------:R-:W-:-:S05]  /*1db0*/  ULEA UR5, UR9, UR5, 0x18 ;  /* 0x0000000509057291 */ /* 0x000fca000f8ec03f */
[----:B------:R-:W2:Y:S01]  /*1dc0*/  LDS R36, [R36] ;  /* 0x0000000024247984 */ /* 0x000ea20000000800 */
        /* <DEDUP_REMOVED lines=10> */
[----:B------:R-:W-:Y:S02]  /*1e70*/  IMAD.MOV.U32 R23, RZ, RZ, 0x7f ;  /* 0x0000007fff177424 */ /* 0x000fe400078e00ff */
[----:B------:R-:W-:Y:S02]  /*1e80*/  @!P3 IMAD.MOV.U32 R34, RZ, RZ, R20 ;  /* 0x000000ffff22b224 */ /* 0x000fe400078e0014 */
[----:B------:R-:W-:Y:S02]  /*1e90*/  IMAD.MOV.U32 R20, RZ, RZ, RZ ;  /* 0x000000ffff147224 */ /* 0x000fe400078e00ff */
[----:B------:R-:W-:-:S02]  /*1ea0*/  @!P0 IMAD.MOV.U32 R20, RZ, RZ, 0x7f ;  /* 0x0000007fff148424 */ /* 0x000fc400078e00ff */
[----:B------:R-:W-:Y:S02]  /*1eb0*/  @!P0 IMAD.MOV.U32 R23, RZ, RZ, 0xff ;  /* 0x000000ffff178424 */ /* 0x000fe400078e00ff */
        /* <DEDUP_REMOVED lines=12> */
[----:B------:R-:W-:-:S02]  /*1f80*/  @!P4 IMAD.MOV.U32 R29, RZ, RZ, R27 ;  /* 0x000000ffff1dc224 */ /* 0x000fc400078e001b */
[----:B------:R-:W-:Y:S01]  /*1f90*/  FMUL.FTZ R27, R14, R16 ;  /* 0x000000100e1b7220 */ /* 0x000fe20000410000 */
[----:B------:R-:W-:Y:S02]  /*1fa0*/  IMAD.MOV.U32 R14, RZ, RZ, 0x3f ;  /* 0x0000003fff0e7424 */ /* 0x000fe400078e00ff */
[----:B------:R-:W-:Y:S02]  /*1fb0*/  IMAD.MOV.U32 R16, RZ, RZ, 0x3f ;  /* 0x0000003fff107424 */ /* 0x000fe400078e00ff */
        /* <DEDUP_REMOVED lines=41> */
[----:B------:R-:W-:Y:S02]  /*2250*/  FSEL R25, R25, R8, !P0 ;  /* 0x0000000819197208 */ /* 0x000fe40004000000 */
[----:B------:R-:W-:Y:S01]  /*2260*/  LEA R8, R22, UR6, 0x2 ;  /* 0x0000000616087c11 */ /* 0x000fe2000f8e10ff */
[----:B------:R-:W-:Y:S02]  /*2270*/  FADD.FTZ R23, R23, -R34 ;  /* 0x8000002217177221 */ /* 0x000fe40000010000 */
[----:B------:R-:W-:-:S03]  /*2280*/  FADD.FTZ R25, -R17, R25 ;  /* 0x0000001911197221 */ /* 0x000fc60000010100 */
[----:B------:R-:W0:Y:S01]  /*2290*/  LDS R8, [R8] ;  /* 0x0000000008087984 */ /* 0x000e220000000800 */
[----:B------:R-:W1:Y:S02]  /*22a0*/  MUFU.RCP R23, R23 ;  /* 0x0000001700177308 */ /* 0x000e640000001000 */
[----:B-1----:R-:W-:Y:S01]  /*22b0*/  FMUL.FTZ R25, |R25|, R23 ;  /* 0x0000001719197220 */ /* 0x002fe20000410200 */
[----:B------:R-:W-:Y:S02]  /*22c0*/  IMAD.MOV.U32 R23, RZ, RZ, RZ ;  /* 0x000000ffff177224 */ /* 0x000fe400078e00ff */
[----:B------:R-:W-:Y:S02]  /*22d0*/  @!P5 IMAD.MOV.U32 R23, RZ, RZ, 0x7f ;  /* 0x0000007fff17d424 */ /* 0x000fe400078e00ff */
[----:B------:R-:W-:Y:S01]  /*22e0*/  FSETP.GTU.FTZ.AND P2, PT, R25, R9, PT ;  /* 0x000000091900720b */ /* 0x000fe20003f5c000 */
[----:B------:R-:W-:Y:S02]  /*22f0*/  IMAD.MOV.U32 R9, RZ, RZ, R12 ;  /* 0x000000ffff097224 */ /* 0x000fe400078e000c */
[----:B------:R-:W-:-:S02]  /*2300*/  @!P5 IMAD.MOV.U32 R9, RZ, RZ, 0x3f800000 ;  /* 0x3f800000ff09d424 */ /* 0x000fc400078e00ff */
[----:B------:R-:W-:Y:S02]  /*2310*/  IMAD.MOV.U32 R25, RZ, RZ, -0x40800000 ;  /* 0xbf800000ff197424 */ /* 0x000fe400078e00ff */
[----:B------:R-:W-:Y:S02]  /*2320*/  @!P5 IMAD.MOV.U32 R25, RZ, RZ, R12 ;  /* 0x000000ffff19d224 */ /* 0x000fe400078e000c */
[----:B------:R-:W-:Y:S02]  /*2330*/  @!P6 IMAD.MOV.U32 R25, RZ, RZ, R29 ;  /* 0x000000ffff19e224 */ /* 0x000fe400078e001d */
[----:B------:R-:W-:Y:S02]  /*2340*/  @!P6 IMAD.MOV.U32 R29, RZ, RZ, R9 ;  /* 0x000000ffff1de224 */ /* 0x000fe400078e0009 */
[----:B------:R-:W-:Y:S01]  /*2350*/  IMAD.MOV.U32 R9, RZ, RZ, 0x7f ;  /* 0x0000007fff097424 */ /* 0x000fe200078e00ff */
[----:B------:R-:W-:Y:S01]  /*2360*/  @!P2 SEL R36, R21, R20, !P0 ;  /* 0x000000141524a207 */ /* 0x000fe20004000000 */
[----:B------:R-:W-:Y:S01]  /*2370*/  @!P5 IMAD.MOV.U32 R9, RZ, RZ, 0xff ;  /* 0x000000ffff09d424 */ /* 0x000fe200078e00ff */
[----:B0-----:R-:W-:Y:S01]  /*2380*/  FSETP.GEU.FTZ.AND P3, PT, R8, R27, PT ;  /* 0x0000001b0800720b */ /* 0x001fe20003f7e000 */
[----:B------:R-:W-:Y:S01]  /*2390*/  @!P6 IMAD.MOV.U32 R23, RZ, RZ, R14 ;  /* 0x000000ffff17e224 */ /* 0x000fe200078e000e */
[----:B------:R-:W-:Y:S01]  /*23a0*/  PRMT R36, R36, 0x7604, R13 ;  /* 0x0000760424247816 */ /* 0x000fe2000000000d */
[----:B------:R-:W-:-:S02]  /*23b0*/  @!P6 IMAD.MOV.U32 R14, RZ, RZ, R9 ;  /* 0x000000ffff0ee224 */ /* 0x000fc400078e0009 */
[----:B------:R-:W-:-:S08]  /*23c0*/  IMAD.U32 R21, RZ, RZ, UR20 ;  /* 0x00000014ff157e24 */ /* 0x000fd0000f8e00ff */
        /* <DEDUP_REMOVED lines=50> */
[C---:B------:R-:W-:Y:S01]  /*26f0*/  @P5 VIADD R8, R16.reuse, 0xffffffe0 ;  /* 0xffffffe010085836 */ /* 0x040fe20000000000 */
[----:B------:R-:W0:Y:S01]  /*2700*/  LDS R9, [R9] ;  /* 0x0000000009097984 */ /* 0x000e220000000800 */
[----:B------:R-:W-:Y:S01]  /*2710*/  FSEL R29, R19, R25, !P6 ;  /* 0x00000019131d7208 */ /* 0x000fe20007000000 */
[----:B------:R-:W-:Y:S01]  /*2720*/  @!P5 VIADD R8, R16, 0x20 ;  /* 0x000000201008d836 */ /* 0x000fe20000000000 */
[----:B------:R-:W-:-:S02]  /*2730*/  FSEL R14, R18, R31, !P4 ;  /* 0x0000001f120e7208 */ /* 0x000fc40006000000 */
[----:B0-----:R-:W-:-:S04]  /*2740*/  FSETP.GEU.FTZ.AND P4, PT, R9, R27, PT ;  /* 0x0000001b0900720b */ /* 0x001fc80003f9e000 */
[C---:B------:R-:W-:Y:S02]  /*2750*/  FSEL R25, R14.reuse, R9, !P4 ;  /* 0x000000090e197208 */ /* 0x040fe40006000000 */
[-C--:B------:R-:W-:Y:S02]  /*2760*/  FSEL R9, R9, R29.reuse, !P4 ;  /* 0x0000001d09097208 */ /* 0x080fe40006000000 */
[----:B------:R-:W-:Y:S02]  /*2770*/  FSEL R29, R14, R29, !P4 ;  /* 0x0000001d0e1d7208 */ /* 0x000fe40006000000 */
[----:B------:R-:W-:Y:S01]  /*2780*/  LEA R14, R8, UR6, 0x2 ;  /* 0x00000006080e7c11 */ /* 0x000fe2000f8e10ff */
[----:B------:R-:W-:Y:S01]  /*2790*/  FADD.FTZ R25, R25, -R9 ;  /* 0x8000000919197221 */ /* 0x000fe20000010000 */
[----:B------:R-:W-:Y:S02]  /*27a0*/  IMAD.MOV.U32 R9, RZ, RZ, -0x40800000 ;  /* 0xbf800000ff097424 */ /* 0x000fe400078e00ff */
[----:B------:R-:W-:Y:S01]  /*27b0*/  FADD.FTZ R27, -R27, R29 ;  /* 0x0000001d1b1b7221 */ /* 0x000fe20000010100 */
[----:B------:R-:W-:Y:S01]  /*27c0*/  @!P3 IMAD.MOV.U32 R9, RZ, RZ, R12 ;  /* 0x000000ffff09b224 */ /* 0x000fe200078e000c */
[----:B------:R-:W0:Y:S01]  /*27d0*/  LDS R14, [R14] ;  /* 0x000000000e0e7984 */ /* 0x000e220000000800 */
        /* <DEDUP_REMOVED lines=61> */
[----:B------:R-:W-:Y:S02]  /*2bb0*/  FSETP.GTU.FTZ.AND P3, PT, R27, R10, PT ;  /* 0x0000000a1b00720b */ /* 0x000fe40003f7c000 */
[----:B------:R-:W-:-:S11]  /*2bc0*/  IADD3 R10, R2, UR5, R7 ;  /* 0x00000005020a7c10 */ /* 0x000fd6000fffe007 */
[----:B------:R-:W-:-:S04]  /*2bd0*/  @!P3 SEL R17, R22, R23, !P4 ;  /* 0x000000171611b207 */ /* 0x000fc80006000000 */
[----:B------:R-:W-:Y:S02]  /*2be0*/  PRMT R17, R17, 0x7054, R36 ;  /* 0x0000705411117816 */ /* 0x000fe40000000024 */
[----:B-1----:R-:W-:-:S04]  /*2bf0*/  FSETP.GEU.FTZ.AND P6, PT, R8, R15, PT ;  /* 0x0000000f0800720b */ /* 0x002fc80003fde000 */
[----:B------:R-:W-:Y:S02]  /*2c00*/  FSEL R16, R18, R8, !P6 ;  /* 0x0000000812107208 */ /* 0x000fe40007000000 */
[-C--:B------:R-:W-:Y:S01]  /*2c10*/  FSEL R19, R8, R9.reuse, !P6 ;  /* 0x0000000908137208 */ /* 0x080fe20007000000 */
[----:B------:R-:W-:Y:S01]  /*2c20*/  IMAD R8, R2, 0x4, R7 ;  /* 0x0000000402087824 */ /* 0x000fe200078e0207 */
[----:B------:R-:W-:-:S03]  /*2c30*/  FSEL R18, R18, R9, !P6 ;  /* 0x0000000912127208 */ /* 0x000fc60007000000 */
[----:B------:R-:W-:Y:S02]  /*2c40*/  FADD.FTZ R16, R16, -R19 ;  /* 0x8000001310107221 */ /* 0x000fe40000010000 */
[----:B------:R-:W-:Y:S02]  /*2c50*/  FADD.FTZ R18, -R15, R18 ;  /* 0x000000120f127221 */ /* 0x000fe40000010100 */
[----:B------:R-:W0:Y:S02]  /*2c60*/  MUFU.RCP R19, R16 ;  /* 0x0000001000137308 */ /* 0x000e240000001000 */
[----:B0-----:R-:W-:-:S05]  /*2c70*/  FMUL.FTZ R18, |R18|, R19 ;  /* 0x0000001312127220 */ /* 0x001fca0000410200 */
[----:B------:R-:W-:-:S13]  /*2c80*/  FSETP.GTU.FTZ.AND P5, PT, R18, R11, PT ;  /* 0x0000000b1200720b */ /* 0x000fda0003fbc000 */
[----:B------:R-:W-:-:S04]  /*2c90*/  @!P5 SEL R14, R29, R12, !P6 ;  /* 0x0000000c1d0ed207 */ /* 0x000fc80007000000 */
[----:B------:R-:W-:-:S05]  /*2ca0*/  PRMT R19, R14, 0x654, R17 ;  /* 0x000006540e137816 */ /* 0x000fca0000000011 */
        /* <DEDUP_REMOVED lines=26> */
[----:B-1----:R-:W-:Y:S05]  /*2e50*/  @!P0 BRA `(.L_x_1181) ;  /* 0xffffffd400608947 */ /* 0x002fea000383ffff */
[----:B------:R-:W-:Y:S05]  /*2e60*/  EXIT ;  /* 0x000000000000794d */ /* 0x000fea0003800000 */
.L_x_1182:
        /* <DEDUP_REMOVED lines=9> */
.L_x_2118:


//--------------------- .text._Z18kQuantizeBlockwiseIfLi4096ELi4ELi0ELi0EEvPfPT_S0_PhS0_ii --------------------------
	.section	.text._Z18kQuantizeBlockwiseIfLi4096ELi4ELi0ELi0EEvPfPT_S0_PhS0_ii,"ax",@progbits
	.align	128
        .global         _Z18kQuantizeBlockwiseIfLi4096ELi4ELi0ELi0EEvPfPT_S0_PhS0_ii
        .type           _Z18kQuantizeBlockwiseIfLi4096ELi4ELi0ELi0EEvPfPT_S0_PhS0_ii,@function
        .size           _Z18kQuantizeBlockwiseIfLi4096ELi4ELi0ELi0EEvPfPT_S0_PhS0_ii,(.L_x_2119 - _Z18kQuantizeBlockwiseIfLi4096ELi4ELi0ELi0EEvPfPT_S0_PhS0_ii)
        .other          _Z18kQuantizeBlockwiseIfLi4096ELi4ELi0ELi0EEvPfPT_S0_PhS0_ii,@"STO_CUDA_ENTRY STV_DEFAULT"
_Z18kQuantizeBlockwiseIfLi4096ELi4ELi0ELi0EEvPfPT_S0_PhS0_ii:
.text._Z18kQuantizeBlockwiseIfLi4096ELi4ELi0ELi0EEvPfPT_S0_PhS0_ii:
        /* <DEDUP_REMOVED lines=17> */
.L_x_1185:
[----:B0-2---:R-:W-:-:S06]  /*0110*/  IMAD.WIDE R4, R9, 0x4, R6 ;  /* 0x0000000409047825 */ /* 0x005fcc00078e0206 */
[----:B------:R-:W2:Y:S01]  /*0120*/  LDG.E R4, desc[UR12][R4.64] ;  /* 0x0000000c04047981 */ /* 0x000ea2000c1e1900 */
[----:B------:R-:W-:Y:S02]  /*0130*/  IMAD R11, R9, 0x4, R0 ;  /* 0x00000004090b7824 */ /* 0x000fe400078e0200 */
[----:B-1----:R-:W-:-:S05]  /*0140*/  IMAD.IADD R9, R2, 0x1, R9 ;  /* 0x0000000102097824 */ /* 0x002fca00078e0209 */
[----:B------:R-:W-:Y:S01]  /*0150*/  ISETP.GE.AND P0, PT, R9, 0x100, PT ;  /* 0x000001000900780c */ /* 0x000fe20003f06270 */
[----:B--2---:R0:W-:-:S12]  /*0160*/  STS [R11], R4 ;  /* 0x000000040b007388 */ /* 0x0041d80000000800 */
[----:B------:R-:W-:Y:S05]  /*0170*/  @!P0 BRA `(.L_x_1185) ;  /* 0xfffffffc00e48947 */ /* 0x000fea000383ffff */
.L_x_1184:
[----:B------:R-:W-:Y:S05]  /*0180*/  BSYNC B0 ;  /* 0x0000000000007941 */ /* 0x000fea0003800000 */
.L_x_1183:
        /* <DEDUP_REMOVED lines=26> */
.L_x_1191:
[----:B------:R-:W1:Y:S01]  /*0330*/  LDC R5, c[0x0][0x23c] ;  /* 0x00008f00ff057b82 */ /* 0x000e620000000800 */
[----:B------:R-:W-:Y:S01]  /*0340*/  IMAD R2, RZ, RZ, -UR7 ;  /* 0x80000007ff027e24 */ /* 0x000fe2000f8e02ff */
[----:B------:R-:W-:Y:S02]  /*0350*/  CS2R R6, SRZ ;  /* 0x0000000000067805 */ /* 0x000fe4000001ff00 */
[----:B------:R-:W-:Y:S02]  /*0360*/  CS2R R12, SRZ ;  /* 0x00000000000c7805 */ /* 0x000fe4000001ff00 */
[----:B-1----:R-:W-:Y:S02]  /*0370*/  VIADDMNMX R2, R2, R5, 0x1000, PT ;  /* 0x0000100002027446 */ /* 0x002fe40003800105 */
[----:B------:R-:W-:Y:S01]  /*0380*/  BAR.SYNC.DEFER_BLOCKING 0x0 ;  /* 0x0000000000007b1d */ /* 0x000fe20000010000 */
[C---:B------:R-:W-:Y:S02]  /*0390*/  IADD3 R5, P1, R27.reuse, UR7, RZ ;  /* 0x000000071b057c10 */ /* 0x040fe4000ff3e0ff */
[----:B------:R-:W-:-:S02]  /*03a0*/  ISETP.GE.AND P0, PT, R27, R2, PT ;  /* 0x000000021b00720c */ /* 0x000fc40003f06270 */
[----:B------:R-:W-:Y:S02]  /*03b0*/  LOP3.LUT R27, R24, 0x1f, R3, 0xf8, !PT ;  /* 0x0000001f181b7812 */ /* 0x000fe400078ef803 */
[----:B------:R-:W-:Y:S02]  /*03c0*/  IADD3.X R10, R10, UR15, RZ, P1, !PT ;  /* 0x0000000f0a0a7c10 */ /* 0x000fe40008ffe4ff */
[C---:B------:R-:W-:Y:S02]  /*03d0*/  LOP3.LUT R25, R27.reuse, 0x20, RZ, 0xfc, !PT ;  /* 0x000000201b197812 */ /* 0x040fe400078efcff */
[C---:B------:R-:W-:Y:S02]  /*03e0*/  LOP3.LUT R23, R27.reuse, 0x40, RZ, 0xfc, !PT ;  /* 0x000000401b177812 */ /* 0x040fe400078efcff */
[----:B------:R-:W-:Y:S02]  /*03f0*/  LOP3.LUT R21, R27, 0x60, RZ, 0xfc, !PT ;  /* 0x000000601b157812 */ /* 0x000fe400078efcff */
[----:B------:R-:W-:-:S02]  /*0400*/  ISETP.GE.AND P1, PT, R25, R2, PT ;  /* 0x000000021900720c */ /* 0x000fc40003f26270 */
[-C--:B------:R-:W-:Y:S02]  /*0410*/  ISETP.GE.AND P2, PT, R23, R2.reuse, PT ;  /* 0x000000021700720c */ /* 0x080fe40003f46270 */
[----:B------:R-:W-:Y:S02]  /*0420*/  ISETP.GE.AND P3, PT, R21, R2, PT ;  /* 0x000000021500720c */ /* 0x000fe40003f66270 */
[----:B0-----:R-:W-:-:S04]  /*0430*/  LEA R4, P4, R5, UR16, 0x2 ;  /* 0x0000001005047c11 */ /* 0x001fc8000f8810ff */
[----:B------:R-:W-:-:S05]  /*0440*/  LEA.HI.X R5, R5, UR17, R10, 0x2, P4 ;  /* 0x0000001105057c11 */ /* 0x000fca000a0f140a */
[----:B------:R-:W3:Y:S04]  /*0450*/  @!P0 LDG.E.CONSTANT R7, desc[UR12][R4.64] ;  /* 0x0000000c04078981 */ /* 0x000ee8000c1e9900 */
[----:B------:R-:W4:Y:S04]  /*0460*/  @!P1 LDG.E.CONSTANT R6, desc[UR12][R4.64+0x80] ;  /* 0x0000800c04069981 */ /* 0x000f28000c1e9900 */
[----:B------:R-:W5:Y:S04]  /*0470*/  @!P2 LDG.E.CONSTANT R13, desc[UR12][R4.64+0x100] ;  /* 0x0001000c040da981 */ /* 0x000f68000c1e9900 */
[----:B------:R-:W5:Y:S01]  /*0480*/  @!P3 LDG.E.CONSTANT R12, desc[UR12][R4.64+0x180] ;  /* 0x0001800c040cb981 */ /* 0x000f62000c1e9900 */
[----:B------:R-:W0:Y:S01]  /*0490*/  S2UR UR9, SR_CgaCtaId ;  /* 0x00000000000979c3 */ /* 0x000e220000008800 */
[----:B------:R-:W-:Y:S01]  /*04a0*/  UMOV UR8, 0x400 ;  /* 0x0000040000087882 */ /* 0x000fe20000000000 */
[----:B--2---:R-:W-:Y:S01]  /*04b0*/  IMAD.IADD R9, R24, 0x1, R0 ;  /* 0x0000000118097824 */ /* 0x004fe200078e0200 */
[----:B------:R-:W-:Y:S01]  /*04c0*/  ISETP.GT.AND P0, PT, R2, 0x3ff, PT ;  /* 0x000003ff0200780c */ /* 0x000fe20003f04270 */
[----:B------:R-:W-:Y:S01]  /*04d0*/  BSSY B0, `(.L_x_1186) ;  /* 0x00000f6000007945 */ /* 0x000fe20003800000 */
[----:B0-----:R-:W-:-:S06]  /*04e0*/  ULEA UR11, UR9, UR8, 0x18 ;  /* 0x00000008090b7291 */ /* 0x001fcc000f8ec03f */
[----:B------:R-:W-:Y:S01]  /*04f0*/  LEA R14, R9, UR11, 0x2 ;  /* 0x0000000b090e7c11 */ /* 0x000fe2000f8e10ff */
[----:B------:R-:W-:-:S05]  /*0500*/  IMAD R9, R0, 0x3, R9 ;  /* 0x0000000300097824 */ /* 0x000fca00078e0209 */
[----:B------:R-:W-:Y:S01]  /*0510*/  LEA R9, R9, UR11, 0x2 ;  /* 0x0000000b09097c11 */ /* 0x000fe2000f8e10ff */
        /* <DEDUP_REMOVED lines=146> */
.L_x_1187:
        /* <DEDUP_REMOVED lines=95> */
.L_x_1188:
[----:B------:R-:W-:Y:S05]  /*1430*/  BSYNC B0 ;  /* 0x0000000000007941 */ /* 0x000fea0003800000 */
.L_x_1186:
        /* <DEDUP_REMOVED lines=14> */
.L_x_1190:
[----:B------:R-:W-:Y:S05]  /*1520*/  BSYNC B0 ;  /* 0x0000000000007941 */ /* 0x000fea0003800000 */
.L_x_1189:
[----:B------:R-:W-:Y:S01]  /*1530*/  BAR.SYNC.DEFER_BLOCKING 0x0 ;  /* 0x0000000000007b1d */ /* 0x000fe20000010000 */
[----:B------:R-:W-:Y:S01]  /*1540*/  UIADD3 UR5, UR8, 0x50b4, URZ ;  /* 0x000050b408057890 */ /* 0x000fe2000fffe03f */
[----:B------:R-:W-:Y:S02]  /*1550*/  IMAD.MOV.U32 R13, RZ, RZ, 0xbf ;  /* 0x000000bfff0d7424 */ /* 0x000fe400078e00ff */
[----:B------:R-:W-:Y:S01]  /*1560*/  IMAD.MOV.U32 R7, RZ, RZ, 0x3f800000 ;  /* 0x3f800000ff077424 */ /* 0x000fe200078e00ff */
[----:B------:R-:W-:Y:S01]  /*1570*/  ULEA UR5, UR9, UR5, 0x18 ;  /* 0x0000000509057291 */ /* 0x000fe2000f8ec03f */
[----:B------:R-:W-:Y:S02]  /*1580*/  IMAD.MOV.U32 R15, RZ, RZ, 0x7f ;  /* 0x0000007fff0f7424 */ /* 0x000fe400078e00ff */
        /* <DEDUP_REMOVED lines=79> */
[C---:B------:R-:W-:Y:S01]  /*1a80*/  @!P2 FADD.FTZ R8, R26.reuse, R18 ;  /* 0x000000121a08a221 */ /* 0x040fe20000010000 */
        /* <DEDUP_REMOVED lines=181> */
[----:B------:R-:W-:Y:S01]  /*25e0*/  @!P5 IMAD.MOV.U32 R14, RZ, RZ, R6 ;  /* 0x000000ffff0ed224 */ /* 0x000fe200078e0006 */
[----:B------:R-:W-:Y:S01]  /*25f0*/  SHF.R.S32.HI R10, RZ, 0x1f, R27 ;  /* 0x0000001fff0a7819 */ /* 0x000fe2000001141b */
[----:B------:R-:W-:-:S02]  /*2600*/  @!P4 IMAD.MOV.U32 R13, RZ, RZ, 0xff ;  /* 0x000000ffff0dc424 */ /* 0x000fc400078e00ff */
        /* <DEDUP_REMOVED lines=52> */
[----:B------:R-:W-:-:S02]  /*2950*/  FSEL R7, R7, R12, !P6 ;  /* 0x0000000c07077208 */ /* 0x000fc40007000000 */
        /* <DEDUP_REMOVED lines=8> */
[----:B------:R-:W-:Y:S01]  /*29e0*/  @P4 FSETP.GT.FTZ.AND P5, PT, R12, R5, PT ;  /* 0x000000050c00420b */ /* 0x000fe20003fb4000 */
[----:B------:R-:W-:Y:S01]  /*29f0*/  IMAD.U32 R12, RZ, RZ, UR20 ;  /* 0x00000014ff0c7e24 */ /* 0x000fe2000f8e00ff */
        /* <DEDUP_REMOVED lines=31> */
[----:B-1----:R-:W-:Y:S05]  /*2bf0*/  @!P0 BRA `(.L_x_1191) ;  /* 0xffffffd400cc8947 */ /* 0x002fea000383ffff */
[----:B------:R-:W-:Y:S05]  /*2c00*/  EXIT ;  /* 0x000000000000794d */ /* 0x000fea0003800000 */
.L_x_1192:
        /* <DEDUP_REMOVED lines=15> */
.L_x_2119:


//--------------------- .text._Z18kQuantizeBlockwiseI6__halfLi64ELi2ELi0ELi2EEvPfPT_S1_PhS1_ii --------------------------
	.section	.text._Z18kQuantizeBlockwiseI6__halfLi64ELi2ELi0ELi2EEvPfPT_S1_PhS1_ii,"ax",@progbits
	.align	128
        .global         _Z18kQuantizeBlockwiseI6__halfLi64ELi2ELi0ELi2EEvPfPT_S1_PhS1_ii
        .type           _Z18kQuantizeBlockwiseI6__halfLi64ELi2ELi0ELi2EEvPfPT_S1_PhS1_ii,@function
        .size           _Z18kQuantizeBlockwiseI6__halfLi64ELi2ELi0ELi2EEvPfPT_S1_PhS1_ii,(.L_x_2120 - _Z18kQuantizeBlockwiseI6__halfLi64ELi2ELi0ELi2EEvPfPT_S1_PhS1_ii)
        .other          _Z18kQuantizeBlockwiseI6__halfLi64ELi2ELi0ELi2EEvPfPT_S1_PhS1_ii,@"STO_CUDA_ENTRY STV_DEFAULT"
_Z18kQuantizeBlockwiseI6__halfLi64ELi2ELi0ELi2EEvPfPT_S1_PhS1_ii:
.text._Z18kQuantizeBlockwiseI6__halfLi64ELi2ELi0ELi2EEvPfPT_S1_PhS1_ii:
        /* <DEDUP_REMOVED lines=22> */
.L_x_1209:
[----:B--2---:R-:W-:Y:S01]  /*0160*/  IMAD.MOV R11, RZ, RZ, -R8 ;  /* 0x000000ffff0b7224 */ /* 0x004fe200078e0a08 */
[----:B------:R-:W-:Y:S01]  /*0170*/  BAR.SYNC.DEFER_BLOCKING 0x0 ;  /* 0x0000000000007b1d */ /* 0x000fe20000010000 */
[C---:B------:R-:W-:Y:S02]  /*0180*/  IADD3 R13, P2, R6.reuse, R8, RZ ;  /* 0x00000008060d7210 */ /* 0x040fe40007f5e0ff */
        /* <DEDUP_REMOVED lines=20> */
[--C-:B0-----:R-:W-:Y:S02]  /*02d0*/  HADD2.F32 R13, -RZ, R17.reuse.H0_H0 ;  /* 0x20000011ff0d7230 */ /* 0x101fe40000004100 */
[----:B------:R-:W-:-:S03]  /*02e0*/  HADD2.F32 R12, -RZ, R17.H1_H1 ;  /* 0x30000011ff0c7230 */ /* 0x000fc60000004100 */
        /* <DEDUP_REMOVED lines=32> */
.L_x_1193:
        /* <DEDUP_REMOVED lines=23> */
.L_x_1194:
        /* <DEDUP_REMOVED lines=13> */
.L_x_1196:
[----:B------:R-:W-:Y:S05]  /*0730*/  BSYNC B0 ;  /* 0x0000000000007941 */ /* 0x000fea0003800000 */
.L_x_1195:
        /* <DEDUP_REMOVED lines=16> */
.L_x_1199:
        /* <DEDUP_REMOVED lines=9> */
.L_x_1198:
        /* <DEDUP_REMOVED lines=11> */
.L_x_1201:
        /* <DEDUP_REMOVED lines=8> */
.L_x_1200:
[----:B------:R-:W-:Y:S05]  /*0a00*/  BSYNC B0 ;  /* 0x0000000000007941 */ /* 0x000fea0003800000 */
.L_x_1197:
        /* <DEDUP_REMOVED lines=14> */
.L_x_1204:
        /* <DEDUP_REMOVED lines=9> */
.L_x_1203:
        /* <DEDUP_REMOVED lines=11> */
.L_x_1206:
        /* <DEDUP_REMOVED lines=8> */
.L_x_1205:
[----:B------:R-:W-:Y:S05]  /*0cb0*/  BSYNC B0 ;  /* 0x0000000000007941 */ /* 0x000fea0003800000 */
.L_x_1202:
        /* <DEDUP_REMOVED lines=24> */
.L_x_1208:
[----:B------:R-:W-:Y:S05]  /*0e40*/  BSYNC B0 ;  /* 0x0000000000007941 */ /* 0x000fea0003800000 */
.L_x_1207:
[----:B------:R-:W-:-:S05]  /*0e50*/  IADD3 R8, P0, R8, UR4, RZ ;  /* 0x0000000408087c10 */ /* 0x000fca000ff1e0ff */
[----:B------:R-:W-:Y:S01]  /*0e60*/  IMAD.X R7, RZ, RZ, R7, P0 ;  /* 0x000000ffff077224 */ /* 0x000fe200000e0607 */
[----:B------:R-:W-:-:S04]  /*0e70*/  ISETP.GE.U32.AND P0, PT, R8, UR7, PT ;  /* 0x0000000708007c0c */ /* 0x000fc8000bf06070 */
[----:B------:R-:W-:-:S13]  /*0e80*/  ISETP.GE.AND.EX P0, PT, R7, RZ, PT, P0 ;  /* 0x000000ff0700720c */ /* 0x000fda0003f06300 */
[----:B------:R-:W-:Y:S05]  /*0e90*/  @!P0 BRA `(.L_x_1209) ;  /* 0xfffffff000b08947 */ /* 0x000fea000383ffff */
[----:B------:R-:W-:Y:S05]  /*0ea0*/  EXIT ;  /* 0x000000000000794d */ /* 0x000fea0003800000 */
.L_x_1210:
        /* <DEDUP_REMOVED lines=13> */
.L_x_2120:


//--------------------- .text._Z18kQuantizeBlockwiseI6__halfLi128ELi2ELi0ELi2EEvPfPT_S1_PhS1_ii --------------------------
	.section	.text._Z18kQuantizeBlockwiseI6__halfLi128ELi2ELi0ELi2EEvPfPT_S1_PhS1_ii,"ax",@progbits
	.align	128
        .global         _Z18kQuantizeBlockwiseI6__halfLi128ELi2ELi0ELi2EEvPfPT_S1_PhS1_ii
        .type           _Z18kQuantizeBlockwiseI6__halfLi128ELi2ELi0ELi2EEvPfPT_S1_PhS1_ii,@function
        .size           _Z18kQuantizeBlockwiseI6__halfLi128ELi2ELi0ELi2EEvPfPT_S1_PhS1_ii,(.L_x_2121 - _Z18kQuantizeBlockwiseI6__halfLi128ELi2ELi0ELi2EEvPfPT_S1_PhS1_ii)
        .other          _Z18kQuantizeBlockwiseI6__halfLi128ELi2ELi0ELi2EEvPfPT_S1_PhS1_ii,@"STO_CUDA_ENTRY STV_DEFAULT"
_Z18kQuantizeBlockwiseI6__halfLi128ELi2ELi0ELi2EEvPfPT_S1_PhS1_ii:
.text._Z18kQuantizeBlockwiseI6__halfLi128ELi2ELi0ELi2EEvPfPT_S1_PhS1_ii:
        /* <DEDUP_REMOVED lines=34> */
.L_x_1228:
        /* <DEDUP_REMOVED lines=68> */
.L_x_1212:
        /* <DEDUP_REMOVED lines=27> */
.L_x_1213:
[----:B------:R-:W-:Y:S05]  /*0810*/  BSYNC B0 ;  /* 0x0000000000007941 */ /* 0x000fea0003800000 */
.L_x_1211:
        /* <DEDUP_REMOVED lines=14> */
.L_x_1215:
[----:B------:R-:W-:Y:S05]  /*0900*/  BSYNC B0 ;  /* 0x0000000000007941 */ /* 0x000fea0003800000 */
.L_x_1214:
        /* <DEDUP_REMOVED lines=16> */
.L_x_1218:
        /* <DEDUP_REMOVED lines=9> */
.L_x_1217:
        /* <DEDUP_REMOVED lines=11> */
.L_x_1220:
        /* <DEDUP_REMOVED lines=8> */
.L_x_1219:
[----:B------:R-:W-:Y:S05]  /*0bd0*/  BSYNC B0 ;  /* 0x0000000000007941 */ /* 0x000fea0003800000 */
.L_x_1216:
        /* <DEDUP_REMOVED lines=14> */
.L_x_1223:
        /* <DEDUP_REMOVED lines=9> */
.L_x_1222:
        /* <DEDUP_REMOVED lines=11> */
.L_x_1225:
        /* <DEDUP_REMOVED lines=8> */
.L_x_1224:
[----:B------:R-:W-:Y:S05]  /*0e80*/  BSYNC B0 ;  /* 0x0000000000007941 */ /* 0x000fea0003800000 */
.L_x_1221:
        /* <DEDUP_REMOVED lines=25> */
.L_x_1227:
[----:B------:R-:W-:Y:S05]  /*1020*/  BSYNC B0 ;  /* 0x0000000000007941 */ /* 0x000fea0003800000 */
.L_x_1226:
[----:B------:R-:W-:-:S05]  /*1030*/  IADD3 R8, P0, R8, UR4, RZ ;  /* 0x0000000408087c10 */ /* 0x000fca000ff1e0ff */
[----:B------:R-:W-:Y:S01]  /*1040*/  IMAD.X R5, RZ, RZ, R5, P0 ;  /* 0x000000ffff057224 */ /* 0x000fe200000e0605 */
[----:B------:R-:W-:-:S04]  /*1050*/  ISETP.GE.U32.AND P0, PT, R8, UR7, PT ;  /* 0x0000000708007c0c */ /* 0x000fc8000bf06070 */
[----:B------:R-:W-:-:S13]  /*1060*/  ISETP.GE.AND.EX P0, PT, R5, RZ, PT, P0 ;  /* 0x000000ff0500720c */ /* 0x000fda0003f06300 */
[----:B------:R-:W-:Y:S05]  /*1070*/  @!P0 BRA `(.L_x_1228) ;  /* 0xfffffff000688947 */ /* 0x000fea000383ffff */
[----:B------:R-:W-:Y:S05]  /*1080*/  EXIT ;  /* 0x000000000000794d */ /* 0x000fea0003800000 */
.L_x_1229:
        /* <DEDUP_REMOVED lines=15> */
.L_x_2121:


//--------------------- .text._Z18kQuantizeBlockwiseI6__halfLi256ELi2ELi0ELi2EEvPfPT_S1_PhS1_ii --------------------------
	.section	.text._Z18kQuantizeBlockwiseI6__halfLi256ELi2ELi0ELi2EEvPfPT_S1_PhS1_ii,"ax",@progbits
	.align	128
        .global         _Z18kQuantizeBlockwiseI6__halfLi256ELi2ELi0ELi2EEvPfPT_S1_PhS1_ii
        .type           _Z18kQuantizeBlockwiseI6__halfLi256ELi2ELi0ELi2EEvPfPT_S1_PhS1_ii,@function
        .size           _Z18kQuantizeBlockwiseI6__halfLi256ELi2ELi0ELi2EEvPfPT_S1_PhS1_ii,(.L_x_2122 - _Z18kQuantizeBlockwiseI6__halfLi256ELi2ELi0ELi2EEvPfPT_S1_PhS1_ii)
        .other          _Z18kQuantizeBlockwiseI6__halfLi256ELi2ELi0ELi2EEvPfPT_S1_PhS1_ii,@"STO_CUDA_ENTRY STV_DEFAULT"
_Z18kQuantizeBlockwiseI6__halfLi256ELi2ELi0ELi2EEvPfPT_S1_PhS1_ii:
.text._Z18kQuantizeBlockwiseI6__halfLi256ELi2ELi0ELi2EEvPfPT_S1_PhS1_ii:
        /* <DEDUP_REMOVED lines=34> */
.L_x_1247:
        /* <DEDUP_REMOVED lines=76> */
.L_x_1231:
        /* <DEDUP_REMOVED lines=32> */
.L_x_1232:
[----:B------:R-:W-:Y:S05]  /*08e0*/  BSYNC B0 ;  /* 0x0000000000007941 */ /* 0x000fea0003800000 */
.L_x_1230:
        /* <DEDUP_REMOVED lines=13> */
.L_x_1234:
[----:B------:R-:W-:Y:S05]  /*09c0*/  BSYNC B0 ;  /* 0x0000000000007941 */ /* 0x000fea0003800000 */
.L_x_1233:
        /* <DEDUP_REMOVED lines=16> */
.L_x_1237:
        /* <DEDUP_REMOVED lines=9> */
.L_x_1236:
        /* <DEDUP_REMOVED lines=11> */
.L_x_1239:
        /* <DEDUP_REMOVED lines=8> */
.L_x_1238:
[----:B------:R-:W-:Y:S05]  /*0c90*/  BSYNC B0 ;  /* 0x0000000000007941 */ /* 0x000fea0003800000 */
.L_x_1235:
        /* <DEDUP_REMOVED lines=14> */
.L_x_1242:
        /* <DEDUP_REMOVED lines=9> */
.L_x_1241:
        /* <DEDUP_REMOVED lines=11> */
.L_x_1244:
        /* <DEDUP_REMOVED lines=8> */
.L_x_1243:
[----:B------:R-:W-:Y:S05]  /*0f40*/  BSYNC B0 ;  /* 0x0000000000007941 */ /* 0x000fea0003800000 */
.L_x_1240:
        /* <DEDUP_REMOVED lines=25> */
.L_x_1246:
[----:B------:R-:W-:Y:S05]  /*10e0*/  BSYNC B0 ;  /* 0x0000000000007941 */ /* 0x000fea0003800000 */
.L_x_1245:
[----:B------:R-:W-:-:S05]  /*10f0*/  IADD3 R8, P0, R8, UR4, RZ ;  /* 0x0000000408087c10 */ /* 0x000fca000ff1e0ff */
[----:B------:R-:W-:Y:S01]  /*1100*/  IMAD.X R5, RZ, RZ, R5, P0 ;  /* 0x000000ffff057224 */ /* 0x000fe200000e0605 */
[----:B------:R-:W-:-:S04]  /*1110*/  ISETP.GE.U32.AND P0, PT, R8, UR7, PT ;  /* 0x0000000708007c0c */ /* 0x000fc8000bf06070 */
[----:B------:R-:W-:-:S13]  /*1120*/  ISETP.GE.AND.EX P0, PT, R5, RZ, PT, P0 ;  /* 0x000000ff0500720c */ /* 0x000fda0003f06300 */
[----:B------:R-:W-:Y:S05]  /*1130*/  @!P0 BRA `(.L_x_1247) ;  /* 0xfffffff000388947 */ /* 0x000fea000383ffff */
[----:B------:R-:W-:Y:S05]  /*1140*/  EXIT ;  /* 0x000000000000794d */ /* 0x000fea0003800000 */
.L_x_1248:
        /* <DEDUP_REMOVED lines=11> */
.L_x_2122:


//--------------------- .text._Z18kQuantizeBlockwiseI6__halfLi512ELi2ELi0ELi2EEvPfPT_S1_PhS1_ii --------------------------
	.section	.text._Z18kQuantizeBlockwiseI6__halfLi512ELi2ELi0ELi2EEvPfPT_S1_PhS1_ii,"ax",@progbits
	.align	128
        .global         _Z18kQuantizeBlockwiseI6__halfLi512ELi2ELi0ELi2EEvPfPT_S1_PhS1_ii
        .type           _Z18kQuantizeBlockwiseI6__halfLi512ELi2ELi0ELi2EEvPfPT_S1_PhS1_ii,@function
        .size           _Z18kQuantizeBlockwiseI6__halfLi512ELi2ELi0ELi2EEvPfPT_S1_PhS1_ii,(.L_x_2123 - _Z18kQuantizeBlockwiseI6__halfLi512ELi2ELi0ELi2EEvPfPT_S1_PhS1_ii)
        .other          _Z18kQuantizeBlockwiseI6__halfLi512ELi2ELi0ELi2EEvPfPT_S1_PhS1_ii,@"STO_CUDA_ENTRY STV_DEFAULT"
_Z18kQuantizeBlockwiseI6__halfLi512ELi2ELi0ELi2EEvPfPT_S1_PhS1_ii:
.text._Z18kQuantizeBlockwiseI6__halfLi512ELi2ELi0ELi2EEvPfPT_S1_PhS1_ii:
        /* <DEDUP_REMOVED lines=34> */
.L_x_1266:
        /* <DEDUP_REMOVED lines=89> */
.L_x_1250:
        /* <DEDUP_REMOVED lines=42> */
.L_x_1251:
[----:B------:R-:W-:Y:S05]  /*0a50*/  BSYNC B0 ;  /* 0x0000000000007941 */ /* 0x000fea0003800000 */
.L_x_1249:
        /* <DEDUP_REMOVED lines=13> */
.L_x_1253:
[----:B------:R-:W-:Y:S05]  /*0b30*/  BSYNC B0 ;  /* 0x0000000000007941 */ /* 0x000fea0003800000 */
.L_x_1252:
        /* <DEDUP_REMOVED lines=16> */
.L_x_1256:
        /* <DEDUP_REMOVED lines=9> */
.L_x_1255:
        /* <DEDUP_REMOVED lines=11> */
.L_x_1258:
        /* <DEDUP_REMOVED lines=8> */
.L_x_1257:
[----:B------:R-:W-:Y:S05]  /*0e00*/  BSYNC B0 ;  /* 0x0000000000007941 */ /* 0x000fea0003800000 */
.L_x_1254:
        /* <DEDUP_REMOVED lines=14> */
.L_x_1261:
        /* <DEDUP_REMOVED lines=9> */
.L_x_1260:
        /* <DEDUP_REMOVED lines=11> */
.L_x_1263:
        /* <DEDUP_REMOVED lines=8> */
.L_x_1262:
[----:B------:R-:W-:Y:S05]  /*10b0*/  BSYNC B0 ;  /* 0x0000000000007941 */ /* 0x000fea0003800000 */
.L_x_1259:
        /* <DEDUP_REMOVED lines=25> */
.L_x_1265:
[----:B------:R-:W-:Y:S05]  /*1250*/  BSYNC B0 ;  /* 0x0000000000007941 */ /* 0x000fea0003800000 */
.L_x_1264:
[----:B------:R-:W-:-:S05]  /*1260*/  IADD3 R0, P0, R0, UR4, RZ ;  /* 0x0000000400007c10 */ /* 0x000fca000ff1e0ff */
[----:B------:R-:W-:Y:S01]  /*1270*/  IMAD.X R3, RZ, RZ, R3, P0 ;  /* 0x000000ffff037224 */ /* 0x000fe200000e0603 */
[----:B------:R-:W-:-:S04]  /*1280*/  ISETP.GE.U32.AND P0, PT, R0, UR7, PT ;  /* 0x0000000700007c0c */ /* 0x000fc8000bf06070 */
[----:B------:R-:W-:-:S13]  /*1290*/  ISETP.GE.AND.EX P0, PT, R3, RZ, PT, P0 ;  /* 0x000000ff0300720c */ /* 0x000fda0003f06300 */
[----:B------:R-:W-:Y:S05]  /*12a0*/  @!P0 BRA `(.L_x_1266) ;  /* 0xffffffec00dc8947 */ /* 0x000fea000383ffff */
[----:B------:R-:W-:Y:S05]  /*12b0*/  EXIT ;  /* 0x000000000000794d */ /* 0x000fea0003800000 */
.L_x_1267:
        /* <DEDUP_REMOVED lines=12> */
.L_x_2123:


//--------------------- .text._Z18kQuantizeBlockwiseI6__halfLi1024ELi4ELi0ELi2EEvPfPT_S1_PhS1_ii --------------------------
	.section	.text._Z18kQuantizeBlockwiseI6__halfLi1024ELi4ELi0ELi2EEvPfPT_S1_PhS1_ii,"ax",@progbits
	.align	128
        .global         _Z18kQuantizeBlockwiseI6__halfLi1024ELi4ELi0ELi2EEvPfPT_S1_PhS1_ii
        .type           _Z18kQuantizeBlockwiseI6__halfLi1024ELi4ELi0ELi2EEvPfPT_S1_PhS1_ii,@function
        .size           _Z18kQuantizeBlockwiseI6__halfLi1024ELi4ELi0ELi2EEvPfPT_S1_PhS1_ii,(.L_x_2124 - _Z18kQuantizeBlockwiseI6__halfLi1024ELi4ELi0ELi2EEvPfPT_S1_PhS1_ii)
        .other          _Z18kQuantizeBlockwiseI6__halfLi1024ELi4ELi0ELi2EEvPfPT_S1_PhS1_ii,@"STO_CUDA_ENTRY STV_DEFAULT"
_Z18kQuantizeBlockwiseI6__halfLi1024ELi4ELi0ELi2EEvPfPT_S1_PhS1_ii:
.text._Z18kQuantizeBlockwiseI6__halfLi1024ELi4ELi0ELi2EEvPfPT_S1_PhS1_ii:
        /* <DEDUP_REMOVED lines=37> */
.L_x_1293:
        /* <DEDUP_REMOVED lines=35> */
[--C-:B0-----:R-:W-:Y:S02]  /*0480*/  HADD2.F32 R18, -RZ, R8.reuse.H0_H0 ;  /* 0x20000008ff127230 */ /* 0x101fe40000004100 */
[----:B------:R-:W-:Y:S02]  /*0490*/  HADD2.F32 R23, -RZ, R8.H1_H1 ;  /* 0x30000008ff177230 */ /* 0x000fe40000004100 */
[----:B------:R-:W-:Y:S01]  /*04a0*/  HADD2.F32 R21, -RZ, R9.H0_H0 ;  /* 0x20000009ff157230 */ /* 0x000fe20000004100 */
[----:B------:R-:W-:-:S04]  /*04b0*/  FMNMX.FTZ R24, |R18|, -3.40282346638528859812e+38, !PT ;  /* 0xff7fffff12187809 */ /* 0x000fc80007810200 */
[----:B------:R-:W-:Y:S01]  /*04c0*/  FMNMX.FTZ R26, R24, |R23|, !PT ;  /* 0x40000017181a7209 */ /* 0x000fe20007810000 */
[----:B------:R-:W-:-:S03]  /*04d0*/  HADD2.F32 R24, -RZ, R9.H1_H1 ;  /* 0x30000009ff187230 */ /* 0x000fc60000004100 */
        /* <DEDUP_REMOVED lines=61> */
.L_x_1269:
        /* <DEDUP_REMOVED lines=42> */
.L_x_1270:
[----:B------:R-:W-:Y:S05]  /*0b50*/  BSYNC B0 ;  /* 0x0000000000007941 */ /* 0x000fea0003800000 */
.L_x_1268:
        /* <DEDUP_REMOVED lines=13> */
.L_x_1272:
[----:B------:R-:W-:Y:S05]  /*0c30*/  BSYNC B0 ;  /* 0x0000000000007941 */ /* 0x000fea0003800000 */
.L_x_1271:
        /* <DEDUP_REMOVED lines=16> */
.L_x_1275:
        /* <DEDUP_REMOVED lines=9> */
.L_x_1274:
        /* <DEDUP_REMOVED lines=11> */
.L_x_1277:
        /* <DEDUP_REMOVED lines=8> */
.L_x_1276:
[----:B------:R-:W-:Y:S05]  /*0f00*/  BSYNC B0 ;  /* 0x0000000000007941 */ /* 0x000fea0003800000 */
.L_x_1273:
        /* <DEDUP_REMOVED lines=14> */
.L_x_1280:
        /* <DEDUP_REMOVED lines=9> */
.L_x_1279:
        /* <DEDUP_REMOVED lines=11> */
.L_x_1282:
        /* <DEDUP_REMOVED lines=8> */
.L_x_1281:
[----:B------:R-:W-:Y:S05]  /*11b0*/  BSYNC B0 ;  /* 0x0000000000007941 */ /* 0x000fea0003800000 */
.L_x_1278:
        /* <DEDUP_REMOVED lines=16> */
.L_x_1285:
        /* <DEDUP_REMOVED lines=9> */
.L_x_1284:
        /* <DEDUP_REMOVED lines=11> */
.L_x_1287:
        /* <DEDUP_REMOVED lines=8> */
.L_x_1286:
[----:B------:R-:W-:Y:S05]  /*1480*/  BSYNC B0 ;  /* 0x0000000000007941 */ /* 0x000fea0003800000 */
.L_x_1283:
        /* <DEDUP_REMOVED lines=14> */
.L_x_1290:
        /* <DEDUP_REMOVED lines=9> */
.L_x_1289:
        /* <DEDUP_REMOVED lines=11> */
.L_x_1292:
        /* <DEDUP_REMOVED lines=8> */
.L_x_1291:
[----:B------:R-:W-:Y:S05]  /*1730*/  BSYNC B0 ;  /* 0x0000000000007941 */ /* 0x000fea0003800000 */
.L_x_1288:
        /* <DEDUP_REMOVED lines=39> */
.L_x_1294:
        /* <DEDUP_REMOVED lines=13> */
.L_x_2124:


//--------------------- .text._Z18kQuantizeBlockwiseI6__halfLi2048ELi4ELi0ELi2EEvPfPT_S1_PhS1_ii --------------------------
	.section	.text._Z18kQuantizeBlockwiseI6__halfLi2048ELi4ELi0ELi2EEvPfPT_S1_PhS1_ii,"ax",@progbits
	.align	128
        .global         _Z18kQuantizeBlockwiseI6__halfLi2048ELi4ELi0ELi2EEvPfPT_S1_PhS1_ii
        .type           _Z18kQuantizeBlockwiseI6__halfLi2048ELi4ELi0ELi2EEvPfPT_S1_PhS1_ii,@function
        .size           _Z18kQuantizeBlockwiseI6__halfLi2048ELi4ELi0ELi2EEvPfPT_S1_PhS1_ii,(.L_x_2125 - _Z18kQuantizeBlockwiseI6__halfLi2048ELi4ELi0ELi2EEvPfPT_S1_PhS1_ii)
        .other          _Z18kQuantizeBlockwiseI6__halfLi2048ELi4ELi0ELi2EEvPfPT_S1_PhS1_ii,@"STO_CUDA_ENTRY STV_DEFAULT"
_Z18kQuantizeBlockwiseI6__halfLi2048ELi4ELi0ELi2EEvPfPT_S1_PhS1_ii:
.text._Z18kQuantizeBlockwiseI6__halfLi2048ELi4ELi0ELi2EEvPfPT_S1_PhS1_ii:
        /* <DEDUP_REMOVED lines=37> */
.L_x_1320:
[----:B------:R-:W0:Y:S01]  /*0250*/  LDC R9, c[0x0][0x23c] ;  /* 0x00008f00ff097b82 */ /* 0x000e220000000800 */
[----:B------:R-:W-:Y:S01]  /*0260*/  IMAD.MOV R4, RZ, RZ, -R3 ;  /* 0x000000ffff047224 */ /* 0x000fe200078e0a03 */
[C---:B------:R-:W-:Y:S02]  /*0270*/  IADD3 R6, P0, R25.reuse, R3, RZ ;  /* 0x0000000319067210 */ /* 0x040fe40007f1e0ff */
[----:B------:R-:W-:Y:S02]  /*0280*/  LOP3.LUT R11, R25, 0x20, RZ, 0xfc, !PT ;  /* 0x00000020190b7812 */ /* 0x000fe400078efcff */
[----:B------:R-:W-:Y:S02]  /*0290*/  LEA R8, P4, R6, UR10, 0x1 ;  /* 0x0000000a06087c11 */ /* 0x000fe4000f8808ff */
[----:B------:R-:W-:Y:S02]  /*02a0*/  PRMT R12, RZ, 0x7610, R12 ;  /* 0x00007610ff0c7816 */ /* 0x000fe4000000000c */
[----:B------:R-:W-:-:S02]  /*02b0*/  PRMT R13, RZ, 0x7610, R13 ;  /* 0x00007610ff0d7816 */ /* 0x000fc4000000000d */
[----:B------:R-:W-:Y:S02]  /*02c0*/  PRMT R10, RZ, 0x7610, R10 ;  /* 0x00007610ff0a7816 */ /* 0x000fe4000000000a */
[----:B0-----:R-:W-:Y:S02]  /*02d0*/  VIADDMNMX R4, R4, R9, 0x800, PT ;  /* 0x0000080004047446 */ /* 0x001fe40003800109 */
[----:B------:R-:W-:Y:S02]  /*02e0*/  LEA.HI.X.SX32 R9, R25, R2, 0x1, P0 ;  /* 0x0000000219097211 */ /* 0x000fe400000f0eff */
[-C--:B------:R-:W-:Y:S02]  /*02f0*/  ISETP.GE.AND P1, PT, R11, R4.reuse, PT ;  /* 0x000000040b00720c */ /* 0x080fe40003f26270 */
[-C--:B------:R-:W-:Y:S01]  /*0300*/  ISETP.GE.AND P0, PT, R25, R4.reuse, PT ;  /* 0x000000041900720c */ /* 0x080fe20003f06270 */
[----:B------:R-:W-:Y:S01]  /*0310*/  BAR.SYNC.DEFER_BLOCKING 0x0 ;  /* 0x0000000000007b1d */ /* 0x000fe20000010000 */
[----:B------:R-:W-:-:S02]  /*0320*/  ISETP.GE.AND P2, PT, R19, R4, PT ;  /* 0x000000041300720c */ /* 0x000fc40003f46270 */
[----:B------:R-:W-:Y:S02]  /*0330*/  ISETP.GE.AND P3, PT, R17, R4, PT ;  /* 0x000000041100720c */ /* 0x000fe40003f66270 */
[----:B------:R-:W-:Y:S02]  /*0340*/  PRMT R11, RZ, 0x7610, R11 ;  /* 0x00007610ff0b7816 */ /* 0x000fe4000000000b */
[----:B------:R-:W-:-:S05]  /*0350*/  LEA.HI.X R9, R6, UR11, R9, 0x1, P4 ;  /* 0x0000000b06097c11 */ /* 0x000fca000a0f0c09 */
        /* <DEDUP_REMOVED lines=20> */
[--C-:B------:R-:W-:Y:S01]  /*04a0*/  HADD2.F32 R22, -RZ, R9.reuse.H0_H0 ;  /* 0x20000009ff167230 */ /* 0x100fe20000004100 */
[----:B------:R-:W-:Y:S01]  /*04b0*/  FMNMX.FTZ R15, |R6|, -3.40282346638528859812e+38, !PT ;  /* 0xff7fffff060f7809 */ /* 0x000fe20007810200 */
[----:B------:R-:W-:-:S03]  /*04c0*/  HADD2.F32 R26, -RZ, R9.H1_H1 ;  /* 0x30000009ff1a7230 */ /* 0x000fc60000004100 */
        /* <DEDUP_REMOVED lines=87> */
.L_x_1296:
        /* <DEDUP_REMOVED lines=59> */
.L_x_1297:
[----:B------:R-:W-:Y:S05]  /*0df0*/  BSYNC B0 ;  /* 0x0000000000007941 */ /* 0x000fea0003800000 */
.L_x_1295:
        /* <DEDUP_REMOVED lines=13> */
.L_x_1299:
[----:B------:R-:W-:Y:S05]  /*0ed0*/  BSYNC B0 ;  /* 0x0000000000007941 */ /* 0x000fea0003800000 */
.L_x_1298:
        /* <DEDUP_REMOVED lines=16> */
.L_x_1302:
        /* <DEDUP_REMOVED lines=9> */
.L_x_1301:
        /* <DEDUP_REMOVED lines=11> */
.L_x_1304:
        /* <DEDUP_REMOVED lines=8> */
.L_x_1303:
[----:B------:R-:W-:Y:S05]  /*11a0*/  BSYNC B0 ;  /* 0x0000000000007941 */ /* 0x000fea0003800000 */
.L_x_1300:
        /* <DEDUP_REMOVED lines=14> */
.L_x_1307:
        /* <DEDUP_REMOVED lines=9> */
.L_x_1306:
        /* <DEDUP_REMOVED lines=11> */
.L_x_1309:
        /* <DEDUP_REMOVED lines=8> */
.L_x_1308:
[----:B------:R-:W-:Y:S05]  /*1450*/  BSYNC B0 ;  /* 0x0000000000007941 */ /* 0x000fea0003800000 */
.L_x_1305:
        /* <DEDUP_REMOVED lines=16> */
.L_x_1312:
        /* <DEDUP_REMOVED lines=9> */
.L_x_1311:
        /* <DEDUP_REMOVED lines=11> */
.L_x_1314:
        /* <DEDUP_REMOVED lines=8> */
.L_x_1313:
[----:B------:R-:W-:Y:S05]  /*1720*/  BSYNC B0 ;  /* 0x0000000000007941 */ /* 0x000fea0003800000 */
.L_x_1310:
        /* <DEDUP_REMOVED lines=14> */
.L_x_1317:
        /* <DEDUP_REMOVED lines=9> */
.L_x_1316:
        /* <DEDUP_REMOVED lines=11> */
.L_x_1319:
        /* <DEDUP_REMOVED lines=8> */
.L_x_1318:
[----:B------:R-:W-:Y:S05]  /*19d0*/  BSYNC B0 ;  /* 0x0000000000007941 */ /* 0x000fea0003800000 */
.L_x_1315:
        /* <DEDUP_REMOVED lines=10> */
[----:B------:R-:W-:Y:S01]  /*1a80*/  PRMT R27, R11, 0x7604, R6 ;  /* 0x000076040b1b7816 */ /* 0x000fe20000000006 */
[----:B------:R-:W-:Y:S01]  /*1a90*/  IMAD.X R8, RZ, RZ, R2, P0 ;  /* 0x000000ffff087224 */ /* 0x000fe200000e0602 */
[----:B------:R-:W-:Y:S01]  /*1aa0*/  @!P1 LEA.HI R6, R4, R4, RZ, 0x1 ;  /* 0x0000000404069211 */ /* 0x000fe200078f08ff */
        /* <DEDUP_REMOVED lines=26> */
.L_x_1321:
        /* <DEDUP_REMOVED lines=11> */
.L_x_2125:


//--------------------- .text._Z18kQuantizeBlockwiseI6__halfLi4096ELi4ELi0ELi2EEvPfPT_S1_PhS1_ii --------------------------
	.section	.text._Z18kQuantizeBlockwiseI6__halfLi4096ELi4ELi0ELi2EEvPfPT_S1_PhS1_ii,"ax",@progbits
	.align	128
        .global         _Z18kQuantizeBlockwiseI6__halfLi4096ELi4ELi0ELi2EEvPfPT_S1_PhS1_ii
        .type           _Z18kQuantizeBlockwiseI6__halfLi4096ELi4ELi0ELi2EEvPfPT_S1_PhS1_ii,@function
        .size           _Z18kQuantizeBlockwiseI6__halfLi4096ELi4ELi0ELi2EEvPfPT_S1_PhS1_ii,(.L_x_2126 - _Z18kQuantizeBlockwiseI6__halfLi4096ELi4ELi0ELi2EEvPfPT_S1_PhS1_ii)
        .other          _Z18kQuantizeBlockwiseI6__halfLi4096ELi4ELi0ELi2EEvPfPT_S1_PhS1_ii,@"STO_CUDA_ENTRY STV_DEFAULT"
_Z18kQuantizeBlockwiseI6__halfLi4096ELi4ELi0ELi2EEvPfPT_S1_PhS1_ii:
.text._Z18kQuantizeBlockwiseI6__halfLi4096ELi4ELi0ELi2EEvPfPT_S1_PhS1_ii:
        /* <DEDUP_REMOVED lines=37> */
.L_x_1347:
        /* <DEDUP_REMOVED lines=179> */
.L_x_1323:
        /* <DEDUP_REMOVED lines=95> */
.L_x_1324:
[----:B------:R-:W-:Y:S05]  /*1370*/  BSYNC B0 ;  /* 0x0000000000007941 */ /* 0x000fea0003800000 */
.L_x_1322:
        /* <DEDUP_REMOVED lines=13> */
.L_x_1326:
[----:B------:R-:W-:Y:S05]  /*1450*/  BSYNC B0 ;  /* 0x0000000000007941 */ /* 0x000fea0003800000 */
.L_x_1325:
        /* <DEDUP_REMOVED lines=16> */
.L_x_1329:
        /* <DEDUP_REMOVED lines=9> */
.L_x_1328:
        /* <DEDUP_REMOVED lines=11> */
.L_x_1331:
        /* <DEDUP_REMOVED lines=8> */
.L_x_1330:
[----:B------:R-:W-:Y:S05]  /*1720*/  BSYNC B0 ;  /* 0x0000000000007941 */ /* 0x000fea0003800000 */
.L_x_1327:
        /* <DEDUP_REMOVED lines=14> */
.L_x_1334:
        /* <DEDUP_REMOVED lines=9> */
.L_x_1333:
        /* <DEDUP_REMOVED lines=11> */
.L_x_1336:
        /* <DEDUP_REMOVED lines=8> */
.L_x_1335:
[----:B------:R-:W-:Y:S05]  /*19d0*/  BSYNC B0 ;  /* 0x0000000000007941 */ /* 0x000fea0003800000 */
.L_x_1332:
        /* <DEDUP_REMOVED lines=16> */
.L_x_1339:
        /* <DEDUP_REMOVED lines=9> */
.L_x_1338:
        /* <DEDUP_REMOVED lines=11> */
.L_x_1341:
        /* <DEDUP_REMOVED lines=8> */
.L_x_1340:
[----:B------:R-:W-:Y:S05]  /*1ca0*/  BSYNC B0 ;  /* 0x0000000000007941 */ /* 0x000fea0003800000 */
.L_x_1337:
        /* <DEDUP_REMOVED lines=14> */
.L_x_1344:
        /* <DEDUP_REMOVED lines=9> */
.L_x_1343:
        /* <DEDUP_REMOVED lines=11> */
.L_x_1346:
        /* <DEDUP_REMOVED lines=8> */
.L_x_1345:
[----:B------:R-:W-:Y:S05]  /*1f50*/  BSYNC B0 ;  /* 0x0000000000007941 */ /* 0x000fea0003800000 */
.L_x_1342:
        /* <DEDUP_REMOVED lines=39> */
.L_x_1348:
        /* <DEDUP_REMOVED lines=11> */
.L_x_2126:


//--------------------- .text._Z18kQuantizeBlockwiseI6__halfLi64ELi2ELi0ELi1EEvPfPT_S1_PhS1_ii --------------------------
	.section	.text._Z18kQuantizeBlockwiseI6__halfLi64ELi2ELi0ELi1EEvPfPT_S1_PhS1_ii,"ax",@progbits
	.align	128
        .global         _Z18kQuantizeBlockwiseI6__halfLi64ELi2ELi0ELi1EEvPfPT_S1_PhS1_ii
        .type           _Z18kQuantizeBlockwiseI6__halfLi64ELi2ELi0ELi1EEvPfPT_S1_PhS1_ii,@function
        .size           _Z18kQuantizeBlockwiseI6__halfLi64ELi2ELi0ELi1EEvPfPT_S1_PhS1_ii,(.L_x_2127 - _Z18kQuantizeBlockwiseI6__halfLi64ELi2ELi0ELi1EEvPfPT_S1_PhS1_ii)
        .other          _Z18kQuantizeBlockwiseI6__halfLi64ELi2ELi0ELi1EEvPfPT_S1_PhS1_ii,@"STO_CUDA_ENTRY STV_DEFAULT"
_Z18kQuantizeBlockwiseI6__halfLi64ELi2ELi0ELi1EEvPfPT_S1_PhS1_ii:
.text._Z18kQuantizeBlockwiseI6__halfLi64ELi2ELi0ELi1EEvPfPT_S1_PhS1_ii:
        /* <DEDUP_REMOVED lines=22> */
.L_x_1365:
        /* <DEDUP_REMOVED lines=57> */
.L_x_1349:
        /* <DEDUP_REMOVED lines=23> */
.L_x_1350:
        /* <DEDUP_REMOVED lines=13> */
.L_x_1352:
[----:B------:R-:W-:Y:S05]  /*0730*/  BSYNC B0 ;  /* 0x0000000000007941 */ /* 0x000fea0003800000 */
.L_x_1351:
        /* <DEDUP_REMOVED lines=14> */
.L_x_1355:
[----:B------:R-:W-:-:S13]  /*0820*/  FSETP.GT.FTZ.AND P1, PT, |R12|, 0.20833332836627960205, PT ;  /* 0x3e5555550c00780b */ /* 0x000fda0003f34200 */
[----:B------:R-:W-:-:S04]  /*0830*/  @!P1 VIADD R15, R15, 0x6 ;  /* 0x000000060f0f9836 */ /* 0x000fc80000000000 */
[----:B------:R-:W-:Y:S01]  /*0840*/  @P1 VIADD R15, R15, 0x7 ;  /* 0x000000070f0f1836 */ /* 0x000fe20000000000 */
[----:B------:R-:W-:Y:S06]  /*0850*/  BRA `(.L_x_1356) ;  /* 0x0000000000247947 */ /* 0x000fec0003800000 */
.L_x_1354:
[----:B------:R-:W-:-:S13]  /*0860*/  FSETP.GT.FTZ.AND P1, PT, |R12|, 0.58333301544189453125, PT ;  /* 0x3f1555500c00780b */ /* 0x000fda0003f34200 */
[----:B------:R-:W-:Y:S05]  /*0870*/  @P1 BRA `(.L_x_1357) ;  /* 0x0000000000101947 */ /* 0x000fea0003800000 */
[----:B------:R-:W-:-:S13]  /*0880*/  FSETP.GT.FTZ.AND P1, PT, |R12|, 0.4166666865348815918, PT ;  /* 0x3ed555560c00780b */ /* 0x000fda0003f34200 */
[----:B------:R-:W-:-:S04]  /*0890*/  @!P1 VIADD R15, R15, 0x4 ;  /* 0x000000040f0f9836 */ /* 0x000fc80000000000 */
[----:B------:R-:W-:Y:S01]  /*08a0*/  @P1 VIADD R15, R15, 0x5 ;  /* 0x000000050f0f1836 */ /* 0x000fe20000000000 */
[----:B------:R-:W-:Y:S06]  /*08b0*/  BRA `(.L_x_1356) ;  /* 0x00000000000c7947 */ /* 0x000fec0003800000 */
.L_x_1357:
[----:B------:R-:W-:-:S13]  /*08c0*/  FSETP.GT.FTZ.AND P1, PT, |R12|, 0.8333333134651184082, PT ;  /* 0x3f5555550c00780b */ /* 0x000fda0003f34200 */
[----:B------:R-:W-:-:S04]  /*08d0*/  @!P1 VIADD R15, R15, 0x2 ;  /* 0x000000020f0f9836 */ /* 0x000fc80000000000 */
[----:B------:R-:W-:-:S07]  /*08e0*/  @P1 VIADD R15, R15, 0x3 ;  /* 0x000000030f0f1836 */ /* 0x000fce0000000000 */
.L_x_1356:
[----:B------:R-:W-:Y:S05]  /*08f0*/  BSYNC B0 ;  /* 0x0000000000007941 */ /* 0x000fea0003800000 */
.L_x_1353:
        /* <DEDUP_REMOVED lines=12> */
.L_x_1360:
[----:B------:R-:W-:-:S13]  /*09c0*/  FSETP.GT.FTZ.AND P1, PT, |R13|, 0.20833332836627960205, PT ;  /* 0x3e5555550d00780b */ /* 0x000fda0003f34200 */
[----:B------:R-:W-:-:S04]  /*09d0*/  @!P1 VIADD R12, R12, 0x6 ;  /* 0x000000060c0c9836 */ /* 0x000fc80000000000 */
[----:B------:R-:W-:Y:S01]  /*09e0*/  @P1 VIADD R12, R12, 0x7 ;  /* 0x000000070c0c1836 */ /* 0x000fe20000000000 */
[----:B------:R-:W-:Y:S06]  /*09f0*/  BRA `(.L_x_1361) ;  /* 0x0000000000247947 */ /* 0x000fec0003800000 */
.L_x_1359:
[----:B------:R-:W-:-:S13]  /*0a00*/  FSETP.GT.FTZ.AND P1, PT, |R13|, 0.58333301544189453125, PT ;  /* 0x3f1555500d00780b */ /* 0x000fda0003f34200 */
[----:B------:R-:W-:Y:S05]  /*0a10*/  @P1 BRA `(.L_x_1362) ;  /* 0x0000000000101947 */ /* 0x000fea0003800000 */
[----:B------:R-:W-:-:S13]  /*0a20*/  FSETP.GT.FTZ.AND P1, PT, |R13|, 0.4166666865348815918, PT ;  /* 0x3ed555560d00780b */ /* 0x000fda0003f34200 */
[----:B------:R-:W-:-:S04]  /*0a30*/  @!P1 VIADD R12, R12, 0x4 ;  /* 0x000000040c0c9836 */ /* 0x000fc80000000000 */
[----:B------:R-:W-:Y:S01]  /*0a40*/  @P1 VIADD R12, R12, 0x5 ;  /* 0x000000050c0c1836 */ /* 0x000fe20000000000 */
[----:B------:R-:W-:Y:S06]  /*0a50*/  BRA `(.L_x_1361) ;  /* 0x00000000000c7947 */ /* 0x000fec0003800000 */
.L_x_1362:
[----:B------:R-:W-:-:S13]  /*0a60*/  FSETP.GT.FTZ.AND P1, PT, |R13|, 0.8333333134651184082, PT ;  /* 0x3f5555550d00780b */ /* 0x000fda0003f34200 */
[----:B------:R-:W-:-:S04]  /*0a70*/  @!P1 VIADD R12, R12, 0x2 ;  /* 0x000000020c0c9836 */ /* 0x000fc80000000000 */
[----:B------:R-:W-:-:S07]  /*0a80*/  @P1 VIADD R12, R12, 0x3 ;  /* 0x000000030c0c1836 */ /* 0x000fce0000000000 */
.L_x_1361:
[----:B------:R-:W-:Y:S05]  /*0a90*/  BSYNC B0 ;  /* 0x0000000000007941 */ /* 0x000fea0003800000 */
.L_x_1358:
        /* <DEDUP_REMOVED lines=24> */
.L_x_1364:
[----:B------:R-:W-:Y:S05]  /*0c20*/  BSYNC B0 ;  /* 0x0000000000007941 */ /* 0x000fea0003800000 */
.L_x_1363:
[----:B------:R-:W-:-:S05]  /*0c30*/  IADD3 R8, P0, R8, UR4, RZ ;  /* 0x0000000408087c10 */ /* 0x000fca000ff1e0ff */
[----:B------:R-:W-:Y:S01]  /*0c40*/  IMAD.X R7, RZ, RZ, R7, P0 ;  /* 0x000000ffff077224 */ /* 0x000fe200000e0607 */
[----:B------:R-:W-:-:S04]  /*0c50*/  ISETP.GE.U32.AND P0, PT, R8, UR7, PT ;  /* 0x0000000708007c0c */ /* 0x000fc8000bf06070 */
[----:B------:R-:W-:-:S13]  /*0c60*/  ISETP.GE.AND.EX P0, PT, R7, RZ, PT, P0 ;  /* 0x000000ff0700720c */ /* 0x000fda0003f06300 */
[----:B------:R-:W-:Y:S05]  /*0c70*/  @!P0 BRA `(.L_x_1365) ;  /* 0xfffffff400388947 */ /* 0x000fea000383ffff */
[----:B------:R-:W-:Y:S05]  /*0c80*/  EXIT ;  /* 0x000000000000794d */ /* 0x000fea0003800000 */
.L_x_1366:
        /* <DEDUP_REMOVED lines=15> */
.L_x_2127:


//--------------------- .text._Z18kQuantizeBlockwiseI6__halfLi128ELi2ELi0ELi1EEvPfPT_S1_PhS1_ii --------------------------
	.section	.text._Z18kQuantizeBlockwiseI6__halfLi128ELi2ELi0ELi1EEvPfPT_S1_PhS1_ii,"ax",@progbits
	.align	128
        .global         _Z18kQuantizeBlockwiseI6__halfLi128ELi2ELi0ELi1EEvPfPT_S1_PhS1_ii
        .type           _Z18kQuantizeBlockwiseI6__halfLi128ELi2ELi0ELi1EEvPfPT_S1_PhS1_ii,@function
        .size           _Z18kQuantizeBlockwiseI6__halfLi128ELi2ELi0ELi1EEvPfPT_S1_PhS1_ii,(.L_x_2128 - _Z18kQuantizeBlockwiseI6__halfLi128ELi2ELi0ELi1EEvPfPT_S1_PhS1_ii)
        .other          _Z18kQuantizeBlockwiseI6__halfLi128ELi2ELi0ELi1EEvPfPT_S1_PhS1_ii,@"STO_CUDA_ENTRY STV_DEFAULT"
_Z18kQuantizeBlockwiseI6__halfLi128ELi2ELi0ELi1EEvPfPT_S1_PhS1_ii:
.text._Z18kQuantizeBlockwiseI6__halfLi128ELi2ELi0ELi1EEvPfPT_S1_PhS1_ii:
        /* <DEDUP_REMOVED lines=34> */
.L_x_1384:
        /* <DEDUP_REMOVED lines=68> */
.L_x_1368:
        /* <DEDUP_REMOVED lines=27> */
.L_x_1369:
[----:B------:R-:W-:Y:S05]  /*0810*/  BSYNC B0 ;  /* 0x0000000000007941 */ /* 0x000fea0003800000 */
.L_x_1367:
        /* <DEDUP_REMOVED lines=14> */
.L_x_1371:
[----:B------:R-:W-:Y:S05]  /*0900*/  BSYNC B0 ;  /* 0x0000000000007941 */ /* 0x000fea0003800000 */
.L_x_1370:
        /* <DEDUP_REMOVED lines=14> */
.L_x_1374:
[----:B------:R-:W-:-:S13]  /*09f0*/  FSETP.GT.FTZ.AND P1, PT, |R18|, 0.20833332836627960205, PT ;  /* 0x3e5555551200780b */ /* 0x000fda0003f34200 */
[----:B------:R-:W-:-:S04]  /*0a00*/  @!P1 VIADD R3, R3, 0x6 ;  /* 0x0000000603039836 */ /* 0x000fc80000000000 */
[----:B------:R-:W-:Y:S01]  /*0a10*/  @P1 VIADD R3, R3, 0x7 ;  /* 0x0000000703031836 */ /* 0x000fe20000000000 */
[----:B------:R-:W-:Y:S06]  /*0a20*/  BRA `(.L_x_1375) ;  /* 0x0000000000247947 */ /* 0x000fec0003800000 */
.L_x_1373:
[----:B------:R-:W-:-:S13]  /*0a30*/  FSETP.GT.FTZ.AND P1, PT, |R18|, 0.58333301544189453125, PT ;  /* 0x3f1555501200780b */ /* 0x000fda0003f34200 */
[----:B------:R-:W-:Y:S05]  /*0a40*/  @P1 BRA `(.L_x_1376) ;  /* 0x0000000000101947 */ /* 0x000fea0003800000 */
[----:B------:R-:W-:-:S13]  /*0a50*/  FSETP.GT.FTZ.AND P1, PT, |R18|, 0.4166666865348815918, PT ;  /* 0x3ed555561200780b */ /* 0x000fda0003f34200 */
[----:B------:R-:W-:-:S04]  /*0a60*/  @!P1 VIADD R3, R3, 0x4 ;  /* 0x0000000403039836 */ /* 0x000fc80000000000 */
[----:B------:R-:W-:Y:S01]  /*0a70*/  @P1 VIADD R3, R3, 0x5 ;  /* 0x0000000503031836 */ /* 0x000fe20000000000 */
[----:B------:R-:W-:Y:S06]  /*0a80*/  BRA `(.L_x_1375) ;  /* 0x00000000000c7947 */ /* 0x000fec0003800000 */
.L_x_1376:
[----:B------:R-:W-:-:S13]  /*0a90*/  FSETP.GT.FTZ.AND P1, PT, |R18|, 0.8333333134651184082, PT ;  /* 0x3f5555551200780b */ /* 0x000fda0003f34200 */
[----:B------:R-:W-:-:S04]  /*0aa0*/  @!P1 VIADD R3, R3, 0x2 ;  /* 0x0000000203039836 */ /* 0x000fc80000000000 */
[----:B------:R-:W-:-:S07]  /*0ab0*/  @P1 VIADD R3, R3, 0x3 ;  /* 0x0000000303031836 */ /* 0x000fce0000000000 */
.L_x_1375:
[----:B------:R-:W-:Y:S05]  /*0ac0*/  BSYNC B0 ;  /* 0x0000000000007941 */ /* 0x000fea0003800000 */
.L_x_1372:
        /* <DEDUP_REMOVED lines=12> */
.L_x_1379:
[----:B------:R-:W-:-:S13]  /*0b90*/  FSETP.GT.FTZ.AND P1, PT, |R2|, 0.20833332836627960205, PT ;  /* 0x3e5555550200780b */ /* 0x000fda0003f34200 */
[----:B------:R-:W-:-:S04]  /*0ba0*/  @!P1 VIADD R18, R18, 0x6 ;  /* 0x0000000612129836 */ /* 0x000fc80000000000 */
[----:B------:R-:W-:Y:S01]  /*0bb0*/  @P1 VIADD R18, R18, 0x7 ;  /* 0x0000000712121836 */ /* 0x000fe20000000000 */
[----:B------:R-:W-:Y:S06]  /*0bc0*/  BRA `(.L_x_1380) ;  /* 0x0000000000247947 */ /* 0x000fec0003800000 */
.L_x_1378:
[----:B------:R-:W-:-:S13]  /*0bd0*/  FSETP.GT.FTZ.AND P1, PT, |R2|, 0.58333301544189453125, PT ;  /* 0x3f1555500200780b */ /* 0x000fda0003f34200 */
[----:B------:R-:W-:Y:S05]  /*0be0*/  @P1 BRA `(.L_x_1381) ;  /* 0x0000000000101947 */ /* 0x000fea0003800000 */
[----:B------:R-:W-:-:S13]  /*0bf0*/  FSETP.GT.FTZ.AND P1, PT, |R2|, 0.4166666865348815918, PT ;  /* 0x3ed555560200780b */ /* 0x000fda0003f34200 */
[----:B------:R-:W-:-:S04]  /*0c00*/  @!P1 VIADD R18, R18, 0x4 ;  /* 0x0000000412129836 */ /* 0x000fc80000000000 */
[----:B------:R-:W-:Y:S01]  /*0c10*/  @P1 VIADD R18, R18, 0x5 ;  /* 0x0000000512121836 */ /* 0x000fe20000000000 */
[----:B------:R-:W-:Y:S06]  /*0c20*/  BRA `(.L_x_1380) ;  /* 0x00000000000c7947 */ /* 0x000fec0003800000 */
.L_x_1381:
[----:B------:R-:W-:-:S13]  /*0c30*/  FSETP.GT.FTZ.AND P1, PT, |R2|, 0.8333333134651184082, PT ;  /* 0x3f5555550200780b */ /* 0x000fda0003f34200 */
[----:B------:R-:W-:-:S04]  /*0c40*/  @!P1 VIADD R18, R18, 0x2 ;  /* 0x0000000212129836 */ /* 0x000fc80000000000 */
[----:B------:R-:W-:-:S07]  /*0c50*/  @P1 VIADD R18, R18, 0x3 ;  /* 0x0000000312121836 */ /* 0x000fce0000000000 */
.L_x_1380:
[----:B------:R-:W-:Y:S05]  /*0c60*/  BSYNC B0 ;  /* 0x0000000000007941 */ /* 0x000fea0003800000 */
.L_x_1377:
        /* <DEDUP_REMOVED lines=25> */
.L_x_1383:
[----:B------:R-:W-:Y:S05]  /*0e00*/  BSYNC B0 ;  /* 0x0000000000007941 */ /* 0x000fea0003800000 */
.L_x_1382:
[----:B------:R-:W-:-:S05]  /*0e10*/  IADD3 R8, P0, R8, UR4, RZ ;  /* 0x0000000408087c10 */ /* 0x000fca000ff1e0ff */
[----:B------:R-:W-:Y:S01]  /*0e20*/  IMAD.X R5, RZ, RZ, R5, P0 ;  /* 0x000000ffff057224 */ /* 0x000fe200000e0605 */
[----:B------:R-:W-:-:S04]  /*0e30*/  ISETP.GE.U32.AND P0, PT, R8, UR7, PT ;  /* 0x0000000708007c0c */ /* 0x000fc8000bf06070 */
[----:B------:R-:W-:-:S13]  /*0e40*/  ISETP.GE.AND.EX P0, PT, R5, RZ, PT, P0 ;  /* 0x000000ff0500720c */ /* 0x000fda0003f06300 */
[----:B------:R-:W-:Y:S05]  /*0e50*/  @!P0 BRA `(.L_x_1384) ;  /* 0xfffffff000f08947 */ /* 0x000fea000383ffff */
[----:B------:R-:W-:Y:S05]  /*0e60*/  EXIT ;  /* 0x000000000000794d */ /* 0x000fea0003800000 */
.L_x_1385:
        /* <DEDUP_REMOVED lines=9> */
.L_x_2128:


//--------------------- .text._Z18kQuantizeBlockwiseI6__halfLi256ELi2ELi0ELi1EEvPfPT_S1_PhS1_ii --------------------------
	.section	.text._Z18kQuantizeBlockwiseI6__halfLi256ELi2ELi0ELi1EEvPfPT_S1_PhS1_ii,"ax",@progbits
	.align	128
        .global         _Z18kQuantizeBlockwiseI6__halfLi256ELi2ELi0ELi1EEvPfPT_S1_PhS1_ii
        .type           _Z18kQuantizeBlockwiseI6__halfLi256ELi2ELi0ELi1EEvPfPT_S1_PhS1_ii,@function
        .size           _Z18kQuantizeBlockwiseI6__halfLi256ELi2ELi0ELi1EEvPfPT_S1_PhS1_ii,(.L_x_2129 - _Z18kQuantizeBlockwiseI6__halfLi256ELi2ELi0ELi1EEvPfPT_S1_PhS1_ii)
        .other          _Z18kQuantizeBlockwiseI6__halfLi256ELi2ELi0ELi1EEvPfPT_S1_PhS1_ii,@"STO_CUDA_ENTRY STV_DEFAULT"
_Z18kQuantizeBlockwiseI6__halfLi256ELi2ELi0ELi1EEvPfPT_S1_PhS1_ii:
.text._Z18kQuantizeBlockwiseI6__halfLi256ELi2ELi0ELi1EEvPfPT_S1_PhS1_ii:
        /* <DEDUP_REMOVED lines=34> */
.L_x_1403:
        /* <DEDUP_REMOVED lines=76> */
.L_x_1387:
        /* <DEDUP_REMOVED lines=32> */
.L_x_1388:
[----:B------:R-:W-:Y:S05]  /*08e0*/  BSYNC B0 ;  /* 0x0000000000007941 */ /* 0x000fea0003800000 */
.L_x_1386:
        /* <DEDUP_REMOVED lines=13> */
.L_x_1390:
[----:B------:R-:W-:Y:S05]  /*09c0*/  BSYNC B0 ;  /* 0x0000000000007941 */ /* 0x000fea0003800000 */
.L_x_1389:
        /* <DEDUP_REMOVED lines=14> */
.L_x_1393:
[----:B------:R-:W-:-:S13]  /*0ab0*/  FSETP.GT.FTZ.AND P0, PT, |R18|, 0.20833332836627960205, PT ;  /* 0x3e5555551200780b */ /* 0x000fda0003f14200 */
[----:B------:R-:W-:-:S04]  /*0ac0*/  @!P0 VIADD R3, R3, 0x6 ;  /* 0x0000000603038836 */ /* 0x000fc80000000000 */
[----:B------:R-:W-:Y:S01]  /*0ad0*/  @P0 VIADD R3, R3, 0x7 ;  /* 0x0000000703030836 */ /* 0x000fe20000000000 */
[----:B------:R-:W-:Y:S06]  /*0ae0*/  BRA `(.L_x_1394) ;  /* 0x0000000000247947 */ /* 0x000fec0003800000 */
.L_x_1392:
[----:B------:R-:W-:-:S13]  /*0af0*/  FSETP.GT.FTZ.AND P0, PT, |R18|, 0.58333301544189453125, PT ;  /* 0x3f1555501200780b */ /* 0x000fda0003f14200 */
[----:B------:R-:W-:Y:S05]  /*0b00*/  @P0 BRA `(.L_x_1395) ;  /* 0x0000000000100947 */ /* 0x000fea0003800000 */
[----:B------:R-:W-:-:S13]  /*0b10*/  FSETP.GT.FTZ.AND P0, PT, |R18|, 0.4166666865348815918, PT ;  /* 0x3ed555561200780b */ /* 0x000fda0003f14200 */
[----:B------:R-:W-:-:S04]  /*0b20*/  @!P0 VIADD R3, R3, 0x4 ;  /* 0x0000000403038836 */ /* 0x000fc80000000000 */
[----:B------:R-:W-:Y:S01]  /*0b30*/  @P0 VIADD R3, R3, 0x5 ;  /* 0x0000000503030836 */ /* 0x000fe20000000000 */
[----:B------:R-:W-:Y:S06]  /*0b40*/  BRA `(.L_x_1394) ;  /* 0x00000000000c7947 */ /* 0x000fec0003800000 */
.L_x_1395:
[----:B------:R-:W-:-:S13]  /*0b50*/  FSETP.GT.FTZ.AND P0, PT, |R18|, 0.8333333134651184082, PT ;  /* 0x3f5555551200780b */ /* 0x000fda0003f14200 */
[----:B------:R-:W-:-:S04]  /*0b60*/  @!P0 VIADD R3, R3, 0x2 ;  /* 0x0000000203038836 */ /* 0x000fc80000000000 */
[----:B------:R-:W-:-:S07]  /*0b70*/  @P0 VIADD R3, R3, 0x3 ;  /* 0x0000000303030836 */ /* 0x000fce0000000000 */
.L_x_1394:
[----:B------:R-:W-:Y:S05]  /*0b80*/  BSYNC B0 ;  /* 0x0000000000007941 */ /* 0x000fea0003800000 */
.L_x_1391:
        /* <DEDUP_REMOVED lines=12> */
.L_x_1398:
[----:B------:R-:W-:-:S13]  /*0c50*/  FSETP.GT.FTZ.AND P0, PT, |R2|, 0.20833332836627960205, PT ;  /* 0x3e5555550200780b */ /* 0x000fda0003f14200 */
[----:B------:R-:W-:-:S04]  /*0c60*/  @!P0 VIADD R18, R18, 0x6 ;  /* 0x0000000612128836 */ /* 0x000fc80000000000 */
[----:B------:R-:W-:Y:S01]  /*0c70*/  @P0 VIADD R18, R18, 0x7 ;  /* 0x0000000712120836 */ /* 0x000fe20000000000 */
[----:B------:R-:W-:Y:S06]  /*0c80*/  BRA `(.L_x_1399) ;  /* 0x0000000000247947 */ /* 0x000fec0003800000 */
.L_x_1397:
[----:B------:R-:W-:-:S13]  /*0c90*/  FSETP.GT.FTZ.AND P0, PT, |R2|, 0.58333301544189453125, PT ;  /* 0x3f1555500200780b */ /* 0x000fda0003f14200 */
[----:B------:R-:W-:Y:S05]  /*0ca0*/  @P0 BRA `(.L_x_1400) ;  /* 0x0000000000100947 */ /* 0x000fea0003800000 */
[----:B------:R-:W-:-:S13]  /*0cb0*/  FSETP.GT.FTZ.AND P0, PT, |R2|, 0.4166666865348815918, PT ;  /* 0x3ed555560200780b */ /* 0x000fda0003f14200 */
[----:B------:R-:W-:-:S04]  /*0cc0*/  @!P0 VIADD R18, R18, 0x4 ;  /* 0x0000000412128836 */ /* 0x000fc80000000000 */
[----:B------:R-:W-:Y:S01]  /*0cd0*/  @P0 VIADD R18, R18, 0x5 ;  /* 0x0000000512120836 */ /* 0x000fe20000000000 */
[----:B------:R-:W-:Y:S06]  /*0ce0*/  BRA `(.L_x_1399) ;  /* 0x00000000000c7947 */ /* 0x000fec0003800000 */
.L_x_1400:
[----:B------:R-:W-:-:S13]  /*0cf0*/  FSETP.GT.FTZ.AND P0, PT, |R2|, 0.8333333134651184082, PT ;  /* 0x3f5555550200780b */ /* 0x000fda0003f14200 */
[----:B------:R-:W-:-:S04]  /*0d00*/  @!P0 VIADD R18, R18, 0x2 ;  /* 0x0000000212128836 */ /* 0x000fc80000000000 */
[----:B------:R-:W-:-:S07]  /*0d10*/  @P0 VIADD R18, R18, 0x3 ;  /* 0x0000000312120836 */ /* 0x000fce0000000000 */
.L_x_1399:
[----:B------:R-:W-:Y:S05]  /*0d20*/  BSYNC B0 ;  /* 0x0000000000007941 */ /* 0x000fea0003800000 */
.L_x_1396:
        /* <DEDUP_REMOVED lines=25> */
.L_x_1402:
[----:B------:R-:W-:Y:S05]  /*0ec0*/  BSYNC B0 ;  /* 0x0000000000007941 */ /* 0x000fea0003800000 */
.L_x_1401:
[----:B------:R-:W-:-:S05]  /*0ed0*/  IADD3 R8, P0, R8, UR4, RZ ;  /* 0x0000000408087c10 */ /* 0x000fca000ff1e0ff */
[----:B------:R-:W-:Y:S01]  /*0ee0*/  IMAD.X R5, RZ, RZ, R5, P0 ;  /* 0x000000ffff057224 */ /* 0x000fe200000e0605 */
[----:B------:R-:W-:-:S04]  /*0ef0*/  ISETP.GE.U32.AND P0, PT, R8, UR7, PT ;  /* 0x0000000708007c0c */ /* 0x000fc8000bf06070 */
[----:B------:R-:W-:-:S13]  /*0f00*/  ISETP.GE.AND.EX P0, PT, R5, RZ, PT, P0 ;  /* 0x000000ff0500720c */ /* 0x000fda0003f06300 */
[----:B------:R-:W-:Y:S05]  /*0f10*/  @!P0 BRA `(.L_x_1403) ;  /* 0xfffffff000c08947 */ /* 0x000fea000383ffff */
[----:B------:R-:W-:Y:S05]  /*0f20*/  EXIT ;  /* 0x000000000000794d */ /* 0x000fea0003800000 */
.L_x_1404:
        /* <DEDUP_REMOVED lines=13> */
.L_x_2129:


//--------------------- .text._Z18kQuantizeBlockwiseI6__halfLi512ELi2ELi0ELi1EEvPfPT_S1_PhS1_ii --------------------------
	.section	.text._Z18kQuantizeBlockwiseI6__halfLi512ELi2ELi0ELi1EEvPfPT_S1_PhS1_ii,"ax",@progbits
	.align	128
        .global         _Z18kQuantizeBlockwiseI6__halfLi512ELi2ELi0ELi1EEvPfPT_S1_PhS1_ii
        .type           _Z18kQuantizeBlockwiseI6__halfLi512ELi2ELi0ELi1EEvPfPT_S1_PhS1_ii,@function
        .size           _Z18kQuantizeBlockwiseI6__halfLi512ELi2ELi0ELi1EEvPfPT_S1_PhS1_ii,(.L_x_2130 - _Z18kQuantizeBlockwiseI6__halfLi512ELi2ELi0ELi1EEvPfPT_S1_PhS1_ii)
        .other          _Z18kQuantizeBlockwiseI6__halfLi512ELi2ELi0ELi1EEvPfPT_S1_PhS1_ii,@"STO_CUDA_ENTRY STV_DEFAULT"
_Z18kQuantizeBlockwiseI6__halfLi512ELi2ELi0ELi1EEvPfPT_S1_PhS1_ii:
.text._Z18kQuantizeBlockwiseI6__halfLi512ELi2ELi0ELi1EEvPfPT_S1_PhS1_ii:
        /* <DEDUP_REMOVED lines=34> */
.L_x_1422:
        /* <DEDUP_REMOVED lines=89> */
.L_x_1406:
        /* <DEDUP_REMOVED lines=42> */
.L_x_1407:
[----:B------:R-:W-:Y:S05]  /*0a50*/  BSYNC B0 ;  /* 0x0000000000007941 */ /* 0x000fea0003800000 */
.L_x_1405:
        /* <DEDUP_REMOVED lines=13> */
.L_x_1409:
[----:B------:R-:W-:Y:S05]  /*0b30*/  BSYNC B0 ;  /* 0x0000000000007941 */ /* 0x000fea0003800000 */
.L_x_1408:
        /* <DEDUP_REMOVED lines=14> */
.L_x_1412:
[----:B------:R-:W-:-:S13]  /*0c20*/  FSETP.GT.FTZ.AND P0, PT, |R20|, 0.20833332836627960205, PT ;  /* 0x3e5555551400780b */ /* 0x000fda0003f14200 */
[----:B------:R-:W-:-:S04]  /*0c30*/  @!P0 VIADD R9, R9, 0x6 ;  /* 0x0000000609098836 */ /* 0x000fc80000000000 */
[----:B------:R-:W-:Y:S01]  /*0c40*/  @P0 VIADD R9, R9, 0x7 ;  /* 0x0000000709090836 */ /* 0x000fe20000000000 */
[----:B------:R-:W-:Y:S06]  /*0c50*/  BRA `(.L_x_1413) ;  /* 0x0000000000247947 */ /* 0x000fec0003800000 */
.L_x_1411:
[----:B------:R-:W-:-:S13]  /*0c60*/  FSETP.GT.FTZ.AND P0, PT, |R20|, 0.58333301544189453125, PT ;  /* 0x3f1555501400780b */ /* 0x000fda0003f14200 */
[----:B------:R-:W-:Y:S05]  /*0c70*/  @P0 BRA `(.L_x_1414) ;  /* 0x0000000000100947 */ /* 0x000fea0003800000 */
[----:B------:R-:W-:-:S13]  /*0c80*/  FSETP.GT.FTZ.AND P0, PT, |R20|, 0.4166666865348815918, PT ;  /* 0x3ed555561400780b */ /* 0x000fda0003f14200 */
[----:B------:R-:W-:-:S04]  /*0c90*/  @!P0 VIADD R9, R9, 0x4 ;  /* 0x0000000409098836 */ /* 0x000fc80000000000 */
[----:B------:R-:W-:Y:S01]  /*0ca0*/  @P0 VIADD R9, R9, 0x5 ;  /* 0x0000000509090836 */ /* 0x000fe20000000000 */
[----:B------:R-:W-:Y:S06]  /*0cb0*/  BRA `(.L_x_1413) ;  /* 0x00000000000c7947 */ /* 0x000fec0003800000 */
.L_x_1414:
[----:B------:R-:W-:-:S13]  /*0cc0*/  FSETP.GT.FTZ.AND P0, PT, |R20|, 0.8333333134651184082, PT ;  /* 0x3f5555551400780b */ /* 0x000fda0003f14200 */
[----:B------:R-:W-:-:S04]  /*0cd0*/  @!P0 VIADD R9, R9, 0x2 ;  /* 0x0000000209098836 */ /* 0x000fc80000000000 */
[----:B------:R-:W-:-:S07]  /*0ce0*/  @P0 VIADD R9, R9, 0x3 ;  /* 0x0000000309090836 */ /* 0x000fce0000000000 */
.L_x_1413:
[----:B------:R-:W-:Y:S05]  /*0cf0*/  BSYNC B0 ;  /* 0x0000000000007941 */ /* 0x000fea0003800000 */
.L_x_1410:
        /* <DEDUP_REMOVED lines=12> */
.L_x_1417:
[----:B------:R-:W-:-:S13]  /*0dc0*/  FSETP.GT.FTZ.AND P0, PT, |R8|, 0.20833332836627960205, PT ;  /* 0x3e5555550800780b */ /* 0x000fda0003f14200 */
[----:B------:R-:W-:-:S04]  /*0dd0*/  @!P0 VIADD R10, R10, 0x6 ;  /* 0x000000060a0a8836 */ /* 0x000fc80000000000 */
[----:B------:R-:W-:Y:S01]  /*0de0*/  @P0 VIADD R10, R10, 0x7 ;  /* 0x000000070a0a0836 */ /* 0x000fe20000000000 */
[----:B------:R-:W-:Y:S06]  /*0df0*/  BRA `(.L_x_1418) ;  /* 0x0000000000247947 */ /* 0x000fec0003800000 */
.L_x_1416:
[----:B------:R-:W-:-:S13]  /*0e00*/  FSETP.GT.FTZ.AND P0, PT, |R8|, 0.58333301544189453125, PT ;  /* 0x3f1555500800780b */ /* 0x000fda0003f14200 */
[----:B------:R-:W-:Y:S05]  /*0e10*/  @P0 BRA `(.L_x_1419) ;  /* 0x0000000000100947 */ /* 0x000fea0003800000 */
[----:B------:R-:W-:-:S13]  /*0e20*/  FSETP.GT.FTZ.AND P0, PT, |R8|, 0.4166666865348815918, PT ;  /* 0x3ed555560800780b */ /* 0x000fda0003f14200 */
[----:B------:R-:W-:-:S04]  /*0e30*/  @!P0 VIADD R10, R10, 0x4 ;  /* 0x000000040a0a8836 */ /* 0x000fc80000000000 */
[----:B------:R-:W-:Y:S01]  /*0e40*/  @P0 VIADD R10, R10, 0x5 ;  /* 0x000000050a0a0836 */ /* 0x000fe20000000000 */
[----:B------:R-:W-:Y:S06]  /*0e50*/  BRA `(.L_x_1418) ;  /* 0x00000000000c7947 */ /* 0x000fec0003800000 */
.L_x_1419:
[----:B------:R-:W-:-:S13]  /*0e60*/  FSETP.GT.FTZ.AND P0, PT, |R8|, 0.8333333134651184082, PT ;  /* 0x3f5555550800780b */ /* 0x000fda0003f14200 */
[----:B------:R-:W-:-:S04]  /*0e70*/  @!P0 VIADD R10, R10, 0x2 ;  /* 0x000000020a0a8836 */ /* 0x000fc80000000000 */
[----:B------:R-:W-:-:S07]  /*0e80*/  @P0 VIADD R10, R10, 0x3 ;  /* 0x000000030a0a0836 */ /* 0x000fce0000000000 */
.L_x_1418:
[----:B------:R-:W-:Y:S05]  /*0e90*/  BSYNC B0 ;  /* 0x0000000000007941 */ /* 0x000fea0003800000 */
.L_x_1415:
        /* <DEDUP_REMOVED lines=25> */
.L_x_1421:
[----:B------:R-:W-:Y:S05]  /*1030*/  BSYNC B0 ;  /* 0x0000000000007941 */ /* 0x000fea0003800000 */
.L_x_1420:
[----:B------:R-:W-:-:S05]  /*1040*/  IADD3 R0, P0, R0, UR4, RZ ;  /* 0x0000000400007c10 */ /* 0x000fca000ff1e0ff */
[----:B------:R-:W-:Y:S01]  /*1050*/  IMAD.X R3, RZ, RZ, R3, P0 ;  /* 0x000000ffff037224 */ /* 0x000fe200000e0603 */
[----:B------:R-:W-:-:S04]  /*1060*/  ISETP.GE.U32.AND P0, PT, R0, UR7, PT ;  /* 0x0000000700007c0c */ /* 0x000fc8000bf06070 */
[----:B------:R-:W-:-:S13]  /*1070*/  ISETP.GE.AND.EX P0, PT, R3, RZ, PT, P0 ;  /* 0x000000ff0300720c */ /* 0x000fda0003f06300 */
[----:B------:R-:W-:Y:S05]  /*1080*/  @!P0 BRA `(.L_x_1422) ;  /* 0xfffffff000648947 */ /* 0x000fea000383ffff */
[----:B------:R-:W-:Y:S05]  /*1090*/  EXIT ;  /* 0x000000000000794d */ /* 0x000fea0003800000 */
.L_x_1423:
        /* <DEDUP_REMOVED lines=14> */
.L_x_2130:


//--------------------- .text._Z18kQuantizeBlockwiseI6__halfLi1024ELi4ELi0ELi1EEvPfPT_S1_PhS1_ii --------------------------
	.section	.text._Z18kQuantizeBlockwiseI6__halfLi1024ELi4ELi0ELi1EEvPfPT_S1_PhS1_ii,"ax",@progbits
	.align	128
        .global         _Z18kQuantizeBlockwiseI6__halfLi1024ELi4ELi0ELi1EEvPfPT_S1_PhS1_ii
        .type           _Z18kQuantizeBlockwiseI6__halfLi1024ELi4ELi0ELi1EEvPfPT_S1_PhS1_ii,@function
        .size           _Z18kQuantizeBlockwiseI6__halfLi1024ELi4ELi0ELi1EEvPfPT_S1_PhS1_ii,(.L_x_2131 - _Z18kQuantizeBlockwiseI6__halfLi1024ELi4ELi0ELi1EEvPfPT_S1_PhS1_ii)
        .other          _Z18kQuantizeBlockwiseI6__halfLi1024ELi4ELi0ELi1EEvPfPT_S1_PhS1_ii,@"STO_CUDA_ENTRY STV_DEFAULT"
_Z18kQuantizeBlockwiseI6__halfLi1024ELi4ELi0ELi1EEvPfPT_S1_PhS1_ii:
.text._Z18kQuantizeBlockwiseI6__halfLi1024ELi4ELi0ELi1EEvPfPT_S1_PhS1_ii:
        /* <DEDUP_REMOVED lines=37> */
.L_x_1449:
        /* <DEDUP_REMOVED lines=102> */
.L_x_1425:
        /* <DEDUP_REMOVED lines=42> */
.L_x_1426:
[----:B------:R-:W-:Y:S05]  /*0b50*/  BSYNC B0 ;  /* 0x0000000000007941 */ /* 0x000fea0003800000 */
.L_x_1424:
        /* <DEDUP_REMOVED lines=13> */
.L_x_1428:
[----:B------:R-:W-:Y:S05]  /*0c30*/  BSYNC B0 ;  /* 0x0000000000007941 */ /* 0x000fea0003800000 */
.L_x_1427:
        /* <DEDUP_REMOVED lines=14> */
.L_x_1431:
[----:B------:R-:W-:-:S13]  /*0d20*/  FSETP.GT.FTZ.AND P0, PT, |R18|, 0.20833332836627960205, PT ;  /* 0x3e5555551200780b */ /* 0x000fda0003f14200 */
[----:B------:R-:W-:-:S04]  /*0d30*/  @!P0 VIADD R9, R9, 0x6 ;  /* 0x0000000609098836 */ /* 0x000fc80000000000 */
[----:B------:R-:W-:Y:S01]  /*0d40*/  @P0 VIADD R9, R9, 0x7 ;  /* 0x0000000709090836 */ /* 0x000fe20000000000 */
[----:B------:R-:W-:Y:S06]  /*0d50*/  BRA `(.L_x_1432) ;  /* 0x0000000000247947 */ /* 0x000fec0003800000 */
.L_x_1430:
[----:B------:R-:W-:-:S13]  /*0d60*/  FSETP.GT.FTZ.AND P0, PT, |R18|, 0.58333301544189453125, PT ;  /* 0x3f1555501200780b */ /* 0x000fda0003f14200 */
[----:B------:R-:W-:Y:S05]  /*0d70*/  @P0 BRA `(.L_x_1433) ;  /* 0x0000000000100947 */ /* 0x000fea0003800000 */
[----:B------:R-:W-:-:S13]  /*0d80*/  FSETP.GT.FTZ.AND P0, PT, |R18|, 0.4166666865348815918, PT ;  /* 0x3ed555561200780b */ /* 0x000fda0003f14200 */
[----:B------:R-:W-:-:S04]  /*0d90*/  @!P0 VIADD R9, R9, 0x4 ;  /* 0x0000000409098836 */ /* 0x000fc80000000000 */
[----:B------:R-:W-:Y:S01]  /*0da0*/  @P0 VIADD R9, R9, 0x5 ;  /* 0x0000000509090836 */ /* 0x000fe20000000000 */
[----:B------:R-:W-:Y:S06]  /*0db0*/  BRA `(.L_x_1432) ;  /* 0x00000000000c7947 */ /* 0x000fec0003800000 */
.L_x_1433:
[----:B------:R-:W-:-:S13]  /*0dc0*/  FSETP.GT.FTZ.AND P0, PT, |R18|, 0.8333333134651184082, PT ;  /* 0x3f5555551200780b */ /* 0x000fda0003f14200 */
[----:B------:R-:W-:-:S04]  /*0dd0*/  @!P0 VIADD R9, R9, 0x2 ;  /* 0x0000000209098836 */ /* 0x000fc80000000000 */
[----:B------:R-:W-:-:S07]  /*0de0*/  @P0 VIADD R9, R9, 0x3 ;  /* 0x0000000309090836 */ /* 0x000fce0000000000 */
.L_x_1432:
[----:B------:R-:W-:Y:S05]  /*0df0*/  BSYNC B0 ;  /* 0x0000000000007941 */ /* 0x000fea0003800000 */
.L_x_1429:
        /* <DEDUP_REMOVED lines=12> */
.L_x_1436:
[----:B------:R-:W-:-:S13]  /*0ec0*/  FSETP.GT.FTZ.AND P0, PT, |R23|, 0.20833332836627960205, PT ;  /* 0x3e5555551700780b */ /* 0x000fda0003f14200 */
[----:B------:R-:W-:-:S04]  /*0ed0*/  @!P0 VIADD R10, R10, 0x6 ;  /* 0x000000060a0a8836 */ /* 0x000fc80000000000 */
[----:B------:R-:W-:Y:S01]  /*0ee0*/  @P0 VIADD R10, R10, 0x7 ;  /* 0x000000070a0a0836 */ /* 0x000fe20000000000 */
[----:B------:R-:W-:Y:S06]  /*0ef0*/  BRA `(.L_x_1437) ;  /* 0x0000000000247947 */ /* 0x000fec0003800000 */
.L_x_1435:
[----:B------:R-:W-:-:S13]  /*0f00*/  FSETP.GT.FTZ.AND P0, PT, |R23|, 0.58333301544189453125, PT ;  /* 0x3f1555501700780b */ /* 0x000fda0003f14200 */
[----:B------:R-:W-:Y:S05]  /*0f10*/  @P0 BRA `(.L_x_1438) ;  /* 0x0000000000100947 */ /* 0x000fea0003800000 */
[----:B------:R-:W-:-:S13]  /*0f20*/  FSETP.GT.FTZ.AND P0, PT, |R23|, 0.4166666865348815918, PT ;  /* 0x3ed555561700780b */ /* 0x000fda0003f14200 */
[----:B------:R-:W-:-:S04]  /*0f30*/  @!P0 VIADD R10, R10, 0x4 ;  /* 0x000000040a0a8836 */ /* 0x000fc80000000000 */
[----:B------:R-:W-:Y:S01]  /*0f40*/  @P0 VIADD R10, R10, 0x5 ;  /* 0x000000050a0a0836 */ /* 0x000fe20000000000 */
[----:B------:R-:W-:Y:S06]  /*0f50*/  BRA `(.L_x_1437) ;  /* 0x00000000000c7947 */ /* 0x000fec0003800000 */
.L_x_1438:
[----:B------:R-:W-:-:S13]  /*0f60*/  FSETP.GT.FTZ.AND P0, PT, |R23|, 0.8333333134651184082, PT ;  /* 0x3f5555551700780b */ /* 0x000fda0003f14200 */
[----:B------:R-:W-:-:S04]  /*0f70*/  @!P0 VIADD R10, R10, 0x2 ;  /* 0x000000020a0a8836 */ /* 0x000fc80000000000 */
[----:B------:R-:W-:-:S07]  /*0f80*/  @P0 VIADD R10, R10, 0x3 ;  /* 0x000000030a0a0836 */ /* 0x000fce0000000000 */
.L_x_1437:
[----:B------:R-:W-:Y:S05]  /*0f90*/  BSYNC B0 ;  /* 0x0000000000007941 */ /* 0x000fea0003800000 */
.L_x_1434:
        /* <DEDUP_REMOVED lines=14> */
.L_x_1441:
[----:B------:R-:W-:-:S13]  /*1080*/  FSETP.GT.FTZ.AND P0, PT, |R21|, 0.20833332836627960205, PT ;  /* 0x3e5555551500780b */ /* 0x000fda0003f14200 */
[----:B------:R-:W-:-:S04]  /*1090*/  @!P0 VIADD R9, R9, 0x6 ;  /* 0x0000000609098836 */ /* 0x000fc80000000000 */
[----:B------:R-:W-:Y:S01]  /*10a0*/  @P0 VIADD R9, R9, 0x7 ;  /* 0x0000000709090836 */ /* 0x000fe20000000000 */
[----:B------:R-:W-:Y:S06]  /*10b0*/  BRA `(.L_x_1442) ;  /* 0x0000000000247947 */ /* 0x000fec0003800000 */
.L_x_1440:
[----:B------:R-:W-:-:S13]  /*10c0*/  FSETP.GT.FTZ.AND P0, PT, |R21|, 0.58333301544189453125, PT ;  /* 0x3f1555501500780b */ /* 0x000fda0003f14200 */
[----:B------:R-:W-:Y:S05]  /*10d0*/  @P0 BRA `(.L_x_1443) ;  /* 0x0000000000100947 */ /* 0x000fea0003800000 */
[----:B------:R-:W-:-:S13]  /*10e0*/  FSETP.GT.FTZ.AND P0, PT, |R21|, 0.4166666865348815918, PT ;  /* 0x3ed555561500780b */ /* 0x000fda0003f14200 */
[----:B------:R-:W-:-:S04]  /*10f0*/  @!P0 VIADD R9, R9, 0x4 ;  /* 0x0000000409098836 */ /* 0x000fc80000000000 */
[----:B------:R-:W-:Y:S01]  /*1100*/  @P0 VIADD R9, R9, 0x5 ;  /* 0x0000000509090836 */ /* 0x000fe20000000000 */
[----:B------:R-:W-:Y:S06]  /*1110*/  BRA `(.L_x_1442) ;  /* 0x00000000000c7947 */ /* 0x000fec0003800000 */
.L_x_1443:
[----:B------:R-:W-:-:S13]  /*1120*/  FSETP.GT.FTZ.AND P0, PT, |R21|, 0.8333333134651184082, PT ;  /* 0x3f5555551500780b */ /* 0x000fda0003f14200 */
[----:B------:R-:W-:-:S04]  /*1130*/  @!P0 VIADD R9, R9, 0x2 ;  /* 0x0000000209098836 */ /* 0x000fc80000000000 */
[----:B------:R-:W-:-:S07]  /*1140*/  @P0 VIADD R9, R9, 0x3 ;  /* 0x0000000309090836 */ /* 0x000fce0000000000 */
.L_x_1442:
[----:B------:R-:W-:Y:S05]  /*1150*/  BSYNC B0 ;  /* 0x0000000000007941 */ /* 0x000fea0003800000 */
.L_x_1439:
        /* <DEDUP_REMOVED lines=12> */
.L_x_1446:
[----:B------:R-:W-:-:S13]  /*1220*/  FSETP.GT.FTZ.AND P0, PT, |R8|, 0.20833332836627960205, PT ;  /* 0x3e5555550800780b */ /* 0x000fda0003f14200 */
[----:B------:R-:W-:-:S04]  /*1230*/  @!P0 VIADD R10, R10, 0x6 ;  /* 0x000000060a0a8836 */ /* 0x000fc80000000000 */
[----:B------:R-:W-:Y:S01]  /*1240*/  @P0 VIADD R10, R10, 0x7 ;  /* 0x000000070a0a0836 */ /* 0x000fe20000000000 */
[----:B------:R-:W-:Y:S06]  /*1250*/  BRA `(.L_x_1447) ;  /* 0x0000000000247947 */ /* 0x000fec0003800000 */
.L_x_1445:
[----:B------:R-:W-:-:S13]  /*1260*/  FSETP.GT.FTZ.AND P0, PT, |R8|, 0.58333301544189453125, PT ;  /* 0x3f1555500800780b */ /* 0x000fda0003f14200 */
[----:B------:R-:W-:Y:S05]  /*1270*/  @P0 BRA `(.L_x_1448) ;  /* 0x0000000000100947 */ /* 0x000fea0003800000 */
[----:B------:R-:W-:-:S13]  /*1280*/  FSETP.GT.FTZ.AND P0, PT, |R8|, 0.4166666865348815918, PT ;  /* 0x3ed555560800780b */ /* 0x000fda0003f14200 */
[----:B------:R-:W-:-:S04]  /*1290*/  @!P0 VIADD R10, R10, 0x4 ;  /* 0x000000040a0a8836 */ /* 0x000fc80000000000 */
[----:B------:R-:W-:Y:S01]  /*12a0*/  @P0 VIADD R10, R10, 0x5 ;  /* 0x000000050a0a0836 */ /* 0x000fe20000000000 */
[----:B------:R-:W-:Y:S06]  /*12b0*/  BRA `(.L_x_1447) ;  /* 0x00000000000c7947 */ /* 0x000fec0003800000 */
.L_x_1448:
[----:B------:R-:W-:-:S13]  /*12c0*/  FSETP.GT.FTZ.AND P0, PT, |R8|, 0.8333333134651184082, PT ;  /* 0x3f5555550800780b */ /* 0x000fda0003f14200 */
[----:B------:R-:W-:-:S04]  /*12d0*/  @!P0 VIADD R10, R10, 0x2 ;  /* 0x000000020a0a8836 */ /* 0x000fc80000000000 */
[----:B------:R-:W-:-:S07]  /*12e0*/  @P0 VIADD R10, R10, 0x3 ;  /* 0x000000030a0a0836 */ /* 0x000fce0000000000 */
.L_x_1447:
[----:B------:R-:W-:Y:S05]  /*12f0*/  BSYNC B0 ;  /* 0x0000000000007941 */ /* 0x000fea0003800000 */
.L_x_1444:
        /* <DEDUP_REMOVED lines=39> */
.L_x_1450:
        /* <DEDUP_REMOVED lines=9> */
.L_x_2131:


//--------------------- .text._Z18kQuantizeBlockwiseI6__halfLi2048ELi4ELi0ELi1EEvPfPT_S1_PhS1_ii --------------------------
	.section	.text._Z18kQuantizeBlockwiseI6__halfLi2048ELi4ELi0ELi1EEvPfPT_S1_PhS1_ii,"ax",@progbits
	.align	128
        .global         _Z18kQuantizeBlockwiseI6__halfLi2048ELi4ELi0ELi1EEvPfPT_S1_PhS1_ii
        .type           _Z18kQuantizeBlockwiseI6__halfLi2048ELi4ELi0ELi1EEvPfPT_S1_PhS1_ii,@function
        .size           _Z18kQuantizeBlockwiseI6__halfLi2048ELi4ELi0ELi1EEvPfPT_S1_PhS1_ii,(.L_x_2132 - _Z18kQuantizeBlockwiseI6__halfLi2048ELi4ELi0ELi1EEvPfPT_S1_PhS1_ii)
        .other          _Z18kQuantizeBlockwiseI6__halfLi2048ELi4ELi0ELi1EEvPfPT_S1_PhS1_ii,@"STO_CUDA_ENTRY STV_DEFAULT"
_Z18kQuantizeBlockwiseI6__halfLi2048ELi4ELi0ELi1EEvPfPT_S1_PhS1_ii:
.text._Z18kQuantizeBlockwiseI6__halfLi2048ELi4ELi0ELi1EEvPfPT_S1_PhS1_ii:
        /* <DEDUP_REMOVED lines=37> */
.L_x_1476:
        /* <DEDUP_REMOVED lines=127> */
.L_x_1452:
        /* <DEDUP_REMOVED lines=59> */
.L_x_1453:
[----:B------:R-:W-:Y:S05]  /*0df0*/  BSYNC B0 ;  /* 0x0000000000007941 */ /* 0x000fea0003800000 */
.L_x_1451:
        /* <DEDUP_REMOVED lines=13> */
.L_x_1455:
[----:B------:R-:W-:Y:S05]  /*0ed0*/  BSYNC B0 ;  /* 0x0000000000007941 */ /* 0x000fea0003800000 */
.L_x_1454:
        /* <DEDUP_REMOVED lines=14> */
.L_x_1458:
[----:B------:R-:W-:-:S13]  /*0fc0*/  FSETP.GT.FTZ.AND P0, PT, |R6|, 0.20833332836627960205, PT ;  /* 0x3e5555550600780b */ /* 0x000fda0003f14200 */
[----:B------:R-:W-:-:S04]  /*0fd0*/  @!P0 VIADD R8, R8, 0x6 ;  /* 0x0000000608088836 */ /* 0x000fc80000000000 */
[----:B------:R-:W-:Y:S01]  /*0fe0*/  @P0 VIADD R8, R8, 0x7 ;  /* 0x0000000708080836 */ /* 0x000fe20000000000 */
[----:B------:R-:W-:Y:S06]  /*0ff0*/  BRA `(.L_x_1459) ;  /* 0x0000000000247947 */ /* 0x000fec0003800000 */
.L_x_1457:
[----:B------:R-:W-:-:S13]  /*1000*/  FSETP.GT.FTZ.AND P0, PT, |R6|, 0.58333301544189453125, PT ;  /* 0x3f1555500600780b */ /* 0x000fda0003f14200 */
[----:B------:R-:W-:Y:S05]  /*1010*/  @P0 BRA `(.L_x_1460) ;  /* 0x0000000000100947 */ /* 0x000fea0003800000 */
[----:B------:R-:W-:-:S13]  /*1020*/  FSETP.GT.FTZ.AND P0, PT, |R6|, 0.4166666865348815918, PT ;  /* 0x3ed555560600780b */ /* 0x000fda0003f14200 */
[----:B------:R-:W-:-:S04]  /*1030*/  @!P0 VIADD R8, R8, 0x4 ;  /* 0x0000000408088836 */ /* 0x000fc80000000000 */
[----:B------:R-:W-:Y:S01]  /*1040*/  @P0 VIADD R8, R8, 0x5 ;  /* 0x0000000508080836 */ /* 0x000fe20000000000 */
[----:B------:R-:W-:Y:S06]  /*1050*/  BRA `(.L_x_1459) ;  /* 0x00000000000c7947 */ /* 0x000fec0003800000 */
.L_x_1460:
[----:B------:R-:W-:-:S13]  /*1060*/  FSETP.GT.FTZ.AND P0, PT, |R6|, 0.8333333134651184082, PT ;  /* 0x3f5555550600780b */ /* 0x000fda0003f14200 */
[----:B------:R-:W-:-:S04]  /*1070*/  @!P0 VIADD R8, R8, 0x2 ;  /* 0x0000000208088836 */ /* 0x000fc80000000000 */
[----:B------:R-:W-:-:S07]  /*1080*/  @P0 VIADD R8, R8, 0x3 ;  /* 0x0000000308080836 */ /* 0x000fce0000000000 */
.L_x_1459:
[----:B------:R-:W-:Y:S05]  /*1090*/  BSYNC B0 ;  /* 0x0000000000007941 */ /* 0x000fea0003800000 */
.L_x_1456:
        /* <DEDUP_REMOVED lines=12> */
.L_x_1463:
[----:B------:R-:W-:-:S13]  /*1160*/  FSETP.GT.FTZ.AND P0, PT, |R24|, 0.20833332836627960205, PT ;  /* 0x3e5555551800780b */ /* 0x000fda0003f14200 */
[----:B------:R-:W-:-:S04]  /*1170*/  @!P0 VIADD R6, R6, 0x6 ;  /* 0x0000000606068836 */ /* 0x000fc80000000000 */
[----:B------:R-:W-:Y:S01]  /*1180*/  @P0 VIADD R6, R6, 0x7 ;  /* 0x0000000706060836 */ /* 0x000fe20000000000 */
[----:B------:R-:W-:Y:S06]  /*1190*/  BRA `(.L_x_1464) ;  /* 0x0000000000247947 */ /* 0x000fec0003800000 */
.L_x_1462:
[----:B------:R-:W-:-:S13]  /*11a0*/  FSETP.GT.FTZ.AND P0, PT, |R24|, 0.58333301544189453125, PT ;  /* 0x3f1555501800780b */ /* 0x000fda0003f14200 */
[----:B------:R-:W-:Y:S05]  /*11b0*/  @P0 BRA `(.L_x_1465) ;  /* 0x0000000000100947 */ /* 0x000fea0003800000 */
[----:B------:R-:W-:-:S13]  /*11c0*/  FSETP.GT.FTZ.AND P0, PT, |R24|, 0.4166666865348815918, PT ;  /* 0x3ed555561800780b */ /* 0x000fda0003f14200 */
[----:B------:R-:W-:-:S04]  /*11d0*/  @!P0 VIADD R6, R6, 0x4 ;  /* 0x0000000406068836 */ /* 0x000fc80000000000 */
[----:B------:R-:W-:Y:S01]  /*11e0*/  @P0 VIADD R6, R6, 0x5 ;  /* 0x0000000506060836 */ /* 0x000fe20000000000 */
[----:B------:R-:W-:Y:S06]  /*11f0*/  BRA `(.L_x_1464) ;  /* 0x00000000000c7947 */ /* 0x000fec0003800000 */
.L_x_1465:
[----:B------:R-:W-:-:S13]  /*1200*/  FSETP.GT.FTZ.AND P0, PT, |R24|, 0.8333333134651184082, PT ;  /* 0x3f5555551800780b */ /* 0x000fda0003f14200 */
[----:B------:R-:W-:-:S04]  /*1210*/  @!P0 VIADD R6, R6, 0x2 ;  /* 0x0000000206068836 */ /* 0x000fc80000000000 */
[----:B------:R-:W-:-:S07]  /*1220*/  @P0 VIADD R6, R6, 0x3 ;  /* 0x0000000306060836 */ /* 0x000fce0000000000 */
.L_x_1464:
[----:B------:R-:W-:Y:S05]  /*1230*/  BSYNC B0 ;  /* 0x0000000000007941 */ /* 0x000fea0003800000 */
.L_x_1461:
        /* <DEDUP_REMOVED lines=14> */
.L_x_1468:
[----:B------:R-:W-:-:S13]  /*1320*/  FSETP.GT.FTZ.AND P0, PT, |R22|, 0.20833332836627960205, PT ;  /* 0x3e5555551600780b */ /* 0x000fda0003f14200 */
[----:B------:R-:W-:-:S04]  /*1330*/  @!P0 VIADD R6, R6, 0x6 ;  /* 0x0000000606068836 */ /* 0x000fc80000000000 */
[----:B------:R-:W-:Y:S01]  /*1340*/  @P0 VIADD R6, R6, 0x7 ;  /* 0x0000000706060836 */ /* 0x000fe20000000000 */
[----:B------:R-:W-:Y:S06]  /*1350*/  BRA `(.L_x_1469) ;  /* 0x0000000000247947 */ /* 0x000fec0003800000 */
.L_x_1467:
[----:B------:R-:W-:-:S13]  /*1360*/  FSETP.GT.FTZ.AND P0, PT, |R22|, 0.58333301544189453125, PT ;  /* 0x3f1555501600780b */ /* 0x000fda0003f14200 */
[----:B------:R-:W-:Y:S05]  /*1370*/  @P0 BRA `(.L_x_1470) ;  /* 0x0000000000100947 */ /* 0x000fea0003800000 */
[----:B------:R-:W-:-:S13]  /*1380*/  FSETP.GT.FTZ.AND P0, PT, |R22|, 0.4166666865348815918, PT ;  /* 0x3ed555561600780b */ /* 0x000fda0003f14200 */
[----:B------:R-:W-:-:S04]  /*1390*/  @!P0 VIADD R6, R6, 0x4 ;  /* 0x0000000406068836 */ /* 0x000fc80000000000 */
[----:B------:R-:W-:Y:S01]  /*13a0*/  @P0 VIADD R6, R6, 0x5 ;  /* 0x0000000506060836 */ /* 0x000fe20000000000 */
[----:B------:R-:W-:Y:S06]  /*13b0*/  BRA `(.L_x_1469) ;  /* 0x00000000000c7947 */ /* 0x000fec0003800000 */
.L_x_1470:
[----:B------:R-:W-:-:S13]  /*13c0*/  FSETP.GT.FTZ.AND P0, PT, |R22|, 0.8333333134651184082, PT ;  /* 0x3f5555551600780b */ /* 0x000fda0003f14200 */
[----:B------:R-:W-:-:S04]  /*13d0*/  @!P0 VIADD R6, R6, 0x2 ;  /* 0x0000000206068836 */ /* 0x000fc80000000000 */
[----:B------:R-:W-:-:S07]  /*13e0*/  @P0 VIADD R6, R6, 0x3 ;  /* 0x0000000306060836 */ /* 0x000fce0000000000 */
.L_x_1469:
[----:B------:R-:W-:Y:S05]  /*13f0*/  BSYNC B0 ;  /* 0x0000000000007941 */ /* 0x000fea0003800000 */
.L_x_1466:
        /* <DEDUP_REMOVED lines=12> */
.L_x_1473:
[----:B------:R-:W-:-:S13]  /*14c0*/  FSETP.GT.FTZ.AND P0, PT, |R9|, 0.20833332836627960205, PT ;  /* 0x3e5555550900780b */ /* 0x000fda0003f14200 */
[----:B------:R-:W-:-:S04]  /*14d0*/  @!P0 VIADD R8, R8, 0x6 ;  /* 0x0000000608088836 */ /* 0x000fc80000000000 */
[----:B------:R-:W-:Y:S01]  /*14e0*/  @P0 VIADD R8, R8, 0x7 ;  /* 0x0000000708080836 */ /* 0x000fe20000000000 */
[----:B------:R-:W-:Y:S06]  /*14f0*/  BRA `(.L_x_1474) ;  /* 0x0000000000247947 */ /* 0x000fec0003800000 */
.L_x_1472:
[----:B------:R-:W-:-:S13]  /*1500*/  FSETP.GT.FTZ.AND P0, PT, |R9|, 0.58333301544189453125, PT ;  /* 0x3f1555500900780b */ /* 0x000fda0003f14200 */
[----:B------:R-:W-:Y:S05]  /*1510*/  @P0 BRA `(.L_x_1475) ;  /* 0x0000000000100947 */ /* 0x000fea0003800000 */
[----:B------:R-:W-:-:S13]  /*1520*/  FSETP.GT.FTZ.AND P0, PT, |R9|, 0.4166666865348815918, PT ;  /* 0x3ed555560900780b */ /* 0x000fda0003f14200 */
[----:B------:R-:W-:-:S04]  /*1530*/  @!P0 VIADD R8, R8, 0x4 ;  /* 0x0000000408088836 */ /* 0x000fc80000000000 */
[----:B------:R-:W-:Y:S01]  /*1540*/  @P0 VIADD R8, R8, 0x5 ;  /* 0x0000000508080836 */ /* 0x000fe20000000000 */
[----:B------:R-:W-:Y:S06]  /*1550*/  BRA `(.L_x_1474) ;  /* 0x00000000000c7947 */ /* 0x000fec0003800000 */
.L_x_1475:
[----:B------:R-:W-:-:S13]  /*1560*/  FSETP.GT.FTZ.AND P0, PT, |R9|, 0.8333333134651184082, PT ;  /* 0x3f5555550900780b */ /* 0x000fda0003f14200 */
[----:B------:R-:W-:-:S04]  /*1570*/  @!P0 VIADD R8, R8, 0x2 ;  /* 0x0000000208088836 */ /* 0x000fc80000000000 */
[----:B------:R-:W-:-:S07]  /*1580*/  @P0 VIADD R8, R8, 0x3 ;  /* 0x0000000308080836 */ /* 0x000fce0000000000 */
.L_x_1474:
[----:B------:R-:W-:Y:S05]  /*1590*/  BSYNC B0 ;  /* 0x0000000000007941 */ /* 0x000fea0003800000 */
.L_x_1471:
        /* <DEDUP_REMOVED lines=13> */
[----:B------:R-:W-:Y:S01]  /*1670*/  IADD3 R9, R0, UR5, R9 ;  /* 0x0000000500097c10 */ /* 0x000fe2000fffe009 */
[----:B------:R-:W-:Y:S01]  /*1680*/  IMAD.X R8, RZ, RZ, R2, P0 ;  /* 0x000000ffff087224 */ /* 0x000fe200000e0602 */
[----:B------:R-:W-:-:S04]  /*1690*/  @!P1 SHF.R.S32.HI R6, RZ, 0x1, R6 ;  /* 0x00000001ff069819 */ /* 0x000fc80000011406 */
        /* <DEDUP_REMOVED lines=23> */
.L_x_1477:
        /* <DEDUP_REMOVED lines=15> */
.L_x_2132:


//--------------------- .text._Z18kQuantizeBlockwiseI6__halfLi4096ELi4ELi0ELi1EEvPfPT_S1_PhS1_ii --------------------------
	.section	.text._Z18kQuantizeBlockwiseI6__halfLi4096ELi4ELi0ELi1EEvPfPT_S1_PhS1_ii,"ax",@progbits
	.align	128
        .global         _Z18kQuantizeBlockwiseI6__halfLi4096ELi4ELi0ELi1EEvPfPT_S1_PhS1_ii
        .type           _Z18kQuantizeBlockwiseI6__halfLi4096ELi4ELi0ELi1EEvPfPT_S1_PhS1_ii,@function
        .size           _Z18kQuantizeBlockwiseI6__halfLi4096ELi4ELi0ELi1EEvPfPT_S1_PhS1_ii,(.L_x_2133 - _Z18kQuantizeBlockwiseI6__halfLi4096ELi4ELi0ELi1EEvPfPT_S1_PhS1_ii)
        .other          _Z18kQuantizeBlockwiseI6__halfLi4096ELi4ELi0ELi1EEvPfPT_S1_PhS1_ii,@"STO_CUDA_ENTRY STV_DEFAULT"
_Z18kQuantizeBlockwiseI6__halfLi4096ELi4ELi0ELi1EEvPfPT_S1_PhS1_ii:
.text._Z18kQuantizeBlockwiseI6__halfLi4096ELi4ELi0ELi1EEvPfPT_S1_PhS1_ii:
        /* <DEDUP_REMOVED lines=37> */
.L_x_1503:
        /* <DEDUP_REMOVED lines=179> */
.L_x_1479:
        /* <DEDUP_REMOVED lines=95> */
.L_x_1480:
[----:B------:R-:W-:Y:S05]  /*1370*/  BSYNC B0 ;  /* 0x0000000000007941 */ /* 0x000fea0003800000 */
.L_x_1478:
        /* <DEDUP_REMOVED lines=13> */
.L_x_1482:
[----:B------:R-:W-:Y:S05]  /*1450*/  BSYNC B0 ;  /* 0x0000000000007941 */ /* 0x000fea0003800000 */
.L_x_1481:
        /* <DEDUP_REMOVED lines=14> */
.L_x_1485:
[----:B------:R-:W-:-:S13]  /*1540*/  FSETP.GT.FTZ.AND P0, PT, |R6|, 0.20833332836627960205, PT ;  /* 0x3e5555550600780b */ /* 0x000fda0003f14200 */
[----:B------:R-:W-:-:S04]  /*1550*/  @!P0 VIADD R8, R8, 0x6 ;  /* 0x0000000608088836 */ /* 0x000fc80000000000 */
[----:B------:R-:W-:Y:S01]  /*1560*/  @P0 VIADD R8, R8, 0x7 ;  /* 0x0000000708080836 */ /* 0x000fe20000000000 */
[----:B------:R-:W-:Y:S06]  /*1570*/  BRA `(.L_x_1486) ;  /* 0x0000000000247947 */ /* 0x000fec0003800000 */
.L_x_1484:
[----:B------:R-:W-:-:S13]  /*1580*/  FSETP.GT.FTZ.AND P0, PT, |R6|, 0.58333301544189453125, PT ;  /* 0x3f1555500600780b */ /* 0x000fda0003f14200 */
[----:B------:R-:W-:Y:S05]  /*1590*/  @P0 BRA `(.L_x_1487) ;  /* 0x0000000000100947 */ /* 0x000fea0003800000 */
[----:B------:R-:W-:-:S13]  /*15a0*/  FSETP.GT.FTZ.AND P0, PT, |R6|, 0.4166666865348815918, PT ;  /* 0x3ed555560600780b */ /* 0x000fda0003f14200 */
[----:B------:R-:W-:-:S04]  /*15b0*/  @!P0 VIADD R8, R8, 0x4 ;  /* 0x0000000408088836 */ /* 0x000fc80000000000 */
[----:B------:R-:W-:Y:S01]  /*15c0*/  @P0 VIADD R8, R8, 0x5 ;  /* 0x0000000508080836 */ /* 0x000fe20000000000 */
[----:B------:R-:W-:Y:S06]  /*15d0*/  BRA `(.L_x_1486) ;  /* 0x00000000000c7947 */ /* 0x000fec0003800000 */
.L_x_1487:
[----:B------:R-:W-:-:S13]  /*15e0*/  FSETP.GT.FTZ.AND P0, PT, |R6|, 0.8333333134651184082, PT ;  /* 0x3f5555550600780b */ /* 0x000fda0003f14200 */
[----:B------:R-:W-:-:S04]  /*15f0*/  @!P0 VIADD R8, R8, 0x2 ;  /* 0x0000000208088836 */ /* 0x000fc80000000000 */
[----:B------:R-:W-:-:S07]  /*1600*/  @P0 VIADD R8, R8, 0x3 ;  /* 0x0000000308080836 */ /* 0x000fce0000000000 */
.L_x_1486:
[----:B------:R-:W-:Y:S05]  /*1610*/  BSYNC B0 ;  /* 0x0000000000007941 */ /* 0x000fea0003800000 */
.L_x_1483:
        /* <DEDUP_REMOVED lines=12> */
.L_x_1490:
[----:B------:R-:W-:-:S13]  /*16e0*/  FSETP.GT.FTZ.AND P0, PT, |R24|, 0.20833332836627960205, PT ;  /* 0x3e5555551800780b */ /* 0x000fda0003f14200 */
[----:B------:R-:W-:-:S04]  /*16f0*/  @!P0 VIADD R6, R6, 0x6 ;  /* 0x0000000606068836 */ /* 0x000fc80000000000 */
[----:B------:R-:W-:Y:S01]  /*1700*/  @P0 VIADD R6, R6, 0x7 ;  /* 0x0000000706060836 */ /* 0x000fe20000000000 */
[----:B------:R-:W-:Y:S06]  /*1710*/  BRA `(.L_x_1491) ;  /* 0x0000000000247947 */ /* 0x000fec0003800000 */
.L_x_1489:
[----:B------:R-:W-:-:S13]  /*1720*/  FSETP.GT.FTZ.AND P0, PT, |R24|, 0.58333301544189453125, PT ;  /* 0x3f1555501800780b */ /* 0x000fda0003f14200 */
[----:B------:R-:W-:Y:S05]  /*1730*/  @P0 BRA `(.L_x_1492) ;  /* 0x0000000000100947 */ /* 0x000fea0003800000 */
[----:B------:R-:W-:-:S13]  /*1740*/  FSETP.GT.FTZ.AND P0, PT, |R24|, 0.4166666865348815918, PT ;  /* 0x3ed555561800780b */ /* 0x000fda0003f14200 */
[----:B------:R-:W-:-:S04]  /*1750*/  @!P0 VIADD R6, R6, 0x4 ;  /* 0x0000000406068836 */ /* 0x000fc80000000000 */
[----:B------:R-:W-:Y:S01]  /*1760*/  @P0 VIADD R6, R6, 0x5 ;  /* 0x0000000506060836 */ /* 0x000fe20000000000 */
[----:B------:R-:W-:Y:S06]  /*1770*/  BRA `(.L_x_1491) ;  /* 0x00000000000c7947 */ /* 0x000fec0003800000 */
.L_x_1492:
[----:B------:R-:W-:-:S13]  /*1780*/  FSETP.GT.FTZ.AND P0, PT, |R24|, 0.8333333134651184082, PT ;  /* 0x3f5555551800780b */ /* 0x000fda0003f14200 */
[----:B------:R-:W-:-:S04]  /*1790*/  @!P0 VIADD R6, R6, 0x2 ;  /* 0x0000000206068836 */ /* 0x000fc80000000000 */
[----:B------:R-:W-:-:S07]  /*17a0*/  @P0 VIADD R6, R6, 0x3 ;  /* 0x0000000306060836 */ /* 0x000fce0000000000 */
.L_x_1491:
[----:B------:R-:W-:Y:S05]  /*17b0*/  BSYNC B0 ;  /* 0x0000000000007941 */ /* 0x000fea0003800000 */
.L_x_1488:
        /* <DEDUP_REMOVED lines=14> */
.L_x_1495:
[----:B------:R-:W-:-:S13]  /*18a0*/  FSETP.GT.FTZ.AND P0, PT, |R22|, 0.20833332836627960205, PT ;  /* 0x3e5555551600780b */ /* 0x000fda0003f14200 */
[----:B------:R-:W-:-:S04]  /*18b0*/  @!P0 VIADD R6, R6, 0x6 ;  /* 0x0000000606068836 */ /* 0x000fc80000000000 */
[----:B------:R-:W-:Y:S01]  /*18c0*/  @P0 VIADD R6, R6, 0x7 ;  /* 0x0000000706060836 */ /* 0x000fe20000000000 */
[----:B------:R-:W-:Y:S06]  /*18d0*/  BRA `(.L_x_1496) ;  /* 0x0000000000247947 */ /* 0x000fec0003800000 */
.L_x_1494:
[----:B------:R-:W-:-:S13]  /*18e0*/  FSETP.GT.FTZ.AND P0, PT, |R22|, 0.58333301544189453125, PT ;  /* 0x3f1555501600780b */ /* 0x000fda0003f14200 */
[----:B------:R-:W-:Y:S05]  /*18f0*/  @P0 BRA `(.L_x_1497) ;  /* 0x0000000000100947 */ /* 0x000fea0003800000 */
[----:B------:R-:W-:-:S13]  /*1900*/  FSETP.GT.FTZ.AND P0, PT, |R22|, 0.4166666865348815918, PT ;  /* 0x3ed555561600780b */ /* 0x000fda0003f14200 */
[----:B------:R-:W-:-:S04]  /*1910*/  @!P0 VIADD R6, R6, 0x4 ;  /* 0x0000000406068836 */ /* 0x000fc80000000000 */
[----:B------:R-:W-:Y:S01]  /*1920*/  @P0 VIADD R6, R6, 0x5 ;  /* 0x0000000506060836 */ /* 0x000fe20000000000 */
[----:B------:R-:W-:Y:S06]  /*1930*/  BRA `(.L_x_1496) ;  /* 0x00000000000c7947 */ /* 0x000fec0003800000 */
.L_x_1497:
[----:B------:R-:W-:-:S13]  /*1940*/  FSETP.GT.FTZ.AND P0, PT, |R22|, 0.8333333134651184082, PT ;  /* 0x3f5555551600780b */ /* 0x000fda0003f14200 */
[----:B------:R-:W-:-:S04]  /*1950*/  @!P0 VIADD R6, R6, 0x2 ;  /* 0x0000000206068836 */ /* 0x000fc80000000000 */
[----:B------:R-:W-:-:S07]  /*1960*/  @P0 VIADD R6, R6, 0x3 ;  /* 0x0000000306060836 */ /* 0x000fce0000000000 */
.L_x_1496:
[----:B------:R-:W-:Y:S05]  /*1970*/  BSYNC B0 ;  /* 0x0000000000007941 */ /* 0x000fea0003800000 */
.L_x_1493:
        /* <DEDUP_REMOVED lines=12> */
.L_x_1500:
[----:B------:R-:W-:-:S13]  /*1a40*/  FSETP.GT.FTZ.AND P0, PT, |R9|, 0.20833332836627960205, PT ;  /* 0x3e5555550900780b */ /* 0x000fda0003f14200 */
[----:B------:R-:W-:-:S04]  /*1a50*/  @!P0 VIADD R8, R8, 0x6 ;  /* 0x0000000608088836 */ /* 0x000fc80000000000 */
[----:B------:R-:W-:Y:S01]  /*1a60*/  @P0 VIADD R8, R8, 0x7 ;  /* 0x0000000708080836 */ /* 0x000fe20000000000 */
[----:B------:R-:W-:Y:S06]  /*1a70*/  BRA `(.L_x_1501) ;  /* 0x0000000000247947 */ /* 0x000fec0003800000 */
.L_x_1499:
[----:B------:R-:W-:-:S13]  /*1a80*/  FSETP.GT.FTZ.AND P0, PT, |R9|, 0.58333301544189453125, PT ;  /* 0x3f1555500900780b */ /* 0x000fda0003f14200 */
[----:B------:R-:W-:Y:S05]  /*1a90*/  @P0 BRA `(.L_x_1502) ;  /* 0x0000000000100947 */ /* 0x000fea0003800000 */
[----:B------:R-:W-:-:S13]  /*1aa0*/  FSETP.GT.FTZ.AND P0, PT, |R9|, 0.4166666865348815918, PT ;  /* 0x3ed555560900780b */ /* 0x000fda0003f14200 */
[----:B------:R-:W-:-:S04]  /*1ab0*/  @!P0 VIADD R8, R8, 0x4 ;  /* 0x0000000408088836 */ /* 0x000fc80000000000 */
[----:B------:R-:W-:Y:S01]  /*1ac0*/  @P0 VIADD R8, R8, 0x5 ;  /* 0x0000000508080836 */ /* 0x000fe20000000000 */
[----:B------:R-:W-:Y:S06]  /*1ad0*/  BRA `(.L_x_1501) ;  /* 0x00000000000c7947 */ /* 0x000fec0003800000 */
.L_x_1502:
[----:B------:R-:W-:-:S13]  /*1ae0*/  FSETP.GT.FTZ.AND P0, PT, |R9|, 0.8333333134651184082, PT ;  /* 0x3f5555550900780b */ /* 0x000fda0003f14200 */
[----:B------:R-:W-:-:S04]  /*1af0*/  @!P0 VIADD R8, R8, 0x2 ;  /* 0x0000000208088836 */ /* 0x000fc80000000000 */
[----:B------:R-:W-:-:S07]  /*1b00*/  @P0 VIADD R8, R8, 0x3 ;  /* 0x0000000308080836 */ /* 0x000fce0000000000 */
.L_x_1501:
[----:B------:R-:W-:Y:S05]  /*1b10*/  BSYNC B0 ;  /* 0x0000000000007941 */ /* 0x000fea0003800000 */
.L_x_1498:
        /* <DEDUP_REMOVED lines=39> */
.L_x_1504:
        /* <DEDUP_REMOVED lines=15> */
.L_x_2133:


//--------------------- .text._Z18kQuantizeBlockwiseI6__halfLi64ELi2ELi0ELi0EEvPfPT_S1_PhS1_ii --------------------------
	.section	.text._Z18kQuantizeBlockwiseI6__halfLi64ELi2ELi0ELi0EEvPfPT_S1_PhS1_ii,"ax",@progbits
	.align	128
        .global         _Z18kQuantizeBlockwiseI6__halfLi64ELi2ELi0ELi0EEvPfPT_S1_PhS1_ii
        .type           _Z18kQuantizeBlockwiseI6__halfLi64ELi2ELi0ELi0EEvPfPT_S1_PhS1_ii,@function
        .size           _Z18kQuantizeBlockwiseI6__halfLi64ELi2ELi0ELi0EEvPfPT_S1_PhS1_ii,(.L_x_2134 - _Z18kQuantizeBlockwiseI6__halfLi64ELi2ELi0ELi0EEvPfPT_S1_PhS1_ii)
        .other          _Z18kQuantizeBlockwiseI6__halfLi64ELi2ELi0ELi0EEvPfPT_S1_PhS1_ii,@"STO_CUDA_ENTRY STV_DEFAULT"
_Z18kQuantizeBlockwiseI6__halfLi64ELi2ELi0ELi0EEvPfPT_S1_PhS1_ii:
.text._Z18kQuantizeBlockwiseI6__halfLi64ELi2ELi0ELi0EEvPfPT_S1_PhS1_ii:
        /* <DEDUP_REMOVED lines=16> */
.L_x_1507:
[----:B0-2---:R-:W-:-:S06]  /*0100*/  IMAD.WIDE R2, R7, 0x4, R4 ;  /* 0x0000000407027825 */ /* 0x005fcc00078e0204 */
[----:B------:R-:W2:Y:S01]  /*0110*/  LDG.E R2, desc[UR10][R2.64] ;  /* 0x0000000a02027981 */ /* 0x000ea2000c1e1900 */
[----:B------:R-:W-:Y:S02]  /*0120*/  IMAD R9, R7, 0x4, R0 ;  /* 0x0000000407097824 */ /* 0x000fe400078e0200 */
[----:B-1----:R-:W-:-:S05]  /*0130*/  IMAD.IADD R7, R8, 0x1, R7 ;  /* 0x0000000108077824 */ /* 0x002fca00078e0207 */
[----:B------:R-:W-:Y:S01]  /*0140*/  ISETP.GE.AND P0, PT, R7, 0x100, PT ;  /* 0x000001000700780c */ /* 0x000fe20003f06270 */
[----:B--2---:R0:W-:-:S12]  /*0150*/  STS [R9], R2 ;  /* 0x0000000209007388 */ /* 0x0041d80000000800 */
[----:B------:R-:W-:Y:S05]  /*0160*/  @!P0 BRA `(.L_x_1507) ;  /* 0xfffffffc00e48947 */ /* 0x000fea000383ffff */
.L_x_1506:
[----:B------:R-:W-:Y:S05]  /*0170*/  BSYNC B0 ;  /* 0x0000000000007941 */ /* 0x000fea0003800000 */
.L_x_1505:
        /* <DEDUP_REMOVED lines=13> */
.L_x_1512:
        /* <DEDUP_REMOVED lines=58> */
.L_x_1508:
        /* <DEDUP_REMOVED lines=23> */
.L_x_1509:
        /* <DEDUP_REMOVED lines=14> */
.L_x_1511:
[----:B------:R-:W-:Y:S05]  /*0840*/  BSYNC B0 ;  /* 0x0000000000007941 */ /* 0x000fea0003800000 */
.L_x_1510:
        /* <DEDUP_REMOVED lines=68> */
[C---:B------:R-:W-:Y:S02]  /*0c90*/  @P4 VIADD R16, R15.reuse, 0xfffffff0 ;  /* 0xfffffff00f104836 */ /* 0x040fe40000000000 */
[----:B------:R-:W-:-:S02]  /*0ca0*/  @!P4 VIADD R16, R15, 0x10 ;  /* 0x000000100f10c836 */ /* 0x000fc40000000000 */
[----:B------:R-:W-:Y:S01]  /*0cb0*/  @!P1 IMAD.MOV.U32 R23, RZ, RZ, R22 ;  /* 0x000000ffff179224 */ /* 0x000fe200078e0016 */
[----:B------:R-:W0:Y:S02]  /*0cc0*/  LDS R26, [R26] ;  /* 0x000000001a1a7984 */ /* 0x000e240000000800 */
        /* <DEDUP_REMOVED lines=122> */
.L_x_1513:
        /* <DEDUP_REMOVED lines=9> */
.L_x_2134:


//--------------------- .text._Z18kQuantizeBlockwiseI6__halfLi128ELi2ELi0ELi0EEvPfPT_S1_PhS1_ii --------------------------
	.section	.text._Z18kQuantizeBlockwiseI6__halfLi128ELi2ELi0ELi0EEvPfPT_S1_PhS1_ii,"ax",@progbits
	.align	128
        .global         _Z18kQuantizeBlockwiseI6__halfLi128ELi2ELi0ELi0EEvPfPT_S1_PhS1_ii
        .type           _Z18kQuantizeBlockwiseI6__halfLi128ELi2ELi0ELi0EEvPfPT_S1_PhS1_ii,@function
        .size           _Z18kQuantizeBlockwiseI6__halfLi128ELi2ELi0ELi0EEvPfPT_S1_PhS1_ii,(.L_x_2135 - _Z18kQuantizeBlockwiseI6__halfLi128ELi2ELi0ELi0EEvPfPT_S1_PhS1_ii)
        .other          _Z18kQuantizeBlockwiseI6__halfLi128ELi2ELi0ELi0EEvPfPT_S1_PhS1_ii,@"STO_CUDA_ENTRY STV_DEFAULT"
_Z18kQuantizeBlockwiseI6__halfLi128ELi2ELi0ELi0EEvPfPT_S1_PhS1_ii:
.text._Z18kQuantizeBlockwiseI6__halfLi128ELi2ELi0ELi0EEvPfPT_S1_PhS1_ii:
        /* <DEDUP_REMOVED lines=16> */
.L_x_1516:
[----:B0-2---:R-:W-:-:S06]  /*0100*/  IMAD.WIDE R2, R7, 0x4, R4 ;  /* 0x0000000407027825 */ /* 0x005fcc00078e0204 */
[----:B------:R-:W2:Y:S01]  /*0110*/  LDG.E R2, desc[UR10][R2.64] ;  /* 0x0000000a02027981 */ /* 0x000ea2000c1e1900 */
[----:B------:R-:W-:Y:S02]  /*0120*/  IMAD R9, R7, 0x4, R6 ;  /* 0x0000000407097824 */ /* 0x000fe400078e0206 */
[----:B-1----:R-:W-:-:S05]  /*0130*/  IMAD.IADD R7, R8, 0x1, R7 ;  /* 0x0000000108077824 */ /* 0x002fca00078e0207 */
[----:B------:R-:W-:Y:S01]  /*0140*/  ISETP.GE.AND P0, PT, R7, 0x100, PT ;  /* 0x000001000700780c */ /* 0x000fe20003f06270 */
[----:B--2---:R0:W-:-:S12]  /*0150*/  STS [R9], R2 ;  /* 0x0000000209007388 */ /* 0x0041d80000000800 */
[----:B------:R-:W-:Y:S05]  /*0160*/  @!P0 BRA `(.L_x_1516) ;  /* 0xfffffffc00e48947 */ /* 0x000fea000383ffff */
.L_x_1515:
[----:B------:R-:W-:Y:S05]  /*0170*/  BSYNC B0 ;  /* 0x0000000000007941 */ /* 0x000fea0003800000 */
.L_x_1514:
        /* <DEDUP_REMOVED lines=24> */
.L_x_1522:
        /* <DEDUP_REMOVED lines=69> */
.L_x_1518:
        /* <DEDUP_REMOVED lines=27> */
.L_x_1519:
[----:B------:R-:W-:Y:S05]  /*0900*/  BSYNC B0 ;  /* 0x0000000000007941 */ /* 0x000fea0003800000 */
.L_x_1517:
        /* <DEDUP_REMOVED lines=14> */
.L_x_1521:
[----:B------:R-:W-:Y:S05]  /*09f0*/  BSYNC B0 ;  /* 0x0000000000007941 */ /* 0x000fea0003800000 */
.L_x_1520:
        /* <DEDUP_REMOVED lines=192> */
.L_x_1523:
        /* <DEDUP_REMOVED lines=16> */
.L_x_2135:


//--------------------- .text._Z18kQuantizeBlockwiseI6__halfLi256ELi2ELi0ELi0EEvPfPT_S1_PhS1_ii --------------------------
	.section	.text._Z18kQuantizeBlockwiseI6__halfLi256ELi2ELi0ELi0EEvPfPT_S1_PhS1_ii,"ax",@progbits
	.align	128
        .global         _Z18kQuantizeBlockwiseI6__halfLi256ELi2ELi0ELi0EEvPfPT_S1_PhS1_ii
        .type           _Z18kQuantizeBlockwiseI6__halfLi256ELi2ELi0ELi0EEvPfPT_S1_PhS1_ii,@function
        .size           _Z18kQuantizeBlockwiseI6__halfLi256ELi2ELi0ELi0EEvPfPT_S1_PhS1_ii,(.L_x_2136 - _Z18kQuantizeBlockwiseI6__halfLi256ELi2ELi0ELi0EEvPfPT_S1_PhS1_ii)
        .other          _Z18kQuantizeBlockwiseI6__halfLi256ELi2ELi0ELi0EEvPfPT_S1_PhS1_ii,@"STO_CUDA_ENTRY STV_DEFAULT"
_Z18kQuantizeBlockwiseI6__halfLi256ELi2ELi0ELi0EEvPfPT_S1_PhS1_ii:
.text._Z18kQuantizeBlockwiseI6__halfLi256ELi2ELi0ELi0EEvPfPT_S1_PhS1_ii:
        /* <DEDUP_REMOVED lines=16> */
.L_x_1526:
[----:B0-2---:R-:W-:-:S06]  /*0100*/  IMAD.WIDE R2, R7, 0x4, R4 ;  /* 0x0000000407027825 */ /* 0x005fcc00078e0204 */
[----:B------:R-:W2:Y:S01]  /*0110*/  LDG.E R2, desc[UR10][R2.64] ;  /* 0x0000000a02027981 */ /* 0x000ea2000c1e1900 */
[----:B------:R-:W-:Y:S02]  /*0120*/  IMAD R9, R7, 0x4, R6 ;  /* 0x0000000407097824 */ /* 0x000fe400078e0206 */
[----:B-1----:R-:W-:-:S05]  /*0130*/  IMAD.IADD R7, R8, 0x1, R7 ;  /* 0x0000000108077824 */ /* 0x002fca00078e0207 */
[----:B------:R-:W-:Y:S01]  /*0140*/  ISETP.GE.AND P0, PT, R7, 0x100, PT ;  /* 0x000001000700780c */ /* 0x000fe20003f06270 */
[----:B--2---:R0:W-:-:S12]  /*0150*/  STS [R9], R2 ;  /* 0x0000000209007388 */ /* 0x0041d80000000800 */
[----:B------:R-:W-:Y:S05]  /*0160*/  @!P0 BRA `(.L_x_1526) ;  /* 0xfffffffc00e48947 */ /* 0x000fea000383ffff */
.L_x_1525:
[----:B------:R-:W-:Y:S05]  /*0170*/  BSYNC B0 ;  /* 0x0000000000007941 */ /* 0x000fea0003800000 */
.L_x_1524:
        /* <DEDUP_REMOVED lines=24> */
.L_x_1532:
        /* <DEDUP_REMOVED lines=77> */
.L_x_1528:
        /* <DEDUP_REMOVED lines=32> */
.L_x_1529:
[----:B------:R-:W-:Y:S05]  /*09d0*/  BSYNC B0 ;  /* 0x0000000000007941 */ /* 0x000fea0003800000 */
.L_x_1527:
        /* <DEDUP_REMOVED lines=13> */
.L_x_1531:
[----:B------:R-:W-:Y:S05]  /*0ab0*/  BSYNC B0 ;  /* 0x0000000000007941 */ /* 0x000fea0003800000 */
.L_x_1530:
        /* <DEDUP_REMOVED lines=192> */
.L_x_1533:
        /* <DEDUP_REMOVED lines=12> */
.L_x_2136:


//--------------------- .text._Z18kQuantizeBlockwiseI6__halfLi512ELi2ELi0ELi0EEvPfPT_S1_PhS1_ii --------------------------
	.section	.text._Z18kQuantizeBlockwiseI6__halfLi512ELi2ELi0ELi0EEvPfPT_S1_PhS1_ii,"ax",@progbits
	.align	128
        .global         _Z18kQuantizeBlockwiseI6__halfLi512ELi2ELi0ELi0EEvPfPT_S1_PhS1_ii
        .type           _Z18kQuantizeBlockwiseI6__halfLi512ELi2ELi0ELi0EEvPfPT_S1_PhS1_ii,@function
        .size           _Z18kQuantizeBlockwiseI6__halfLi512ELi2ELi0ELi0EEvPfPT_S1_PhS1_ii,(.L_x_2137 - _Z18kQuantizeBlockwiseI6__halfLi512ELi2ELi0ELi0EEvPfPT_S1_PhS1_ii)
        .other          _Z18kQuantizeBlockwiseI6__halfLi512ELi2ELi0ELi0EEvPfPT_S1_PhS1_ii,@"STO_CUDA_ENTRY STV_DEFAULT"
_Z18kQuantizeBlockwiseI6__halfLi512ELi2ELi0ELi0EEvPfPT_S1_PhS1_ii:
.text._Z18kQuantizeBlockwiseI6__halfLi512ELi2ELi0ELi0EEvPfPT_S1_PhS1_ii:
        /* <DEDUP_REMOVED lines=16> */
.L_x_1536:
[----:B0-2---:R-:W-:-:S06]  /*0100*/  IMAD.WIDE R2, R9, 0x4, R6 ;  /* 0x0000000409027825 */ /* 0x005fcc00078e0206 */
[----:B------:R-:W2:Y:S01]  /*0110*/  LDG.E R2, desc[UR10][R2.64] ;  /* 0x0000000a02027981 */ /* 0x000ea2000c1e1900 */
[----:B------:R-:W-:Y:S02]  /*0120*/  IMAD R11, R9, 0x4, R0 ;  /* 0x00000004090b7824 */ /* 0x000fe400078e0200 */
[----:B-1----:R-:W-:-:S05]  /*0130*/  IMAD.IADD R9, R8, 0x1, R9 ;  /* 0x0000000108097824 */ /* 0x002fca00078e0209 */
[----:B------:R-:W-:Y:S01]  /*0140*/  ISETP.GE.AND P0, PT, R9, 0x100, PT ;  /* 0x000001000900780c */ /* 0x000fe20003f06270 */
[----:B--2---:R0:W-:-:S12]  /*0150*/  STS [R11], R2 ;  /* 0x000000020b007388 */ /* 0x0041d80000000800 */
[----:B------:R-:W-:Y:S05]  /*0160*/  @!P0 BRA `(.L_x_1536) ;  /* 0xfffffffc00e48947 */ /* 0x000fea000383ffff */
.L_x_1535:
[----:B------:R-:W-:Y:S05]  /*0170*/  BSYNC B0 ;  /* 0x0000000000007941 */ /* 0x000fea0003800000 */
.L_x_1534:
        /* <DEDUP_REMOVED lines=24> */
.L_x_1542:
        /* <DEDUP_REMOVED lines=90> */
.L_x_1538:
        /* <DEDUP_REMOVED lines=42> */
.L_x_1539:
[----:B------:R-:W-:Y:S05]  /*0b40*/  BSYNC B0 ;  /* 0x0000000000007941 */ /* 0x000fea0003800000 */
.L_x_1537:
        /* <DEDUP_REMOVED lines=13> */
.L_x_1541:
[----:B------:R-:W-:Y:S05]  /*0c20*/  BSYNC B0 ;  /* 0x0000000000007941 */ /* 0x000fea0003800000 */
.L_x_1540:
        /* <DEDUP_REMOVED lines=191> */
.L_x_1543:
        /* <DEDUP_REMOVED lines=14> */
.L_x_2137:


//--------------------- .text._Z18kQuantizeBlockwiseI6__halfLi1024ELi4ELi0ELi0EEvPfPT_S1_PhS1_ii --------------------------
	.section	.text._Z18kQuantizeBlockwiseI6__halfLi1024ELi4ELi0ELi0EEvPfPT_S1_PhS1_ii,"ax",@progbits
	.align	128
        .global         _Z18kQuantizeBlockwiseI6__halfLi1024ELi4ELi0ELi0EEvPfPT_S1_PhS1_ii
        .type           _Z18kQuantizeBlockwiseI6__halfLi1024ELi4ELi0ELi0EEvPfPT_S1_PhS1_ii,@function
        .size           _Z18kQuantizeBlockwiseI6__halfLi1024ELi4ELi0ELi0EEvPfPT_S1_PhS1_ii,(.L_x_2138 - _Z18kQuantizeBlockwiseI6__halfLi1024ELi4ELi0ELi0EEvPfPT_S1_PhS1_ii)
        .other          _Z18kQuantizeBlockwiseI6__halfLi1024ELi4ELi0ELi0EEvPfPT_S1_PhS1_ii,@"STO_CUDA_ENTRY STV_DEFAULT"
_Z18kQuantizeBlockwiseI6__halfLi1024ELi4ELi0ELi0EEvPfPT_S1_PhS1_ii:
.text._Z18kQuantizeBlockwiseI6__halfLi1024ELi4ELi0ELi0EEvPfPT_S1_PhS1_ii:
        /* <DEDUP_REMOVED lines=17> */
.L_x_1546:
[----:B0-2---:R-:W-:-:S06]  /*0110*/  IMAD.WIDE R2, R7, 0x4, R4 ;  /* 0x0000000407027825 */ /* 0x005fcc00078e0204 */
[----:B------:R-:W2:Y:S01]  /*0120*/  LDG.E R2, desc[UR10][R2.64] ;  /* 0x0000000a02027981 */ /* 0x000ea2000c1e1900 */
[----:B------:R-:W-:Y:S02]  /*0130*/  IMAD R9, R7, 0x4, R6 ;  /* 0x0000000407097824 */ /* 0x000fe400078e0206 */
[----:B-1----:R-:W-:-:S05]  /*0140*/  IMAD.IADD R7, R8, 0x1, R7 ;  /* 0x0000000108077824 */ /* 0x002fca00078e0207 */
[----:B------:R-:W-:Y:S01]  /*0150*/  ISETP.GE.AND P0, PT, R7, 0x100, PT ;  /* 0x000001000700780c */ /* 0x000fe20003f06270 */
[----:B--2---:R0:W-:-:S12]  /*0160*/  STS [R9], R2 ;  /* 0x0000000209007388 */ /* 0x0041d80000000800 */
[----:B------:R-:W-:Y:S05]  /*0170*/  @!P0 BRA `(.L_x_1546) ;  /* 0xfffffffc00e48947 */ /* 0x000fea000383ffff */
.L_x_1545:
[----:B------:R-:W-:Y:S05]  /*0180*/  BSYNC B0 ;  /* 0x0000000000007941 */ /* 0x000fea0003800000 */
.L_x_1544:
        /* <DEDUP_REMOVED lines=26> */
.L_x_1552:
        /* <DEDUP_REMOVED lines=24> */
[----:B------:R-:W5:Y:S01]  /*04b0*/  @!P3 LDG.E.U16.CONSTANT R10, desc[UR10][R8.64+0xc0] ;  /* 0x0000c00a080ab981 */ /* 0x000f62000c1e9500 */
[----:B------:R-:W0:Y:S01]  /*04c0*/  S2UR UR9, SR_CgaCtaId ;  /* 0x00000000000979c3 */ /* 0x000e220000008800 */
[----:B------:R-:W-:Y:S01]  /*04d0*/  UMOV UR8, 0x400 ;  /* 0x0000040000087882 */ /* 0x000fe20000000000 */
[----:B------:R-:W-:Y:S01]  /*04e0*/  IMAD.IADD R17, R3, 0x1, R2 ;  /* 0x0000000103117824 */ /* 0x000fe200078e0202 */
[----:B0-----:R-:W-:-:S06]  /*04f0*/  ULEA UR13, UR9, UR8, 0x18 ;  /* 0x00000008090d7291 */ /* 0x001fcc000f8ec03f */
[----:B------:R-:W-:Y:S01]  /*0500*/  LEA R21, R17, UR13, 0x1 ;  /* 0x0000000d11157c11 */ /* 0x000fe2000f8e08ff */
[----:B------:R-:W-:-:S05]  /*0510*/  IMAD R17, R2, 0x3, R17 ;  /* 0x0000000302117824 */ /* 0x000fca00078e0211 */
[----:B------:R-:W-:Y:S01]  /*0520*/  LEA R17, R17, UR13, 0x1 ;  /* 0x0000000d11117c11 */ /* 0x000fe2000f8e08ff */
        /* <DEDUP_REMOVED lines=9> */
[--C-:B0-----:R-:W-:Y:S02]  /*05c0*/  HADD2.F32 R14, -RZ, R16.reuse.H0_H0 ;  /* 0x20000010ff0e7230 */ /* 0x101fe40000004100 */
[----:B------:R-:W-:-:S03]  /*05d0*/  HADD2.F32 R16, -RZ, R16.H1_H1 ;  /* 0x30000010ff107230 */ /* 0x000fc60000004100 */
[----:B------:R-:W-:Y:S01]  /*05e0*/  FMNMX.FTZ R9, |R14|, -3.40282346638528859812e+38, !PT ;  /* 0xff7fffff0e097809 */ /* 0x000fe20007810200 */
[----:B------:R-:W-:-:S03]  /*05f0*/  HADD2.F32 R20, -RZ, R17.H0_H0 ;  /* 0x20000011ff147230 */ /* 0x000fc60000004100 */
[----:B------:R-:W-:Y:S01]  /*0600*/  FMNMX.FTZ R9, R9, |R16|, !PT ;  /* 0x4000001009097209 */ /* 0x000fe20007810000 */
[----:B------:R-:W-:-:S03]  /*0610*/  HADD2.F32 R22, -RZ, R17.H1_H1 ;  /* 0x30000011ff167230 */ /* 0x000fc60000004100 */
        /* <DEDUP_REMOVED lines=65> */
.L_x_1548:
        /* <DEDUP_REMOVED lines=42> */
.L_x_1549:
[----:B------:R-:W-:Y:S05]  /*0cd0*/  BSYNC B0 ;  /* 0x0000000000007941 */ /* 0x000fea0003800000 */
.L_x_1547:
        /* <DEDUP_REMOVED lines=14> */
.L_x_1551:
[----:B------:R-:W-:Y:S05]  /*0dc0*/  BSYNC B0 ;  /* 0x0000000000007941 */ /* 0x000fea0003800000 */
.L_x_1550:
        /* <DEDUP_REMOVED lines=18> */
[C---:B------:R-:W-:Y:S01]  /*0ef0*/  @P2 IADD3 R11, R27.reuse, -0x20, RZ ;  /* 0xffffffe01b0b2810 */ /* 0x040fe20007ffe0ff */
[----:B------:R-:W-:Y:S02]  /*0f00*/  @!P2 VIADD R11, R27, 0x20 ;  /* 0x000000201b0ba836 */ /* 0x000fe40000000000 */
[----:B------:R-:W-:Y:S02]  /*0f10*/  @!P2 IMAD.MOV.U32 R21, RZ, RZ, R19 ;  /* 0x000000ffff15a224 */ /* 0x000fe400078e0013 */
[----:B------:R-:W-:Y:S01]  /*0f20*/  @!P2 IMAD.MOV.U32 R19, RZ, RZ, R18 ;  /* 0x000000ffff13a224 */ /* 0x000fe200078e0012 */
[----:B------:R-:W-:Y:S01]  /*0f30*/  LEA R25, R11, UR5, 0x2 ;  /* 0x000000050b197c11 */ /* 0x000fe2000f8e10ff */
[----:B------:R-:W-:Y:S02]  /*0f40*/  IMAD.MOV.U32 R18, RZ, RZ, 0x7f ;  /* 0x0000007fff127424 */ /* 0x000fe400078e00ff */
[----:B------:R-:W-:Y:S02]  /*0f50*/  @P0 IMAD.MOV.U32 R18, RZ, RZ, RZ ;  /* 0x000000ffff120224 */ /* 0x000fe400078e00ff */
[----:B------:R-:W-:Y:S01]  /*0f60*/  @!P2 IMAD.MOV.U32 R18, RZ, RZ, R27 ;  /* 0x000000ffff12a224 */ /* 0x000fe200078e001b */
[----:B------:R-:W0:Y:S01]  /*0f70*/  LDS R25, [R25] ;  /* 0x0000000019197984 */ /* 0x000e220000000800 */
[----:B------:R-:W-:Y:S01]  /*0f80*/  @!P2 IMAD.MOV.U32 R27, RZ, RZ, R24 ;  /* 0x000000ffff1ba224 */ /* 0x000fe200078e0018 */
        /* <DEDUP_REMOVED lines=40> */
[----:B------:R-:W0:Y:S04]  /*1210*/  LDS R23, [R23] ;  /* 0x0000000017177984 */ /* 0x000e280000000800 */
        /* <DEDUP_REMOVED lines=34> */
[----:B------:R-:W-:Y:S01]  /*1440*/  IMAD.MOV.U32 R14, RZ, RZ, RZ ;  /* 0x000000ffff0e7224 */ /* 0x000fe200078e00ff */
[----:B------:R-:W-:Y:S01]  /*1450*/  @!P0 MOV R14, 0x7f ;  /* 0x0000007f000e8802 */ /* 0x000fe20000000f00 */
[----:B------:R-:W-:Y:S02]  /*1460*/  @!P3 IMAD.MOV.U32 R28, RZ, RZ, R11 ;  /* 0x000000ffff1cb224 */ /* 0x000fe400078e000b */
[----:B------:R-:W-:Y:S02]  /*1470*/  IMAD.MOV.U32 R11, RZ, RZ, 0x7f ;  /* 0x0000007fff0b7424 */ /* 0x000fe400078e00ff */
        /* <DEDUP_REMOVED lines=33> */
[C---:B------:R-:W-:Y:S01]  /*1690*/  @P0 IADD3 R11, R24.reuse, -0x2, RZ ;  /* 0xfffffffe180b0810 */ /* 0x040fe20007ffe0ff */
        /* <DEDUP_REMOVED lines=33> */
[----:B------:R-:W-:-:S03]  /*18b0*/  IMAD.MOV.U32 R23, RZ, RZ, 0x7f ;  /* 0x0000007fff177424 */ /* 0x000fc600078e00ff */
[----:B------:R-:W-:Y:S01]  /*18c0*/  @P2 FSETP.GT.FTZ.AND P5, PT, R26, R17, PT ;  /* 0x000000111a00220b */ /* 0x000fe20003fb4000 */
[----:B------:R-:W-:Y:S01]  /*18d0*/  @!P0 IMAD.MOV.U32 R23, RZ, RZ, 0xff ;  /* 0x000000ffff178424 */ /* 0x000fe200078e00ff */
[----:B------:R-:W-:Y:S02]  /*18e0*/  LEA R26, R21, UR5, 0x2 ;  /* 0x00000005151a7c11 */ /* 0x000fe4000f8e10ff */
[----:B------:R-:W-:Y:S02]  /*18f0*/  @!P2 FSETP.GT.FTZ.AND P4, PT, R17, R28, PT ;  /* 0x0000001c1100a20b */ /* 0x000fe40003f94000 */
[-C--:B------:R-:W-:Y:S02]  /*1900*/  @P2 SEL R17, R14, R20.reuse, P5 ;  /* 0x000000140e112207 */ /* 0x080fe40002800000 */
[----:B------:R-:W0:Y:S01]  /*1910*/  LDS R26, [R26] ;  /* 0x000000001a1a7984 */ /* 0x000e220000000800 */
[----:B------:R-:W-:Y:S01]  /*1920*/  @!P2 SEL R17, R11, R20, P4 ;  /* 0x000000140b11a207 */ /* 0x000fe20002000000 */
[----:B------:R-:W-:Y:S01]  /*1930*/  IMAD.MOV.U32 R11, RZ, RZ, -0x40800000 ;  /* 0xbf800000ff0b7424 */ /* 0x000fe200078e00ff */
[----:B------:R-:W-:Y:S01]  /*1940*/  MOV R14, R10 ;  /* 0x0000000a000e7202 */ /* 0x000fe20000000f00 */
[----:B------:R-:W-:Y:S01]  /*1950*/  @!P0 IMAD.MOV.U32 R14, RZ, RZ, 0x3f800000 ;  /* 0x3f800000ff0e8424 */ /* 0x000fe200078e00ff */
[----:B------:R-:W-:Y:S01]  /*1960*/  FSETP.GEU.FTZ.AND P4, PT, R10, R9, PT ;  /* 0x000000090a00720b */ /* 0x000fe20003f9e000 */
[----:B------:R-:W-:Y:S01]  /*1970*/  @!P0 IMAD.MOV.U32 R11, RZ, RZ, R10 ;  /* 0x000000ffff0b8224 */ /* 0x000fe200078e000a */
[----:B------:R-:W-:Y:S01]  /*1980*/  PRMT R17, R17, 0x7604, R18 ;  /* 0x0000760411117816 */ /* 0x000fe20000000012 */
[----:B------:R-:W-:-:S02]  /*1990*/  @!P3 IMAD.MOV.U32 R11, RZ, RZ, R24 ;  /* 0x000000ffff0bb224 */ /* 0x000fc400078e0018 */
        /* <DEDUP_REMOVED lines=67> */
[----:B------:R-:W-:Y:S02]  /*1dd0*/  IMAD.MOV.U32 R25, RZ, RZ, RZ ;  /* 0x000000ffff197224 */ /* 0x000fe400078e00ff */
[----:B------:R-:W0:Y:S01]  /*1de0*/  LDS R20, [R20] ;  /* 0x0000000014147984 */ /* 0x000e220000000800 */
[----:B------:R-:W-:Y:S01]  /*1df0*/  @P3 FSETP.GT.FTZ.AND P0, PT, R28, R19, PT ;  /* 0x000000131c00320b */ /* 0x000fe20003f14000 */
[----:B------:R-:W-:Y:S01]  /*1e00*/  @!P4 IMAD.MOV.U32 R25, RZ, RZ, 0x7f ;  /* 0x0000007fff19c424 */ /* 0x000fe200078e00ff */
        /* <DEDUP_REMOVED lines=8> */
[----:B------:R-:W-:Y:S02]  /*1e90*/  IMAD.MOV.U32 R26, RZ, RZ, 0x7f ;  /* 0x0000007fff1a7424 */ /* 0x000fe400078e00ff */
[----:B------:R-:W-:Y:S02]  /*1ea0*/  @!P5 IMAD.MOV.U32 R24, RZ, RZ, R10 ;  /* 0x000000ffff18d224 */ /* 0x000fe400078e000a */
[----:B------:R-:W-:Y:S02]  /*1eb0*/  @!P4 IMAD.MOV.U32 R26, RZ, RZ, 0xff ;  /* 0x000000ffff1ac424 */ /* 0x000fe400078e00ff */
[----:B------:R-:W-:Y:S02]  /*1ec0*/  @!P5 IMAD.MOV.U32 R25, RZ, RZ, R23 ;  /* 0x000000ffff19d224 */ /* 0x000fe400078e0017 */
[----:B------:R-:W-:Y:S01]  /*1ed0*/  @!P5 IMAD.MOV.U32 R23, RZ, RZ, R26 ;  /* 0x000000ffff17d224 */ /* 0x000fe200078e001a */
        /* <DEDUP_REMOVED lines=94> */
.L_x_1553:
        /* <DEDUP_REMOVED lines=12> */
.L_x_2138:


//--------------------- .text._Z18kQuantizeBlockwiseI6__halfLi2048ELi4ELi0ELi0EEvPfPT_S1_PhS1_ii --------------------------
	.section	.text._Z18kQuantizeBlockwiseI6__halfLi2048ELi4ELi0ELi0EEvPfPT_S1_PhS1_ii,"ax",@progbits
	.align	128
        .global         _Z18kQuantizeBlockwiseI6__halfLi2048ELi4ELi0ELi0EEvPfPT_S1_PhS1_ii
        .type           _Z18kQuantizeBlockwiseI6__halfLi2048ELi4ELi0ELi0EEvPfPT_S1_PhS1_ii,@function
        .size           _Z18kQuantizeBlockwiseI6__halfLi2048ELi4ELi0ELi0EEvPfPT_S1_PhS1_ii,(.L_x_2139 - _Z18kQuantizeBlockwiseI6__halfLi2048ELi4ELi0ELi0EEvPfPT_S1_PhS1_ii)
        .other          _Z18kQuantizeBlockwiseI6__halfLi2048ELi4ELi0ELi0EEvPfPT_S1_PhS1_ii,@"STO_CUDA_ENTRY STV_DEFAULT"
_Z18kQuantizeBlockwiseI6__halfLi2048ELi4ELi0ELi0EEvPfPT_S1_PhS1_ii:
.text._Z18kQuantizeBlockwiseI6__halfLi2048ELi4ELi0ELi0EEvPfPT_S1_PhS1_ii:
        /* <DEDUP_REMOVED lines=17> */
.L_x_1556:
[----:B0-2---:R-:W-:-:S06]  /*0110*/  IMAD.WIDE R2, R7, 0x4, R4 ;  /* 0x0000000407027825 */ /* 0x005fcc00078e0204 */
[----:B------:R-:W2:Y:S01]  /*0120*/  LDG.E R2, desc[UR12][R2.64] ;  /* 0x0000000c02027981 */ /* 0x000ea2000c1e1900 */
[----:B------:R-:W-:Y:S02]  /*0130*/  IMAD R9, R7, 0x4, R6 ;  /* 0x0000000407097824 */ /* 0x000fe400078e0206 */
[----:B-1----:R-:W-:-:S05]  /*0140*/  IMAD.IADD R7, R8, 0x1, R7 ;  /* 0x0000000108077824 */ /* 0x002fca00078e0207 */
[----:B------:R-:W-:Y:S01]  /*0150*/  ISETP.GE.AND P0, PT, R7, 0x100, PT ;  /* 0x000001000700780c */ /* 0x000fe20003f06270 */
[----:B--2---:R0:W-:-:S12]  /*0160*/  STS [R9], R2 ;  /* 0x0000000209007388 */ /* 0x0041d80000000800 */
[----:B------:R-:W-:Y:S05]  /*0170*/  @!P0 BRA `(.L_x_1556) ;  /* 0xfffffffc00e48947 */ /* 0x000fea000383ffff */
.L_x_1555:
[----:B------:R-:W-:Y:S05]  /*0180*/  BSYNC B0 ;  /* 0x0000000000007941 */ /* 0x000fea0003800000 */
.L_x_1554:
        /* <DEDUP_REMOVED lines=26> */
.L_x_1562:
        /* <DEDUP_REMOVED lines=131> */
.L_x_1558:
        /* <DEDUP_REMOVED lines=59> */
.L_x_1559:
[----:B------:R-:W-:Y:S05]  /*0f10*/  BSYNC B0 ;  /* 0x0000000000007941 */ /* 0x000fea0003800000 */
.L_x_1557:
        /* <DEDUP_REMOVED lines=14> */
.L_x_1561:
[----:B------:R-:W-:Y:S05]  /*1000*/  BSYNC B0 ;  /* 0x0000000000007941 */ /* 0x000fea0003800000 */
.L_x_1560:
        /* <DEDUP_REMOVED lines=82> */
[----:B------:R-:W-:Y:S02]  /*1530*/  @!P2 ISETP.NE.AND P4, PT, R10, 0xff, PT ;  /* 0x000000ff0a00a80c */ /* 0x000fe40003f85270 */
[----:B------:R-:W-:Y:S02]  /*1540*/  @P2 ISETP.NE.AND P3, PT, R8, RZ, PT ;  /* 0x000000ff0800220c */ /* 0x000fe40003f65270 */
[----:B------:R-:W-:Y:S02]  /*1550*/  @!P2 FSEL R15, R4, R15, !P4 ;  /* 0x0000000f040fa208 */ /* 0x000fe40006000000 */
[----:B------:R-:W-:-:S03]  /*1560*/  @P2 FSEL R27, R7, R12, !P3 ;  /* 0x0000000c071b2208 */ /* 0x000fc60005800000 */
[C---:B------:R-:W-:Y:S02]  /*1570*/  @!P2 FADD.FTZ R15, R18.reuse, R15 ;  /* 0x0000000f120fa221 */ /* 0x040fe40000010000 */
[----:B------:R-:W-:Y:S02]  /*1580*/  @P2 FADD.FTZ R27, R18, R27 ;  /* 0x0000001b121b2221 */ /* 0x000fe40000010000 */
        /* <DEDUP_REMOVED lines=14> */
[----:B------:R-:W-:Y:S01]  /*1670*/  IMAD.MOV.U32 R10, RZ, RZ, 0x7f ;  /* 0x0000007fff0a7424 */ /* 0x000fe200078e00ff */
[----:B------:R-:W0:Y:S01]  /*1680*/  LDS R18, [R18] ;  /* 0x0000000012127984 */ /* 0x000e220000000800 */
        /* <DEDUP_REMOVED lines=43> */
[----:B------:R-:W-:Y:S02]  /*1940*/  @!P3 IMAD.MOV.U32 R12, RZ, RZ, R15 ;  /* 0x000000ffff0cb224 */ /* 0x000fe400078e000f */
[----:B------:R-:W-:Y:S02]  /*1950*/  @!P3 IMAD.MOV.U32 R15, RZ, RZ, R11 ;  /* 0x000000ffff0fb224 */ /* 0x000fe400078e000b */
[-C--:B------:R-:W-:Y:S01]  /*1960*/  FMUL.FTZ R11, R16, R5.reuse ;  /* 0x00000005100b7220 */ /* 0x080fe20000410000 */
[C---:B------:R-:W-:Y:S02]  /*1970*/  @P3 VIADD R13, R10.reuse, 0xffffffff ;  /* 0xffffffff0a0d3836 */ /* 0x040fe40000000000 */
[----:B------:R-:W-:Y:S01]  /*1980*/  FMUL.FTZ R5, R25, R5 ;  /* 0x0000000519057220 */ /* 0x000fe20000410000 */
[----:B------:R-:W-:Y:S01]  /*1990*/  @!P3 VIADD R13, R10, 0x1 ;  /* 0x000000010a0db836 */ /* 0x000fe20000000000 */
[----:B------:R-:W-:Y:S01]  /*19a0*/  FSETP.GEU.FTZ.AND P0, PT, R6, R11, PT ;  /* 0x0000000b0600720b */ /* 0x000fe20003f1e000 */
[----:B------:R-:W-:-:S03]  /*19b0*/  @!P3 IMAD.MOV.U32 R9, RZ, RZ, R10 ;  /* 0x000000ffff09b224 */ /* 0x000fc600078e000a */
[----:B------:R-:W-:Y:S01]  /*19c0*/  LEA R18, R13, UR5, 0x2 ;  /* 0x000000050d127c11 */ /* 0x000fe2000f8e10ff */
[----:B------:R-:W-:Y:S02]  /*19d0*/  @!P3 IMAD.MOV.U32 R10, RZ, RZ, R14 ;  /* 0x000000ffff0ab224 */ /* 0x000fe400078e000e */
[----:B------:R-:W-:-:S03]  /*19e0*/  IMAD.MOV.U32 R14, RZ, RZ, 0x3f ;  /* 0x0000003fff0e7424 */ /* 0x000fc600078e00ff */
[----:B------:R-:W0:Y:S03]  /*19f0*/  LDS R18, [R18] ;  /* 0x0000000012127984 */ /* 0x000e260000000800 */
[----:B------:R-:W-:-:S05]  /*1a00*/  @!P0 IMAD.MOV.U32 R14, RZ, RZ, 0xbf ;  /* 0x000000bfff0e8424 */ /* 0x000fca00078e00ff */
[----:B------:R-:W-:-:S06]  /*1a10*/  LEA R16, R14, UR5, 0x2 ;  /* 0x000000050e107c11 */ /* 0x000fcc000f8e10ff */
[----:B------:R-:W1:Y:S01]  /*1a20*/  LDS R16, [R16] ;  /* 0x0000000010107984 */ /* 0x000e620000000800 */
[----:B0-----:R-:W-:-:S13]  /*1a30*/  FSETP.GEU.FTZ.AND P2, PT, R18, R23, PT ;  /* 0x000000171200720b */ /* 0x001fda0003f5e000 */
[----:B------:R-:W-:Y:S02]  /*1a40*/  @!P2 ISETP.NE.AND P4, PT, R10, 0xff, PT ;  /* 0x000000ff0a00a80c */ /* 0x000fe40003f85270 */
[----:B------:R-:W-:Y:S02]  /*1a50*/  @P2 ISETP.NE.AND P3, PT, R9, RZ, PT ;  /* 0x000000ff0900220c */ /* 0x000fe40003f65270 */
[----:B-1----:R-:W-:Y:S02]  /*1a60*/  FSETP.GEU.FTZ.AND P5, PT, R16, R11, PT ;  /* 0x0000000b1000720b */ /* 0x002fe40003fbe000 */
[----:B------:R-:W-:Y:S02]  /*1a70*/  @!P2 FSEL R15, R4, R15, !P4 ;  /* 0x0000000f040fa208 */ /* 0x000fe40006000000 */
[----:B------:R-:W-:-:S03]  /*1a80*/  @P2 FSEL R27, R7, R12, !P3 ;  /* 0x0000000c071b2208 */ /* 0x000fc60005800000 */
[C---:B------:R-:W-:Y:S02]  /*1a90*/  @!P2 FADD.FTZ R15, R18.reuse, R15 ;  /* 0x0000000f120fa221 */ /* 0x040fe40000010000 */
[----:B------:R-:W-:Y:S02]  /*1aa0*/  @P2 FADD.FTZ R27, R18, R27 ;  /* 0x0000001b121b2221 */ /* 0x000fe40000010000 */
[----:B------:R-:W-:Y:S02]  /*1ab0*/  @!P2 FMUL.FTZ R12, R15, 0.5 ;  /* 0x3f0000000f0ca820 */ /* 0x000fe40000410000 */
[----:B------:R-:W-:Y:S01]  /*1ac0*/  @P2 FMUL.FTZ R18, R27, 0.5 ;  /* 0x3f0000001b122820 */ /* 0x000fe20000410000 */
[C---:B------:R-:W-:Y:S02]  /*1ad0*/  @P5 VIADD R15, R14.reuse, 0xffffffe0 ;  /* 0xffffffe00e0f5836 */ /* 0x040fe40000000000 */
[----:B------:R-:W-:Y:S01]  /*1ae0*/  @!P5 VIADD R15, R14, 0x20 ;  /* 0x000000200e0fd836 */ /* 0x000fe20000000000 */
[----:B------:R-:W-:Y:S01]  /*1af0*/  @!P2 FSETP.GT.FTZ.AND P3, PT, R23, R12, PT ;  /* 0x0000000c1700a20b */ /* 0x000fe20003f74000 */
[----:B------:R-:W-:Y:S01]  /*1b00*/  IMAD.MOV.U32 R12, RZ, RZ, -0x40800000 ;  /* 0xbf800000ff0c7424 */ /* 0x000fe200078e00ff */
[----:B------:R-:W-:Y:S01]  /*1b10*/  @P2 FSETP.GT.FTZ.AND P4, PT, R18, R23, PT ;  /* 0x000000171200220b */ /* 0x000fe20003f94000 */
[----:B------:R-:W-:Y:S01]  /*1b20*/  @!P0 IMAD.MOV.U32 R12, RZ, RZ, R6 ;  /* 0x000000ffff0c8224 */ /* 0x000fe200078e0006 */
[----:B------:R-:W-:Y:S01]  /*1b30*/  LEA R18, R15, UR5, 0x2 ;  /* 0x000000050f127c11 */ /* 0x000fe2000f8e10ff */
[----:B------:R-:W-:Y:S01]  /*1b40*/  @!P5 IMAD.MOV.U32 R12, RZ, RZ, R16 ;  /* 0x000000ffff0cd224 */ /* 0x000fe200078e0010 */
[----:B------:R-:W-:-:S02]  /*1b50*/  @P2 SEL R9, R9, R13, P4 ;  /* 0x0000000d09092207 */ /* 0x000fc40002000000 */
[----:B------:R-:W-:Y:S01]  /*1b60*/  @!P2 SEL R9, R10, R13, P3 ;  /* 0x0000000d0a09a207 */ /* 0x000fe20001800000 */
[----:B------:R-:W-:Y:S01]  /*1b70*/  IMAD.MOV.U32 R10, RZ, RZ, R6 ;  /* 0x000000ffff0a7224 */ /* 0x000fe200078e0006 */
[----:B------:R-:W0:Y:S01]  /*1b80*/  LDS R18, [R18] ;  /* 0x0000000012127984 */ /* 0x000e220000000800 */
[----:B------:R-:W-:Y:S01]  /*1b90*/  @!P0 IMAD.MOV.U32 R10, RZ, RZ, 0x3f800000 ;  /* 0x3f800000ff0a8424 */ /* 0x000fe200078e00ff */
[----:B------:R-:W-:Y:S01]  /*1ba0*/  FSETP.GEU.FTZ.AND P4, PT, R6, R5, PT ;  /* 0x000000050600720b */ /* 0x000fe20003f9e000 */
[----:B------:R-:W-:Y:S01]  /*1bb0*/  IMAD.MOV.U32 R13, RZ, RZ, 0x7f ;  /* 0x0000007fff0d7424 */ /* 0x000fe200078e00ff */
[----:B------:R-:W-:Y:S01]  /*1bc0*/  PRMT R9, R9, 0x7604, R8 ;  /* 0x0000760409097816 */ /* 0x000fe20000000008 */
[----:B------:R-:W-:Y:S01]  /*1bd0*/  @!P5 IMAD.MOV.U32 R16, RZ, RZ, R10 ;  /* 0x000000ffff10d224 */ /* 0x000fe200078e000a */
[----:B------:R-:W-:Y:S01]  /*1be0*/  SHF.R.S32.HI R8, RZ, 0x1f, R26 ;  /* 0x0000001fff087819 */ /* 0x000fe2000001141a */
[----:B------:R-:W-:Y:S02]  /*1bf0*/  @!P0 IMAD.MOV.U32 R13, RZ, RZ, 0xff ;  /* 0x000000ffff0d8424 */ /* 0x000fe400078e00ff */
[----:B------:R-:W-:-:S02]  /*1c00*/  IMAD.MOV.U32 R10, RZ, RZ, RZ ;  /* 0x000000ffff0a7224 */ /* 0x000fc400078e00ff */
        /* <DEDUP_REMOVED lines=63> */
[----:B------:R-:W-:-:S04]  /*2000*/  @!P3 FMUL.FTZ R12, R12, 0.5 ;  /* 0x3f0000000c0cb820 */ /* 0x000fc80000410000 */
[----:B------:R-:W-:Y:S02]  /*2010*/  @P3 FSETP.GT.FTZ.AND P0, PT, R15, R11, PT ;  /* 0x0000000b0f00320b */ /* 0x000fe40003f14000 */
        /* <DEDUP_REMOVED lines=8> */
[----:B------:R-:W-:-:S02]  /*20a0*/  @!P5 IMAD.MOV.U32 R12, RZ, RZ, R18 ;  /* 0x000000ffff0cd224 */ /* 0x000fc400078e0012 */
[----:B------:R-:W-:Y:S01]  /*20b0*/  IMAD.MOV.U32 R11, RZ, RZ, 0x7f ;  /* 0x0000007fff0b7424 */ /* 0x000fe200078e00ff */
[----:B------:R-:W-:Y:S01]  /*20c0*/  PRMT R9, R10, 0x7054, R9 ;  /* 0x000070540a097816 */ /* 0x000fe20000000009 */
[----:B------:R-:W-:Y:S02]  /*20d0*/  @!P5 IMAD.MOV.U32 R18, RZ, RZ, R6 ;  /* 0x000000ffff12d224 */ /* 0x000fe400078e0006 */
[----:B------:R-:W-:Y:S02]  /*20e0*/  @!P4 IMAD.MOV.U32 R11, RZ, RZ, 0xff ;  /* 0x000000ffff0bc424 */ /* 0x000fe400078e00ff */
[----:B------:R-:W-:Y:S02]  /*20f0*/  IMAD.MOV.U32 R6, RZ, RZ, RZ ;  /* 0x000000ffff067224 */ /* 0x000fe400078e00ff */
[----:B------:R-:W-:Y:S02]  /*2100*/  @!P4 IMAD.MOV.U32 R6, RZ, RZ, 0x7f ;  /* 0x0000007fff06c424 */ /* 0x000fe400078e00ff */
[----:B------:R-:W-:-:S02]  /*2110*/  @!P5 IMAD.MOV.U32 R6, RZ, RZ, R16 ;  /* 0x000000ffff06d224 */ /* 0x000fc400078e0010 */
[----:B------:R-:W-:Y:S02]  /*2120*/  @!P5 IMAD.MOV.U32 R16, RZ, RZ, R11 ;  /* 0x000000ffff10d224 */ /* 0x000fe400078e000b */
        /* <DEDUP_REMOVED lines=92> */
.L_x_1563:
        /* <DEDUP_REMOVED lines=9> */
.L_x_2139:


//--------------------- .text._Z18kQuantizeBlockwiseI6__halfLi4096ELi4ELi1ELi0EEvPfPT_S1_PhS1_ii --------------------------
	.section	.text._Z18kQuantizeBlockwiseI6__halfLi4096ELi4ELi1ELi0EEvPfPT_S1_PhS1_ii,"ax",@progbits
	.align	128
        .global         _Z18kQuantizeBlockwiseI6__halfLi4096ELi4ELi1ELi0EEvPfPT_S1_PhS1_ii
        .type           _Z18kQuantizeBlockwiseI6__halfLi4096ELi4ELi1ELi0EEvPfPT_S1_PhS1_ii,@function
        .size           _Z18kQuantizeBlockwiseI6__halfLi4096ELi4ELi1ELi0EEvPfPT_S1_PhS1_ii,(.L_x_2140 - _Z18kQuantizeBlockwiseI6__halfLi4096ELi4ELi1ELi0EEvPfPT_S1_PhS1_ii)
        .other          _Z18kQuantizeBlockwiseI6__halfLi4096ELi4ELi1ELi0EEvPfPT_S1_PhS1_ii,@"STO_CUDA_ENTRY STV_DEFAULT"
_Z18kQuantizeBlockwiseI6__halfLi4096ELi4ELi1ELi0EEvPfPT_S1_PhS1_ii:
.text._Z18kQuantizeBlockwiseI6__halfLi4096ELi4ELi1ELi0EEvPfPT_S1_PhS1_ii:
        /* <DEDUP_REMOVED lines=17> */
.L_x_1566:
[----:B0-2---:R-:W-:-:S06]  /*0110*/  IMAD.WIDE R4, R9, 0x4, R6 ;  /* 0x0000000409047825 */ /* 0x005fcc00078e0206 */
[----:B------:R-:W2:Y:S01]  /*0120*/  LDG.E R4, desc[UR10][R4.64] ;  /* 0x0000000a04047981 */ /* 0x000ea2000c1e1900 */
[----:B------:R-:W-:Y:S02]  /*0130*/  IMAD R11, R9, 0x4, R0 ;  /* 0x00000004090b7824 */ /* 0x000fe400078e0200 */
[----:B-1----:R-:W-:-:S05]  /*0140*/  IMAD.IADD R9, R2, 0x1, R9 ;  /* 0x0000000102097824 */ /* 0x002fca00078e0209 */
[----:B------:R-:W-:Y:S01]  /*0150*/  ISETP.GE.AND P0, PT, R9, 0x100, PT ;  /* 0x000001000900780c */ /* 0x000fe20003f06270 */
[----:B--2---:R0:W-:-:S12]  /*0160*/  STS [R11], R4 ;  /* 0x000000040b007388 */ /* 0x0041d80000000800 */
[----:B------:R-:W-:Y:S05]  /*0170*/  @!P0 BRA `(.L_x_1566) ;  /* 0xfffffffc00e48947 */ /* 0x000fea000383ffff */
.L_x_1565:
[----:B------:R-:W-:Y:S05]  /*0180*/  BSYNC B0 ;  /* 0x0000000000007941 */ /* 0x000fea0003800000 */
.L_x_1564:
        /* <DEDUP_REMOVED lines=37> */
.L_x_1572:
        /* <DEDUP_REMOVED lines=183> */
.L_x_1568:
        /* <DEDUP_REMOVED lines=95> */
.L_x_1569:
[----:B------:R-:W-:Y:S05]  /*1540*/  BSYNC B0 ;  /* 0x0000000000007941 */ /* 0x000fea0003800000 */
.L_x_1567:
        /* <DEDUP_REMOVED lines=14> */
.L_x_1571:
[----:B------:R-:W-:Y:S05]  /*1630*/  BSYNC B0 ;  /* 0x0000000000007941 */ /* 0x000fea0003800000 */
.L_x_1570:
        /* <DEDUP_REMOVED lines=393> */
.L_x_1573:
        /* <DEDUP_REMOVED lines=11> */
.L_x_2140:


//--------------------- .text._Z18kQuantizeBlockwiseI6__halfLi4096ELi4ELi0ELi0EEvPfPT_S1_PhS1_ii --------------------------
	.section	.text._Z18kQuantizeBlockwiseI6__halfLi4096ELi4ELi0ELi0EEvPfPT_S1_PhS1_ii,"ax",@progbits
	.align	128
        .global         _Z18kQuantizeBlockwiseI6__halfLi4096ELi4ELi0ELi0EEvPfPT_S1_PhS1_ii
        .type           _Z18kQuantizeBlockwiseI6__halfLi4096ELi4ELi0ELi0EEvPfPT_S1_PhS1_ii,@function
        .size           _Z18kQuantizeBlockwiseI6__halfLi4096ELi4ELi0ELi0EEvPfPT_S1_PhS1_ii,(.L_x_2141 - _Z18kQuantizeBlockwiseI6__halfLi4096ELi4ELi0ELi0EEvPfPT_S1_PhS1_ii)
        .other          _Z18kQuantizeBlockwiseI6__halfLi4096ELi4ELi0ELi0EEvPfPT_S1_PhS1_ii,@"STO_CUDA_ENTRY STV_DEFAULT"
_Z18kQuantizeBlockwiseI6__halfLi4096ELi4ELi0ELi0EEvPfPT_S1_PhS1_ii:
.text._Z18kQuantizeBlockwiseI6__halfLi4096ELi4ELi0ELi0EEvPfPT_S1_PhS1_ii:
        /* <DEDUP_REMOVED lines=17> */
.L_x_1576:
[----:B0-2---:R-:W-:-:S06]  /*0110*/  IMAD.WIDE R2, R7, 0x4, R4 ;  /* 0x0000000407027825 */ /* 0x005fcc00078e0204 */
[----:B------:R-:W2:Y:S01]  /*0120*/  LDG.E R2, desc[UR12][R2.64] ;  /* 0x0000000c02027981 */ /* 0x000ea2000c1e1900 */
[----:B------:R-:W-:Y:S02]  /*0130*/  IMAD R9, R7, 0x4, R6 ;  /* 0x0000000407097824 */ /* 0x000fe400078e0206 */
[----:B-1----:R-:W-:-:S05]  /*0140*/  IMAD.IADD R7, R8, 0x1, R7 ;  /* 0x0000000108077824 */ /* 0x002fca00078e0207 */
[----:B------:R-:W-:Y:S01]  /*0150*/  ISETP.GE.AND P0, PT, R7, 0x100, PT ;  /* 0x000001000700780c */ /* 0x000fe20003f06270 */
[----:B--2---:R0:W-:-:S12]  /*0160*/  STS [R9], R2 ;  /* 0x0000000209007388 */ /* 0x0041d80000000800 */
[----:B------:R-:W-:Y:S05]  /*0170*/  @!P0 BRA `(.L_x_1576) ;  /* 0xfffffffc00e48947 */ /* 0x000fea000383ffff */
.L_x_1575:
[----:B------:R-:W-:Y:S05]  /*0180*/  BSYNC B0 ;  /* 0x0000000000007941 */ /* 0x000fea0003800000 */
.L_x_1574:
        /* <DEDUP_REMOVED lines=26> */
.L_x_1582:
        /* <DEDUP_REMOVED lines=183> */
.L_x_1578:
        /* <DEDUP_REMOVED lines=95> */
.L_x_1579:
[----:B------:R-:W-:Y:S05]  /*1490*/  BSYNC B0 ;  /* 0x0000000000007941 */ /* 0x000fea0003800000 */
.L_x_1577:
        /* <DEDUP_REMOVED lines=14> */
.L_x_1581:
[----:B------:R-:W-:Y:S05]  /*1580*/  BSYNC B0 ;  /* 0x0000000000007941 */ /* 0x000fea0003800000 */
.L_x_1580:
        /* <DEDUP_REMOVED lines=366> */
.L_x_1583:
        /* <DEDUP_REMOVED lines=9> */
.L_x_2141:


//--------------------- .text._Z21kOptimizer32bit2StateI13__nv_bfloat16Li6EEvPT_S2_PfS3_S3_ffffffffiffbi --------------------------
	.section	.text._Z21kOptimizer32bit2StateI13__nv_bfloat16Li6EEvPT_S2_PfS3_S3_ffffffffiffbi,"ax",@progbits
	.align	128
        .global         _Z21kOptimizer32bit2StateI13__nv_bfloat16Li6EEvPT_S2_PfS3_S3_ffffffffiffbi
        .type           _Z21kOptimizer32bit2StateI13__nv_bfloat16Li6EEvPT_S2_PfS3_S3_ffffffffiffbi,@function
        .size           _Z21kOptimizer32bit2StateI13__nv_bfloat16Li6EEvPT_S2_PfS3_S3_ffffffffiffbi,(.L_x_2142 - _Z21kOptimizer32bit2StateI13__nv_bfloat16Li6EEvPT_S2_PfS3_S3_ffffffffiffbi)
        .other          _Z21kOptimizer32bit2StateI13__nv_bfloat16Li6EEvPT_S2_PfS3_S3_ffffffffiffbi,@"STO_CUDA_ENTRY STV_DEFAULT"
_Z21kOptimizer32bit2StateI13__nv_bfloat16Li6EEvPT_S2_PfS3_S3_ffffffffiffbi:
.text._Z21kOptimizer32bit2StateI13__nv_bfloat16Li6EEvPT_S2_PfS3_S3_ffffffffiffbi:
[----:B------:R-:W-:Y:S01]  /*0000*/  LDC R1, c[0x0][0x28] ;  /* 0x00000a00ff017b82 */ /* 0x000fe20000000800 */
[----:B------:R-:W0:Y:S01]  /*0010*/  S2R R0, SR_CTAID.X ;  /* 0x0000000000007919 */ /* 0x000e220000002500 */
[----:B------:R-:W-:Y:S02]  /*0020*/  ULDC UR5, c[0x0][0x268] ;  /* 0x00009a0000057ab9 */ /* 0x000fe40000000800 */
[----:B------:R-:W-:Y:S02]  /*0030*/  USHF.R.S32.HI UR4, URZ, 0x1f, UR5 ;  /* 0x0000001f3f047899 */ /* 0x000fe40008011405 */
[----:B------:R-:W-:Y:S02]  /*0040*/  ULOP3.LUT UP0, URZ, UR5, 0xfff, URZ, 0xc0, !UPT ;  /* 0x00000fff053f7892 */ /* 0x000fe4000f80c03f */
[----:B------:R-:W-:-:S03]  /*0050*/  ULEA.HI UR4, UR4, UR5, URZ, 0xc ;  /* 0x0000000504047291 */ /* 0x000fc6000f8f603f */
[----:B------:R-:W-:Y:S01]  /*0060*/  ULDC UR5, c[0x0][0x0] ;  /* 0x0000000000057ab9 */ /* 0x000fe20000000800 */
[----:B------:R-:W-:-:S04]  /*0070*/  ULOP3.LUT UR4, UR4, 0xfffff000, URZ, 0xc0, !UPT ;  /* 0xfffff00004047892 */ /* 0x000fc8000f8ec03f */
[----:B------:R-:W-:Y:S02]  /*0080*/  UIADD3 UR6, UR4, 0x1000, URZ ;  /* 0x0000100004067890 */ /* 0x000fe4000fffe03f */
[----:B------:R-:W-:Y:S01]  /*0090*/  @!UP0 UIADD3 UR6, UR4, URZ, URZ ;  /* 0x0000003f04068290 */ /* 0x000fe2000fffe03f */
[----:B0-----:R-:W-:-:S04]  /*00a0*/  IMAD R0, R0, UR5, RZ ;  /* 0x0000000500007c24 */ /* 0x001fc8000f8e02ff */
[----:B------:R-:W-:-:S05]  /*00b0*/  IMAD.SHL.U32 R39, R0, 0x4, RZ ;  /* 0x0000000400277824 */ /* 0x000fca00078e00ff */
[----:B------:R-:W-:-:S13]  /*00c0*/  ISETP.GE.U32.AND P0, PT, R39, UR6, PT ;  /* 0x0000000627007c0c */ /* 0x000fda000bf06070 */
[----:B------:R-:W-:Y:S05]  /*00d0*/  @P0 EXIT ;  /* 0x000000000000094d */ /* 0x000fea0003800000 */
[----:B------:R-:W0:Y:S01]  /*00e0*/  LDC.64 R6, c[0x0][0x258] ;  /* 0x00009600ff067b82 */ /* 0x000e220000000a00 */
[----:B------:R-:W-:Y:S01]  /*00f0*/  ULDC.64 UR4, c[0x0][0x240] ;  /* 0x0000900000047ab9 */ /* 0x000fe20000000a00 */
[----:B------:R-:W1:Y:S01]  /*0100*/  S2R R0, SR_TID.X ;  /* 0x0000000000007919 */ /* 0x000e620000002100 */
[----:B------:R-:W2:Y:S01]  /*0110*/  MUFU.LG2 R5, UR5 ;  /* 0x0000000500057d08 */ /* 0x000ea20008000c00 */
[----:B------:R-:W-:Y:S01]  /*0120*/  ULDC.64 UR8, c[0x0][0x208] ;  /* 0x0000820000087ab9 */ /* 0x000fe20000000a00 */
[----:B------:R-:W-:Y:S01]  /*0130*/  ULDC UR7, c[0x0][0x260] ;  /* 0x0000980000077ab9 */ /* 0x000fe20000000800 */
[----:B------:R-:W3:Y:S01]  /*0140*/  S2R R2, SR_LANEID ;  /* 0x0000000000027919 */ /* 0x000ee20000000000 */
[----:B------:R-:W-:Y:S01]  /*0150*/  ULDC UR14, c[0x0][0x25c] ;  /* 0x00009700000e7ab9 */ /* 0x000fe20000000800 */
[----:B------:R-:W4:Y:S01]  /*0160*/  LDC R10, c[0x0][0x254] ;  /* 0x00009500ff0a7b82 */ /* 0x000f220000000800 */
[----:B------:R-:W-:Y:S01]  /*0170*/  ULDC.64 UR10, c[0x0][0x210] ;  /* 0x00008400000a7ab9 */ /* 0x000fe20000000a00 */
[----:B------:R-:W-:Y:S01]  /*0180*/  ULDC.64 UR12, c[0x0][0x250] ;  /* 0x00009400000c7ab9 */ /* 0x000fe20000000a00 */
[----:B------:R-:W5:Y:S01]  /*0190*/  MUFU.LG2 R3, UR4 ;  /* 0x0000000400037d08 */ /* 0x000f620008000c00 */
[----:B0-----:R-:W-:-:S05]  /*01a0*/  I2FP.F32.S32 R4, R6 ;  /* 0x0000000600047245 */ /* 0x001fca0000201400 */
[----:B--2---:R-:W-:Y:S01]  /*01b0*/  FMUL.FTZ R8, R4, R5 ;  /* 0x0000000504087220 */ /* 0x004fe20000410000 */
[----:B-----5:R-:W-:Y:S01]  /*01c0*/  FMUL.FTZ R6, R3, R4 ;  /* 0x0000000403067220 */ /* 0x020fe20000410000 */
[----:B----4-:R-:W-:Y:S01]  /*01d0*/  FFMA.FTZ R4, -R10, R7, 1 ;  /* 0x3f8000000a047423 */ /* 0x010fe20000010107 */
[----:B-1----:R-:W-:-:S03]  /*01e0*/  IMAD.SHL.U32 R5, R0, 0x4, RZ ;  /* 0x0000000400057824 */ /* 0x002fc600078e00ff */
[----:B------:R-:W0:Y:S02]  /*01f0*/  MUFU.EX2 R8, R8 ;  /* 0x0000000800087308 */ /* 0x000e240000000800 */
[----:B------:R-:W-:-:S06]  /*0200*/  LOP3.LUT R5, R5, 0xffffff80, RZ, 0xc0, !PT ;  /* 0xffffff8005057812 */ /* 0x000fcc00078ec0ff */
[----:B------:R-:W1:Y:S01]  /*0210*/  MUFU.EX2 R6, R6 ;  /* 0x0000000600067308 */ /* 0x000e620000000800 */
[----:B------:R-:W-:Y:S01]  /*0220*/  LOP3.LUT R7, R5, 0x1f, R0, 0xf8, !PT ;  /* 0x0000001f05077812 */ /* 0x000fe200078ef800 */
[----:B0-----:R-:W-:-:S03]  /*0230*/  FADD.FTZ R3, -R8, 1 ;  /* 0x3f80000008037421 */ /* 0x001fc60000010100 */
[----:B------:R-:W-:-:S03]  /*0240*/  SHF.R.S32.HI R8, RZ, 0x1f, R7 ;  /* 0x0000001fff087819 */ /* 0x000fc60000011407 */
[----:B------:R-:W0:Y:S01]  /*0250*/  MUFU.SQRT R3, R3 ;  /* 0x0000000300037308 */ /* 0x000e220000002000 */
[----:B-1-3--:R-:W-:-:S07]  /*0260*/  FADD.FTZ R9, -R6, 1 ;  /* 0x3f80000006097421 */ /* 0x00afce0000010100 */
.L_x_1586:
[----:B------:R-:W1:Y:S01]  /*0270*/  LDC R30, c[0x0][0x268] ;  /* 0x00009a00ff1e7b82 */ /* 0x000e620000000800 */
[----:B------:R-:W-:Y:S01]  /*0280*/  IMAD.MOV R13, RZ, RZ, -R39 ;  /* 0x000000ffff0d7224 */ /* 0x000fe200078e0a27 */
[C---:B------:R-:W-:Y:S02]  /*0290*/  IADD3 R11, P0, R7.reuse, R39, RZ ;  /* 0x00000027070b7210 */ /* 0x040fe40007f1e0ff */
[----:B------:R-:W-:Y:S02]  /*02a0*/  LOP3.LUT R35, R7, 0x20, RZ, 0xfc, !PT ;  /* 0x0000002007237812 */ /* 0x000fe400078efcff */
[----:B------:R-:W-:Y:S01]  /*02b0*/  LEA R22, P3, R11, UR10, 0x1 ;  /* 0x0000000a0b167c11 */ /* 0x000fe2000f8608ff */
[----:B------:R-:W-:Y:S01]  /*02c0*/  IMAD.X R10, RZ, RZ, R8, P0 ;  /* 0x000000ffff0a7224 */ /* 0x000fe200000e0608 */
[C---:B------:R-:W-:Y:S02]  /*02d0*/  LOP3.LUT R37, R7.reuse, 0x40, RZ, 0xfc, !PT ;  /* 0x0000004007257812 */ /* 0x040fe400078efcff */
[----:B------:R-:W-:-:S02]  /*02e0*/  LOP3.LUT R31, R7, 0x60, RZ, 0xfc, !PT ;  /* 0x00000060071f7812 */ /* 0x000fc400078efcff */
[----:B------:R-:W-:Y:S02]  /*02f0*/  LEA.HI.X R23, R11, UR11, R10, 0x1, P3 ;  /* 0x0000000b0b177c11 */ /* 0x000fe400098f0c0a */
[----:B-1----:R-:W-:Y:S01]  /*0300*/  VIADDMNMX.U32 R6, R13, R30, 0x1000, PT ;  /* 0x000010000d067446 */ /* 0x002fe2000380001e */
[----:B------:R-:W-:Y:S03]  /*0310*/  BAR.SYNC.DEFER_BLOCKING 0x0 ;  /* 0x0000000000007b1d */ /* 0x000fe60000010000 */
[-C--:B------:R-:W-:Y:S02]  /*0320*/  ISETP.GE.AND P2, PT, R7, R6.reuse, PT ;  /* 0x000000060700720c */ /* 0x080fe40003f46270 */
[-C--:B------:R-:W-:Y:S02]  /*0330*/  ISETP.GE.AND P1, PT, R35, R6.reuse, PT ;  /* 0x000000062300720c */ /* 0x080fe40003f26270 */
[----:B------:R-:W-:-:S02]  /*0340*/  ISETP.GE.AND P0, PT, R37, R6, PT ;  /* 0x000000062500720c */ /* 0x000fc40003f06270 */
[----:B------:R-:W-:Y:S01]  /*0350*/  ISETP.GE.AND P3, PT, R31, R6, PT ;  /* 0x000000061f00720c */ /* 0x000fe20003f66270 */
[----:B------:R-:W1:Y:S01]  /*0360*/  S2UR UR5, SR_CgaCtaId ;  /* 0x00000000000579c3 */ /* 0x000e620000008800 */
[----:B------:R-:W-:Y:S01]  /*0370*/  UMOV UR4, 0x400 ;  /* 0x0000040000047882 */ /* 0x000fe20000000000 */
[----:B------:R-:W-:-:S06]  /*0380*/  IMAD.IADD R21, R5, 0x1, R2 ;  /* 0x0000000105157824 */ /* 0x000fcc00078e0202 */
[----:B------:R-:W2:Y:S01]  /*0390*/  @!P2 LDC.64 R14, c[0x0][0x220] ;  /* 0x00008800ff0eab82 */ /* 0x000ea20000000a00 */
[----:B------:R-:W3:Y:S07]  /*03a0*/  @!P2 LDG.E.U16 R48, desc[UR8][R22.64] ;  /* 0x000000081630a981 */ /* 0x000eee000c1e1500 */
[----:B------:R-:W4:Y:S01]  /*03b0*/  @!P1 LDC.64 R16, c[0x0][0x220] ;  /* 0x00008800ff109b82 */ /* 0x000f220000000a00 */
[----:B------:R-:W5:Y:S04]  /*03c0*/  @!P1 LDG.E.U16 R46, desc[UR8][R22.64+0x40] ;  /* 0x00004008162e9981 */ /* 0x000f68000c1e1500 */
[----:B------:R-:W5:Y:S03]  /*03d0*/  @!P0 LDG.E.U16 R44, desc[UR8][R22.64+0x80] ;  /* 0x00008008162c8981 */ /* 0x000f66000c1e1500 */
[----:B------:R-:W0:Y:S01]  /*03e0*/  @!P0 LDC.64 R18, c[0x0][0x220] ;  /* 0x00008800ff128b82 */ /* 0x000e220000000a00 */
[----:B------:R0:W5:Y:S01]  /*03f0*/  @!P3 LDG.E.U16 R42, desc[UR8][R22.64+0xc0] ;  /* 0x0000c008162ab981 */ /* 0x000162000c1e1500 */
[----:B-1----:R-:W-:Y:S01]  /*0400*/  ULEA UR4, UR5, UR4, 0x18 ;  /* 0x0000000405047291 */ /* 0x002fe2000f8ec03f */
[----:B------:R-:W-:-:S05]  /*0410*/  IMAD R20, R2, 0x3, R21 ;  /* 0x0000000302147824 */ /* 0x000fca00078e0215 */
[----:B------:R-:W1:Y:S01]  /*0420*/  @!P3 LDC.64 R12, c[0x0][0x220] ;  /* 0x00008800ff0cbb82 */ /* 0x000e620000000a00 */
[----:B------:R-:W-:Y:S02]  /*0430*/  LEA R41, R21, UR4, 0x1 ;  /* 0x0000000415297c11 */ /* 0x000fe4000f8e08ff */
[----:B--2---:R-:W-:-:S04]  /*0440*/  @!P2 LEA R56, P4, R11, R14, 0x2 ;  /* 0x0000000e0b38a211 */ /* 0x004fc800078810ff */
[C-C-:B------:R-:W-:Y:S02]  /*0450*/  @!P2 LEA.HI.X R57, R11.reuse, R15, R10.reuse, 0x2, P4 ;  /* 0x0000000f0b39a211 */ /* 0x140fe400020f140a */
[C---:B----4-:R-:W-:Y:S01]  /*0460*/  @!P1 LEA R24, P5, R11.reuse, R16, 0x2 ;  /* 0x000000100b189211 */ /* 0x050fe200078a10ff */
[----:B------:R-:W2:Y:S03]  /*0470*/  @!P2 LDC.64 R14, c[0x0][0x228] ;  /* 0x00008a00ff0eab82 */ /* 0x000ea60000000a00 */
[C---:B------:R-:W-:Y:S02]  /*0480*/  @!P1 LEA.HI.X R25, R11.reuse, R17, R10, 0x2, P5 ;  /* 0x000000110b199211 */ /* 0x040fe400028f140a */
[----:B0-----:R-:W-:-:S03]  /*0490*/  @!P0 LEA R22, P6, R11, R18, 0x2 ;  /* 0x000000120b168211 */ /* 0x001fc600078c10ff */
[----:B------:R-:W0:Y:S01]  /*04a0*/  @!P1 LDC.64 R16, c[0x0][0x228] ;  /* 0x00008a00ff109b82 */ /* 0x000e220000000a00 */
[C---:B------:R-:W-:Y:S02]  /*04b0*/  @!P0 LEA.HI.X R23, R11.reuse, R19, R10, 0x2, P6 ;  /* 0x000000130b178211 */ /* 0x040fe400030f140a */
[----:B-1----:R-:W-:-:S05]  /*04c0*/  @!P3 LEA R60, P4, R11, R12, 0x2 ;  /* 0x0000000c0b3cb211 */ /* 0x002fca00078810ff */
[----:B------:R-:W1:Y:S01]  /*04d0*/  @!P0 LDC.64 R18, c[0x0][0x228] ;  /* 0x00008a00ff128b82 */ /* 0x000e620000000a00 */
[----:B------:R-:W-:Y:S02]  /*04e0*/  @!P3 LEA.HI.X R61, R11, R13, R10, 0x2, P4 ;  /* 0x0000000d0b3db211 */ /* 0x000fe400020f140a */
[----:B------:R-:W-:-:S05]  /*04f0*/  LEA R34, R21, UR4, 0x2 ;  /* 0x0000000415227c11 */ /* 0x000fca000f8e10ff */
[----:B------:R-:W4:Y:S01]  /*0500*/  @!P3 LDC.64 R12, c[0x0][0x228] ;  /* 0x00008a00ff0cbb82 */ /* 0x000f220000000a00 */
[----:B---3--:R3:W-:Y:S04]  /*0510*/  STS.U16 [R41], R48 ;  /* 0x0000003029007388 */ /* 0x0087e80000000400 */
[----:B-----5:R-:W-:Y:S04]  /*0520*/  STS.U16 [R41+0x40], R46 ;  /* 0x0000402e29007388 */ /* 0x020fe80000000400 */
[----:B------:R-:W-:Y:S01]  /*0530*/  STS.U16 [R41+0x80], R44 ;  /* 0x0000802c29007388 */ /* 0x000fe20000000400 */
[----:B---3--:R-:W-:-:S03]  /*0540*/  LEA R48, R20, UR4, 0x1 ;  /* 0x0000000414307c11 */ /* 0x008fc6000f8e08ff */
[----:B------:R3:W-:Y:S01]  /*0550*/  STS.U16 [R41+0xc0], R42 ;  /* 0x0000c02a29007388 */ /* 0x0007e20000000400 */
[----:B------:R-:W-:-:S03]  /*0560*/  NOP ;  /* 0x0000000000007918 */ /* 0x000fc60000000000 */
[----:B------:R-:W5:Y:S01]  /*0570*/  LDS.64 R32, [R48] ;  /* 0x0000000030207984 */ /* 0x000f620000000a00 */
[----:B------:R-:W-:Y:S06]  /*0580*/  BAR.SYNC.DEFER_BLOCKING 0x0 ;  /* 0x0000000000007b1d */ /* 0x000fec0000010000 */
[----:B------:R-:W5:Y:S04]  /*0590*/  @!P2 LDG.E R55, desc[UR8][R56.64] ;  /* 0x000000083837a981 */ /* 0x000f68000c1e1900 */
[----:B------:R2:W5:Y:S04]  /*05a0*/  @!P1 LDG.E R54, desc[UR8][R24.64+0x80] ;  /* 0x0000800818369981 */ /* 0x000568000c1e1900 */
[----:B------:R-:W5:Y:S04]  /*05b0*/  @!P0 LDG.E R52, desc[UR8][R22.64+0x100] ;  /* 0x0001000816348981 */ /* 0x000f68000c1e1900 */
[----:B------:R4:W5:Y:S01]  /*05c0*/  @!P3 LDG.E R50, desc[UR8][R60.64+0x180] ;  /* 0x000180083c32b981 */ /* 0x000962000c1e1900 */
[----:B---3--:R-:W-:Y:S01]  /*05d0*/  LEA R42, R20, UR4, 0x2 ;  /* 0x00000004142a7c11 */ /* 0x008fe2000f8e10ff */
[----:B--2---:R-:W2:Y:S01]  /*05e0*/  @!P3 LDC.64 R24, c[0x0][0x218] ;  /* 0x00008600ff18bb82 */ /* 0x004ea20000000a00 */
[----:B------:R-:W-:-:S02]  /*05f0*/  @!P2 LEA R58, P4, R11, R14, 0x2 ;  /* 0x0000000e0b3aa211 */ /* 0x000fc400078810ff */
[C---:B0-----:R-:W-:Y:S02]  /*0600*/  @!P1 LEA R56, P5, R11.reuse, R16, 0x2 ;  /* 0x000000100b389211 */ /* 0x041fe400078a10ff */
[C-C-:B------:R-:W-:Y:S02]  /*0610*/  @!P2 LEA.HI.X R59, R11.reuse, R15, R10.reuse, 0x2, P4 ;  /* 0x0000000f0b3ba211 */ /* 0x140fe400020f140a */
[C---:B-1----:R-:W-:Y:S02]  /*0620*/  @!P0 LEA R14, P6, R11.reuse, R18, 0x2 ;  /* 0x000000120b0e8211 */ /* 0x042fe400078c10ff */
[C---:B----4-:R-:W-:Y:S02]  /*0630*/  @!P3 LEA R60, P4, R11.reuse, R12, 0x2 ;  /* 0x0000000c0b3cb211 */ /* 0x050fe400078810ff */
[C-C-:B------:R-:W-:Y:S02]  /*0640*/  @!P1 LEA.HI.X R57, R11.reuse, R17, R10.reuse, 0x2, P5 ;  /* 0x000000110b399211 */ /* 0x140fe400028f140a */
[C-C-:B------:R-:W-:Y:S01]  /*0650*/  @!P0 LEA.HI.X R15, R11.reuse, R19, R10.reuse, 0x2, P6 ;  /* 0x000000130b0f8211 */ /* 0x140fe200030f140a */
[----:B------:R-:W0:Y:S01]  /*0660*/  @!P1 LDC.64 R16, c[0x0][0x218] ;  /* 0x00008600ff109b82 */ /* 0x000e220000000a00 */
[----:B------:R-:W-:-:S07]  /*0670*/  @!P3 LEA.HI.X R61, R11, R13, R10, 0x2, P4 ;  /* 0x0000000d0b3db211 */ /* 0x000fce00020f140a */
[----:B------:R-:W1:Y:S08]  /*0680*/  @!P2 LDC.64 R12, c[0x0][0x218] ;  /* 0x00008600ff0cab82 */ /* 0x000e700000000a00 */
[----:B------:R-:W3:Y:S01]  /*0690*/  @!P0 LDC.64 R18, c[0x0][0x218] ;  /* 0x00008600ff128b82 */ /* 0x000ee20000000a00 */
[----:B-----5:R-:W-:Y:S04]  /*06a0*/  STS [R34], R55 ;  /* 0x0000003722007388 */ /* 0x020fe80000000800 */
[----:B------:R1:W-:Y:S04]  /*06b0*/  STS [R34+0x80], R54 ;  /* 0x0000803622007388 */ /* 0x0003e80000000800 */
[----:B------:R2:W-:Y:S04]  /*06c0*/  STS [R34+0x100], R52 ;  /* 0x0001003422007388 */ /* 0x0005e80000000800 */
[----:B------:R4:W-:Y:S01]  /*06d0*/  STS [R34+0x180], R50 ;  /* 0x0001803222007388 */ /* 0x0009e20000000800 */
[----:B------:R-:W-:-:S03]  /*06e0*/  NOP ;  /* 0x0000000000007918 */ /* 0x000fc60000000000 */
[----:B------:R-:W-:Y:S01]  /*06f0*/  LDS.128 R20, [R42] ;  /* 0x000000002a147984 */ /* 0x000fe20000000c00 */
[----:B------:R-:W-:Y:S06]  /*0700*/  BAR.SYNC.DEFER_BLOCKING 0x0 ;  /* 0x0000000000007b1d */ /* 0x000fec0000010000 */
[----:B------:R-:W5:Y:S04]  /*0710*/  @!P2 LDG.E R53, desc[UR8][R58.64] ;  /* 0x000000083a35a981 */ /* 0x000f68000c1e1900 */
[----:B------:R0:W5:Y:S04]  /*0720*/  @!P1 LDG.E R51, desc[UR8][R56.64+0x80] ;  /* 0x0000800838339981 */ /* 0x000168000c1e1900 */
[----:B------:R-:W5:Y:S04]  /*0730*/  @!P0 LDG.E R29, desc[UR8][R14.64+0x100] ;  /* 0x000100080e1d8981 */ /* 0x000f68000c1e1900 */
[----:B------:R-:W5:Y:S01]  /*0740*/  @!P3 LDG.E R27, desc[UR8][R60.64+0x180] ;  /* 0x000180083c1bb981 */ /* 0x000f62000c1e1900 */
[----:B-1----:R-:W-:-:S04]  /*0750*/  @!P2 LEA R54, P4, R11, R12, 0x1 ;  /* 0x0000000c0b36a211 */ /* 0x002fc800078808ff */
[C-C-:B------:R-:W-:Y:S02]  /*0760*/  @!P2 LEA.HI.X R55, R11.reuse, R13, R10.reuse, 0x1, P4 ;  /* 0x0000000d0b37a211 */ /* 0x140fe400020f0c0a */
[C---:B0-----:R-:W-:Y:S02]  /*0770*/  @!P1 LEA R56, P4, R11.reuse, R16, 0x1 ;  /* 0x000000100b389211 */ /* 0x041fe400078808ff */
[C---:B--2---:R-:W-:Y:S02]  /*0780*/  @!P3 LEA R52, P5, R11.reuse, R24, 0x1 ;  /* 0x000000180b34b211 */ /* 0x044fe400078a08ff */
[C---:B------:R-:W-:Y:S02]  /*0790*/  @!P1 LEA.HI.X R57, R11.reuse, R17, R10, 0x1, P4 ;  /* 0x000000110b399211 */ /* 0x040fe400020f0c0a */
[----:B---3--:R-:W-:Y:S02]  /*07a0*/  @!P0 LEA R58, P4, R11, R18, 0x1 ;  /* 0x000000120b3a8211 */ /* 0x008fe400078808ff */
[C---:B------:R-:W-:Y:S01]  /*07b0*/  @!P2 IADD3 R44, R39.reuse, R30, RZ ;  /* 0x0000001e272ca210 */ /* 0x040fe20007ffe0ff */
[----:B----4-:R-:W-:Y:S01]  /*07c0*/  @!P1 IMAD.IADD R50, R39, 0x1, R30 ;  /* 0x0000000127329824 */ /* 0x010fe200078e021e */
[----:B------:R-:W-:Y:S01]  /*07d0*/  @!P0 LEA.HI.X R59, R11, R19, R10, 0x1, P4 ;  /* 0x000000130b3b8211 */ /* 0x000fe200020f0c0a */
[----:B------:R-:W0:Y:S08]  /*07e0*/  @!P3 LDC.64 R16, c[0x0][0x220] ;  /* 0x00008800ff10bb82 */ /* 0x000e300000000a00 */
[----:B------:R-:W1:Y:S01]  /*07f0*/  @!P2 LDC.64 R18, c[0x0][0x220] ;  /* 0x00008800ff12ab82 */ /* 0x000e620000000a00 */
[----:B-----5:R2:W-:Y:S04]  /*0800*/  STS [R34], R53 ;  /* 0x0000003522007388 */ /* 0x0205e80000000800 */
[----:B------:R-:W-:Y:S04]  /*0810*/  STS [R34+0x80], R51 ;  /* 0x0000803322007388 */ /* 0x000fe80000000800 */
[----:B------:R-:W-:Y:S04]  /*0820*/  STS [R34+0x100], R29 ;  /* 0x0001001d22007388 */ /* 0x000fe80000000800 */
[----:B------:R3:W-:Y:S01]  /*0830*/  STS [R34+0x180], R27 ;  /* 0x0001801b22007388 */ /* 0x0007e20000000800 */
[----:B------:R-:W-:-:S03]  /*0840*/  NOP ;  /* 0x0000000000007918 */ /* 0x000fc60000000000 */
[----:B------:R-:W4:Y:S01]  /*0850*/  LDS.128 R12, [R42] ;  /* 0x000000002a0c7984 */ /* 0x000f220000000c00 */
[----:B--2---:R-:W-:Y:S02]  /*0860*/  @!P3 LEA.HI.X R53, R11, R25, R10, 0x1, P5 ;  /* 0x000000190b35b211 */ /* 0x004fe400028f0c0a */
[----:B------:R-:W2:Y:S08]  /*0870*/  @!P1 LDC.64 R24, c[0x0][0x220] ;  /* 0x00008800ff189b82 */ /* 0x000eb00000000a00 */
[----:B------:R-:W-:Y:S01]  /*0880*/  BAR.SYNC.DEFER_BLOCKING 0x0 ;  /* 0x0000000000007b1d */ /* 0x000fe20000010000 */
[----:B------:R-:W-:-:S07]  /*0890*/  @!P2 IADD3 R44, P4, R7, R44, RZ ;  /* 0x0000002c072ca210 */ /* 0x000fce0007f9e0ff */
[----:B---3--:R-:W3:Y:S01]  /*08a0*/  @!P0 LDC.64 R26, c[0x0][0x220] ;  /* 0x00008800ff1a8b82 */ /* 0x008ee20000000a00 */
[----:B------:R-:W5:Y:S04]  /*08b0*/  @!P2 LDG.E.U16 R36, desc[UR8][R54.64] ;  /* 0x000000083624a981 */ /* 0x000f68000c1e1500 */
[----:B------:R-:W4:Y:S04]  /*08c0*/  @!P1 LDG.E.U16 R28, desc[UR8][R56.64+0x40] ;  /* 0x00004008381c9981 */ /* 0x000f28000c1e1500 */
[----:B------:R-:W4:Y:S04]  /*08d0*/  @!P0 LDG.E.U16 R38, desc[UR8][R58.64+0x80] ;  /* 0x000080083a268981 */ /* 0x000f28000c1e1500 */
[----:B------:R2:W4:Y:S01]  /*08e0*/  @!P3 LDG.E.U16 R40, desc[UR8][R52.64+0xc0] ;  /* 0x0000c0083428b981 */ /* 0x000522000c1e1500 */
[----:B------:R-:W-:Y:S01]  /*08f0*/  @!P2 IMAD.X R46, RZ, RZ, R8, P4 ;  /* 0x000000ffff2ea224 */ /* 0x000fe200020e0608 */
[----:B-1----:R-:W-:-:S02]  /*0900*/  @!P2 LEA R18, P4, R44, R18, 0x2 ;  /* 0x000000122c12a211 */ /* 0x002fc400078810ff */
[----:B------:R-:W-:Y:S01]  /*0910*/  @!P1 IADD3 R29, P5, R7, R50, RZ ;  /* 0x00000032071d9210 */ /* 0x000fe20007fbe0ff */
[C---:B------:R-:W-:Y:S01]  /*0920*/  @!P0 IMAD.IADD R50, R39.reuse, 0x1, R30 ;  /* 0x0000000127328824 */ /* 0x040fe200078e021e */
[----:B------:R-:W-:Y:S02]  /*0930*/  @!P2 LEA.HI.X R19, R44, R19, R46, 0x2, P4 ;  /* 0x000000132c13a211 */ /* 0x000fe400020f142e */
[----:B------:R-:W-:Y:S01]  /*0940*/  @!P3 IADD3 R46, R39, R30, RZ ;  /* 0x0000001e272eb210 */ /* 0x000fe20007ffe0ff */
[----:B------:R-:W-:Y:S01]  /*0950*/  @!P1 IMAD.X R44, RZ, RZ, R8, P5 ;  /* 0x000000ffff2c9224 */ /* 0x000fe200028e0608 */
[----:B--2---:R-:W-:Y:S02]  /*0960*/  @!P1 LEA R52, P4, R29, R24, 0x2 ;  /* 0x000000181d349211 */ /* 0x004fe400078810ff */
[----:B------:R-:W-:Y:S02]  /*0970*/  @!P0 IADD3 R24, P5, R7, R50, RZ ;  /* 0x0000003207188210 */ /* 0x000fe40007fbe0ff */
[----:B------:R-:W-:-:S02]  /*0980*/  @!P1 LEA.HI.X R53, R29, R25, R44, 0x2, P4 ;  /* 0x000000191d359211 */ /* 0x000fc400020f142c */
[----:B---3--:R-:W-:Y:S01]  /*0990*/  @!P0 LEA R26, P4, R24, R26, 0x2 ;  /* 0x0000001a181a8211 */ /* 0x008fe200078810ff */
[----:B------:R-:W-:Y:S01]  /*09a0*/  @!P0 IMAD.X R25, RZ, RZ, R8, P5 ;  /* 0x000000ffff198224 */ /* 0x000fe200028e0608 */
[----:B------:R-:W-:-:S04]  /*09b0*/  @!P3 IADD3 R46, P5, R7, R46, RZ ;  /* 0x0000002e072eb210 */ /* 0x000fc80007fbe0ff */
[----:B------:R-:W-:Y:S01]  /*09c0*/  @!P0 LEA.HI.X R27, R24, R27, R25, 0x2, P4 ;  /* 0x0000001b181b8211 */ /* 0x000fe200020f1419 */
[----:B------:R-:W-:Y:S01]  /*09d0*/  @!P3 IMAD.X R24, RZ, RZ, R8, P5 ;  /* 0x000000ffff18b224 */ /* 0x000fe200028e0608 */
[----:B0-----:R-:W-:-:S04]  /*09e0*/  @!P3 LEA R16, P4, R46, R16, 0x2 ;  /* 0x000000102e10b211 */ /* 0x001fc800078810ff */
[----:B------:R-:W-:Y:S02]  /*09f0*/  @!P3 LEA.HI.X R17, R46, R17, R24, 0x2, P4 ;  /* 0x000000112e11b211 */ /* 0x000fe400020f1418 */
[----:B------:R-:W0:Y:S01]  /*0a00*/  LDC.64 R24, c[0x0][0x240] ;  /* 0x00009000ff187b82 */ /* 0x000e220000000a00 */
[----:B-----5:R1:W-:Y:S04]  /*0a10*/  STS.U16 [R41], R36 ;  /* 0x0000002429007388 */ /* 0x0203e80000000400 */
[----:B----4-:R-:W-:Y:S04]  /*0a20*/  STS.U16 [R41+0x40], R28 ;  /* 0x0000401c29007388 */ /* 0x010fe80000000400 */
[----:B------:R0:W-:Y:S04]  /*0a30*/  STS.U16 [R41+0x80], R38 ;  /* 0x0000802629007388 */ /* 0x0001e80000000400 */
[----:B------:R-:W-:Y:S01]  /*0a40*/  STS.U16 [R41+0xc0], R40 ;  /* 0x0000c02829007388 */ /* 0x000fe20000000400 */
[----:B------:R-:W-:-:S03]  /*0a50*/  NOP ;  /* 0x0000000000007918 */ /* 0x000fc60000000000 */
[----:B------:R2:W-:Y:S01]  /*0a60*/  LDS.64 R28, [R48] ;  /* 0x00000000301c7984 */ /* 0x0005e20000000a00 */
[----:B------:R-:W-:Y:S06]  /*0a70*/  BAR.SYNC.DEFER_BLOCKING 0x0 ;  /* 0x0000000000007b1d */ /* 0x000fec0000010000 */
[----:B------:R-:W3:Y:S04]  /*0a80*/  @!P2 LDG.E R49, desc[UR8][R18.64] ;  /* 0x000000081231a981 */ /* 0x000ee8000c1e1900 */
[----:B------:R-:W4:Y:S04]  /*0a90*/  @!P1 LDG.E R47, desc[UR8][R52.64+0x80] ;  /* 0x00008008342f9981 */ /* 0x000f28000c1e1900 */
[----:B------:R5:W4:Y:S04]  /*0aa0*/  @!P0 LDG.E R45, desc[UR8][R26.64+0x100] ;  /* 0x000100081a2d8981 */ /* 0x000b28000c1e1900 */
[----:B------:R-:W4:Y:S01]  /*0ab0*/  @!P3 LDG.E R43, desc[UR8][R16.64+0x180] ;  /* 0x00018008102bb981 */ /* 0x000f22000c1e1900 */
[----:B-1----:R-:W-:-:S02]  /*0ac0*/  IMAD.U32 R36, R32, 0x10000, RZ ;  /* 0x0001000020247824 */ /* 0x002fc400078e00ff */
[----:B0-----:R-:W-:Y:S01]  /*0ad0*/  FADD.FTZ R38, -R25, 1 ;  /* 0x3f80000019267421 */ /* 0x001fe20000010100 */
[----:B------:R-:W-:Y:S01]  /*0ae0*/  MUFU.RCP R51, R3 ;  /* 0x0000000300337308 */ /* 0x000fe20000001000 */
[----:B------:R-:W-:Y:S01]  /*0af0*/  PRMT R32, R32, 0x7632, R32 ;  /* 0x0000763220207816 */ /* 0x000fe20000000020 */
[----:B------:R-:W-:Y:S01]  /*0b00*/  FMUL.FTZ R36, R36, UR7 ;  /* 0x0000000724247c20 */ /* 0x000fe20008410000 */
[----:B------:R-:W-:-:S03]  /*0b10*/  FSETP.LT.FTZ.AND P0, PT, RZ, UR13, PT ;  /* 0x0000000dff007c0b */ /* 0x000fc6000bf11000 */
[----:B------:R-:W-:Y:S02]  /*0b20*/  IMAD.U32 R32, R32, 0x10000, RZ ;  /* 0x0001000020207824 */ /* 0x000fe400078e00ff */
[----:B------:R-:W0:Y:S02]  /*0b30*/  F2F.BF16.F32 R50, R36 ;  /* 0x0000002400327304 */ /* 0x000e240000202000 */
[----:B------:R-:W-:-:S06]  /*0b40*/  FMUL.FTZ R32, R32, UR7 ;  /* 0x0000000720207c20 */ /* 0x000fcc0008410000 */
[----:B------:R-:W-:Y:S01]  /*0b50*/  MUFU.RCP R36, R9 ;  /* 0x0000000900247308 */ /* 0x000fe20000001000 */
[C---:B0-----:R-:W-:Y:S01]  /*0b60*/  IMAD.U32 R55, R50.reuse, 0x10000, RZ ;  /* 0x0001000032377824 */ /* 0x041fe200078e00ff */
[----:B--2---:R-:W-:-:S03]  /*0b70*/  PRMT R48, R50, 0x7610, R48 ;  /* 0x0000761032307816 */ /* 0x004fc60000000030 */
[----:B-----5:R-:W-:-:S04]  /*0b80*/  FMUL.FTZ R26, R55, R38 ;  /* 0x00000026371a7220 */ /* 0x020fc80000410000 */
[----:B------:R-:W-:-:S04]  /*0b90*/  FMUL.FTZ R27, R55, R26 ;  /* 0x0000001a371b7220 */ /* 0x000fc80000410000 */
[----:B------:R-:W-:Y:S02]  /*0ba0*/  FFMA.FTZ R12, R12, R25, R27 ;  /* 0x000000190c0c7223 */ /* 0x000fe4000001001b */
[----:B------:R-:W0:Y:S02]  /*0bb0*/  LDC.64 R26, c[0x0][0x248] ;  /* 0x00009200ff1a7b82 */ /* 0x000e240000000a00 */
[----:B------:R-:W1:Y:S01]  /*0bc0*/  MUFU.SQRT R40, R12 ;  /* 0x0000000c00287308 */ /* 0x000e620000002000 */
[----:B---3--:R-:W-:Y:S04]  /*0bd0*/  STS [R34], R49 ;  /* 0x0000003122007388 */ /* 0x008fe80000000800 */
[----:B----4-:R-:W-:Y:S04]  /*0be0*/  STS [R34+0x80], R47 ;  /* 0x0000802f22007388 */ /* 0x010fe80000000800 */
[----:B------:R2:W-:Y:S04]  /*0bf0*/  STS [R34+0x100], R45 ;  /* 0x0001002d22007388 */ /* 0x0005e80000000800 */
[----:B------:R1:W-:Y:S01]  /*0c00*/  STS [R34+0x180], R43 ;  /* 0x0001802b22007388 */ /* 0x0003e20000000800 */
[----:B------:R-:W-:-:S03]  /*0c10*/  NOP ;  /* 0x0000000000007918 */ /* 0x000fc60000000000 */
[----:B------:R3:W4:Y:S01]  /*0c20*/  LDS.128 R16, [R42] ;  /* 0x000000002a107984 */ /* 0x0007220000000c00 */
[----:B--2---:R-:W-:Y:S01]  /*0c30*/  FADD.FTZ R45, -R24, 1 ;  /* 0x3f800000182d7421 */ /* 0x004fe20000010100 */
[----:B-1----:R-:W-:Y:S01]  /*0c40*/  FFMA.FTZ R43, R40, R51, UR12 ;  /* 0x0000000c282b7e23 */ /* 0x002fe20008010033 */
[----:B0-----:R-:W-:Y:S02]  /*0c50*/  FADD.FTZ R40, -R26, 1 ;  /* 0x3f8000001a287421 */ /* 0x001fe40000010100 */
[C---:B------:R-:W-:Y:S02]  /*0c60*/  FMUL.FTZ R47, R55.reuse, R45 ;  /* 0x0000002d372f7220 */ /* 0x040fe40000410000 */
[----:B------:R-:W-:Y:S01]  /*0c70*/  FMUL.FTZ R55, R55, R40 ;  /* 0x0000002837377220 */ /* 0x000fe20000410000 */
[----:B------:R-:W0:Y:S01]  /*0c80*/  MUFU.RCP R43, R43 ;  /* 0x0000002b002b7308 */ /* 0x000e220000001000 */
[----:B------:R-:W-:Y:S01]  /*0c90*/  FFMA.FTZ R20, R20, R24, R47 ;  /* 0x0000001814147223 */ /* 0x000fe2000001002f */
[----:B---3--:R-:W-:-:S02]  /*0ca0*/  PRMT R42, R33, 0x7632, R42 ;  /* 0x00007632212a7816 */ /* 0x008fc4000000002a */
[----:B------:R-:W-:Y:S01]  /*0cb0*/  SHF.L.U32 R33, R33, 0x10, RZ ;  /* 0x0000001021217819 */ /* 0x000fe200000006ff */
[----:B------:R-:W-:Y:S02]  /*0cc0*/  FMUL.FTZ R47, R20, R36 ;  /* 0x00000024142f7220 */ /* 0x000fe40000410000 */
[----:B------:R-:W-:Y:S02]  /*0cd0*/  IMAD.U32 R42, R42, 0x10000, RZ ;  /* 0x000100002a2a7824 */ /* 0x000fe400078e00ff */
[----:B------:R-:W-:Y:S02]  /*0ce0*/  FMUL.FTZ R33, R33, UR7 ;  /* 0x0000000721217c20 */ /* 0x000fe40008410000 */
[----:B------:R-:W-:-:S03]  /*0cf0*/  FMUL.FTZ R42, R42, UR7 ;  /* 0x000000072a2a7c20 */ /* 0x000fc60008410000 */
[----:B------:R-:W-:-:S04]  /*0d00*/  F2FP.BF16.F32.PACK_AB R32, R33, R32 ;  /* 0x000000202120723e */ /* 0x000fc800000010ff */
[----:B------:R-:W-:Y:S01]  /*0d10*/  PRMT R46, R32, 0x7610, R46 ;  /* 0x00007610202e7816 */ /* 0x000fe2000000002e */
[----:B----4-:R-:W-:-:S04]  /*0d20*/  FFMA.FTZ R16, R16, R26, R55 ;  /* 0x0000001a10107223 */ /* 0x010fc80000010037 */
[----:B------:R-:W-:-:S04]  /*0d30*/  FFMA.FTZ R44, R16, R27, R47 ;  /* 0x0000001b102c7223 */ /* 0x000fc8000001002f */
[----:B0-----:R-:W-:Y:S01]  /*0d40*/  FMUL.FTZ R44, R44, R43 ;  /* 0x0000002b2c2c7220 */ /* 0x001fe20000410000 */
[----:B------:R-:W-:-:S04]  /*0d50*/  IMAD.U32 R43, R28, 0x10000, RZ ;  /* 0x000100001c2b7824 */ /* 0x000fc800078e00ff */
[----:B------:R-:W-:Y:S01]  /*0d60*/  FFMA.FTZ R43, -R44, UR14, R43 ;  /* 0x0000000e2c2b7c23 */ /* 0x000fe2000801012b */
[----:B------:R-:W-:Y:S02]  /*0d70*/  PRMT R44, R32, 0x7632, R44 ;  /* 0x00007632202c7816 */ /* 0x000fe4000000002c */
[----:B------:R-:W-:Y:S02]  /*0d80*/  PRMT R32, R28, 0x7632, R32 ;  /* 0x000076321c207816 */ /* 0x000fe40000000020 */
[----:B------:R-:W-:Y:S02]  /*0d90*/  F2FP.BF16.F32.PACK_AB R42, R43, R42 ;  /* 0x0000002a2b2a723e */ /* 0x000fe400000010ff */
[----:B------:R-:W-:Y:S02]  /*0da0*/  PRMT R28, R29, 0x7632, R28 ;  /* 0x000076321d1c7816 */ /* 0x000fe4000000001c */
[----:B------:R-:W-:Y:S01]  /*0db0*/  PRMT R33, R42, 0x7632, R33 ;  /* 0x000076322a217816 */ /* 0x000fe20000000021 */
[----:B------:R-:W-:Y:S06]  /*0dc0*/  @P0 BRA `(.L_x_1584) ;  /* 0x0000000000cc0947 */ /* 0x000fec0003800000 */
[----:B------:R-:W-:Y:S01]  /*0dd0*/  SHF.L.U32 R47, R44, 0x10, RZ ;  /* 0x000000102c2f7819 */ /* 0x000fe200000006ff */
[----:B------:R-:W-:Y:S02]  /*0de0*/  IMAD.U32 R49, R46, 0x10000, RZ ;  /* 0x000100002e317824 */ /* 0x000fe400078e00ff */
[----:B------:R-:W-:Y:S02]  /*0df0*/  IMAD.U32 R43, R42, 0x10000, RZ ;  /* 0x000100002a2b7824 */ /* 0x000fe400078e00ff */
[C---:B------:R-:W-:Y:S01]  /*0e00*/  FMUL.FTZ R50, R38.reuse, R49 ;  /* 0x0000003126327220 */ /* 0x040fe20000410000 */
[C---:B------:R-:W-:Y:S01]  /*0e10*/  FMUL.FTZ R52, R38.reuse, R47 ;  /* 0x0000002f26347220 */ /* 0x040fe20000410000 */
[-C--:B------:R-:W-:Y:S01]  /*0e20*/  FMUL.FTZ R38, R38, R43.reuse ;  /* 0x0000002b26267220 */ /* 0x080fe20000410000 */
[----:B------:R-:W-:Y:S01]  /*0e30*/  FMUL.FTZ R54, R45, R43 ;  /* 0x0000002b2d367220 */ /* 0x000fe20000410000 */
[----:B------:R-:W-:Y:S01]  /*0e40*/  FMUL.FTZ R50, R49, R50 ;  /* 0x0000003231327220 */ /* 0x000fe20000410000 */
[----:B------:R-:W-:Y:S01]  /*0e50*/  FMUL.FTZ R53, R47, R52 ;  /* 0x000000342f357220 */ /* 0x000fe20000410000 */
[----:B------:R-:W-:Y:S01]  /*0e60*/  FMUL.FTZ R52, R43, R38 ;  /* 0x000000262b347220 */ /* 0x000fe20000410000 */
[----:B------:R-:W-:Y:S01]  /*0e70*/  FFMA.FTZ R23, R23, R24, R54 ;  /* 0x0000001817177223 */ /* 0x000fe20000010036 */
[-C--:B------:R-:W-:Y:S01]  /*0e80*/  FFMA.FTZ R13, R13, R25.reuse, R50 ;  /* 0x000000190d0d7223 */ /* 0x080fe20000010032 */
[-C--:B------:R-:W-:Y:S01]  /*0e90*/  FFMA.FTZ R14, R14, R25.reuse, R53 ;  /* 0x000000190e0e7223 */ /* 0x080fe20000010035 */
[----:B------:R-:W-:Y:S01]  /*0ea0*/  FFMA.FTZ R15, R15, R25, R52 ;  /* 0x000000190f0f7223 */ /* 0x000fe20000010034 */
[----:B------:R-:W-:Y:S01]  /*0eb0*/  IMAD.U32 R32, R32, 0x10000, RZ ;  /* 0x0001000020207824 */ /* 0x000fe200078e00ff */
[----:B------:R-:W0:Y:S01]  /*0ec0*/  MUFU.SQRT R50, R13 ;  /* 0x0000000d00327308 */ /* 0x000e220000002000 */
[----:B------:R-:W-:-:S02]  /*0ed0*/  IMAD.U32 R29, R29, 0x10000, RZ ;  /* 0x000100001d1d7824 */ /* 0x000fc400078e00ff */
[----:B------:R-:W-:-:S05]  /*0ee0*/  IMAD.U32 R28, R28, 0x10000, RZ ;  /* 0x000100001c1c7824 */ /* 0x000fca00078e00ff */
[----:B------:R-:W1:Y:S08]  /*0ef0*/  MUFU.SQRT R38, R14 ;  /* 0x0000000e00267308 */ /* 0x000e700000002000 */
[----:B------:R-:W2:Y:S01]  /*0f00*/  MUFU.SQRT R52, R15 ;  /* 0x0000000f00347308 */ /* 0x000ea20000002000 */
[----:B0-----:R-:W-:Y:S01]  /*0f10*/  FFMA.FTZ R25, R50, R51, UR12 ;  /* 0x0000000c32197e23 */ /* 0x001fe20008010033 */
[----:B------:R-:W-:-:S04]  /*0f20*/  FMUL.FTZ R50, R40, R49 ;  /* 0x0000003128327220 */ /* 0x000fc80000410000 */
[----:B------:R-:W-:Y:S02]  /*0f30*/  FFMA.FTZ R17, R17, R26, R50 ;  /* 0x0000001a11117223 */ /* 0x000fe40000010032 */
[----:B------:R-:W0:Y:S01]  /*0f40*/  MUFU.RCP R25, R25 ;  /* 0x0000001900197308 */ /* 0x000e220000001000 */
[----:B-1----:R-:W-:-:S07]  /*0f50*/  FFMA.FTZ R38, R38, R51, UR12 ;  /* 0x0000000c26267e23 */ /* 0x002fce0008010033 */
[----:B------:R-:W1:Y:S01]  /*0f60*/  MUFU.RCP R38, R38 ;  /* 0x0000002600267308 */ /* 0x000e620000001000 */
[----:B--2---:R-:W-:Y:S01]  /*0f70*/  FFMA.FTZ R51, R52, R51, UR12 ;  /* 0x0000000c34337e23 */ /* 0x004fe20008010033 */
[C---:B------:R-:W-:Y:S01]  /*0f80*/  FMUL.FTZ R52, R45.reuse, R49 ;  /* 0x000000312d347220 */ /* 0x040fe20000410000 */
[-C--:B------:R-:W-:Y:S01]  /*0f90*/  FMUL.FTZ R49, R45, R47.reuse ;  /* 0x0000002f2d317220 */ /* 0x080fe20000410000 */
[C---:B------:R-:W-:Y:S01]  /*0fa0*/  FMUL.FTZ R47, R40.reuse, R47 ;  /* 0x0000002f282f7220 */ /* 0x040fe20000410000 */
[----:B------:R-:W-:Y:S01]  /*0fb0*/  FMUL.FTZ R40, R40, R43 ;  /* 0x0000002b28287220 */ /* 0x000fe20000410000 */
[-C--:B------:R-:W-:Y:S01]  /*0fc0*/  FFMA.FTZ R21, R21, R24.reuse, R52 ;  /* 0x0000001815157223 */ /* 0x080fe20000010034 */
[----:B------:R-:W-:Y:S01]  /*0fd0*/  FFMA.FTZ R22, R22, R24, R49 ;  /* 0x0000001816167223 */ /* 0x000fe20000010031 */
[----:B------:R-:W2:Y:S01]  /*0fe0*/  MUFU.RCP R51, R51 ;  /* 0x0000003300337308 */ /* 0x000ea20000001000 */
[----:B------:R-:W-:Y:S01]  /*0ff0*/  FFMA.FTZ R18, R18, R26, R47 ;  /* 0x0000001a12127223 */ /* 0x000fe2000001002f */
[-C--:B------:R-:W-:Y:S01]  /*1000*/  FMUL.FTZ R24, R21, R36.reuse ;  /* 0x0000002415187220 */ /* 0x080fe20000410000 */
[----:B------:R-:W-:Y:S01]  /*1010*/  FMUL.FTZ R43, R22, R36 ;  /* 0x00000024162b7220 */ /* 0x000fe20000410000 */
[----:B------:R-:W-:Y:S01]  /*1020*/  FFMA.FTZ R19, R19, R26, R40 ;  /* 0x0000001a13137223 */ /* 0x000fe20000010028 */
[----:B------:R-:W-:Y:S01]  /*1030*/  FMUL.FTZ R36, R23, R36 ;  /* 0x0000002417247220 */ /* 0x000fe20000410000 */
[-C--:B------:R-:W-:Y:S01]  /*1040*/  FFMA.FTZ R24, R17, R27.reuse, R24 ;  /* 0x0000001b11187223 */ /* 0x080fe20000010018 */
[----:B------:R-:W-:-:S02]  /*1050*/  FFMA.FTZ R43, R18, R27, R43 ;  /* 0x0000001b122b7223 */ /* 0x000fc4000001002b */
[----:B------:R-:W-:Y:S01]  /*1060*/  FFMA.FTZ R36, R19, R27, R36 ;  /* 0x0000001b13247223 */ /* 0x000fe20000010024 */
[----:B0-----:R-:W-:Y:S01]  /*1070*/  FMUL.FTZ R25, R24, R25 ;  /* 0x0000001918197220 */ /* 0x001fe20000410000 */
[----:B-1----:R-:W-:-:S03]  /*1080*/  FMUL.FTZ R38, R43, R38 ;  /* 0x000000262b267220 */ /* 0x002fc60000410000 */
[----:B------:R-:W-:Y:S01]  /*1090*/  FFMA.FTZ R25, -R25, UR14, R32 ;  /* 0x0000000e19197c23 */ /* 0x000fe20008010120 */
[----:B------:R-:W-:Y:S01]  /*10a0*/  FFMA.FTZ R38, -R38, UR14, R29 ;  /* 0x0000000e26267c23 */ /* 0x000fe2000801011d */
[----:B--2---:R-:W-:-:S04]  /*10b0*/  FMUL.FTZ R51, R36, R51 ;  /* 0x0000003324337220 */ /* 0x004fc80000410000 */
[----:B------:R-:W-:Y:S01]  /*10c0*/  F2FP.BF16.F32.PACK_AB R25, R38, R25 ;  /* 0x000000192619723e */ /* 0x000fe200000010ff */
[----:B------:R-:W-:-:S05]  /*10d0*/  FFMA.FTZ R26, -R51, UR14, R28 ;  /* 0x0000000e331a7c23 */ /* 0x000fca000801011c */
[----:B------:R-:W-:Y:S01]  /*10e0*/  F2FP.BF16.F32.PACK_AB R26, RZ, R26 ;  /* 0x0000001aff1a723e */ /* 0x000fe200000010ff */
[----:B------:R-:W-:Y:S06]  /*10f0*/  BRA `(.L_x_1585) ;  /* 0x0000000000fc7947 */ /* 0x000fec0003800000 */
.L_x_1584:
[----:B------:R-:W-:Y:S01]  /*1100*/  IMAD.U32 R47, R44, 0x10000, RZ ;  /* 0x000100002c2f7824 */ /* 0x000fe200078e00ff */
[----:B------:R-:W-:Y:S01]  /*1110*/  SHF.L.U32 R49, R46, 0x10, RZ ;  /* 0x000000102e317819 */ /* 0x000fe200000006ff */
[----:B------:R-:W-:Y:S01]  /*1120*/  IMAD.U32 R43, R42, 0x10000, RZ ;  /* 0x000100002a2b7824 */ /* 0x000fe200078e00ff */
[----:B------:R-:W-:Y:S01]  /*1130*/  SHF.L.U32 R28, R28, 0x10, RZ ;  /* 0x000000101c1c7819 */ /* 0x000fe200000006ff */
[C---:B------:R-:W-:Y:S01]  /*1140*/  FMUL.FTZ R52, R38.reuse, R47 ;  /* 0x0000002f26347220 */ /* 0x040fe20000410000 */
[----:B------:R-:W-:Y:S02]  /*1150*/  IMAD.U32 R29, R29, 0x10000, RZ ;  /* 0x000100001d1d7824 */ /* 0x000fe400078e00ff */
[C---:B------:R-:W-:Y:S01]  /*1160*/  FMUL.FTZ R50, R38.reuse, R49 ;  /* 0x0000003126327220 */ /* 0x040fe20000410000 */
[----:B------:R-:W-:Y:S01]  /*1170*/  FMUL.FTZ R38, R38, R43 ;  /* 0x0000002b26267220 */ /* 0x000fe20000410000 */
[----:B------:R-:W-:Y:S01]  /*1180*/  FMUL.FTZ R53, R47, R52 ;  /* 0x000000342f357220 */ /* 0x000fe20000410000 */
[----:B------:R-:W-:Y:S01]  /*1190*/  FMUL.FTZ R54, R45, R49 ;  /* 0x000000312d367220 */ /* 0x000fe20000410000 */
[----:B------:R-:W-:Y:S01]  /*11a0*/  FMUL.FTZ R50, R49, R50 ;  /* 0x0000003231327220 */ /* 0x000fe20000410000 */
[----:B------:R-:W-:Y:S01]  /*11b0*/  FMUL.FTZ R52, R43, R38 ;  /* 0x000000262b347220 */ /* 0x000fe20000410000 */
[-C--:B------:R-:W-:Y:S01]  /*11c0*/  FFMA.FTZ R14, R14, R25.reuse, R53 ;  /* 0x000000190e0e7223 */ /* 0x080fe20000010035 */
[----:B------:R-:W-:Y:S01]  /*11d0*/  FFMA.FTZ R21, R21, R24, R54 ;  /* 0x0000001815157223 */ /* 0x000fe20000010036 */
[-C--:B------:R-:W-:Y:S01]  /*11e0*/  FFMA.FTZ R13, R13, R25.reuse, R50 ;  /* 0x000000190d0d7223 */ /* 0x080fe20000010032 */
[----:B------:R-:W-:Y:S01]  /*11f0*/  FFMA.FTZ R15, R15, R25, R52 ;  /* 0x000000190f0f7223 */ /* 0x000fe20000010034 */
[----:B------:R-:W0:Y:S01]  /*1200*/  MUFU.SQRT R38, R14 ;  /* 0x0000000e00267308 */ /* 0x000e220000002000 */
[----:B------:R-:W-:Y:S01]  /*1210*/  FMUL.FTZ R54, R45, R43 ;  /* 0x0000002b2d367220 */ /* 0x000fe20000410000 */
[----:B------:R-:W-:-:S02]  /*1220*/  IMAD.U32 R32, R32, 0x10000, RZ ;  /* 0x0001000020207824 */ /* 0x000fc400078e00ff */
[----:B------:R-:W-:Y:S02]  /*1230*/  IMAD.U32 R33, R33, 0x10000, RZ ;  /* 0x0001000021217824 */ /* 0x000fe400078e00ff */
[----:B------:R-:W-:Y:S02]  /*1240*/  FFMA.FTZ R23, R23, R24, R54 ;  /* 0x0000001817177223 */ /* 0x000fe40000010036 */
[----:B------:R-:W1:Y:S01]  /*1250*/  MUFU.SQRT R50, R13 ;  /* 0x0000000d00327308 */ /* 0x000e620000002000 */
[----:B------:R-:W-:-:S07]  /*1260*/  FMUL.FTZ R33, R4, R33 ;  /* 0x0000002104217220 */ /* 0x000fce0000410000 */
[----:B------:R-:W2:Y:S01]  /*1270*/  MUFU.SQRT R52, R15 ;  /* 0x0000000f00347308 */ /* 0x000ea20000002000 */
[----:B0-----:R-:W-:-:S07]  /*1280*/  FFMA.FTZ R38, R38, R51, UR12 ;  /* 0x0000000c26267e23 */ /* 0x001fce0008010033 */
[----:B------:R-:W0:Y:S01]  /*1290*/  MUFU.RCP R38, R38 ;  /* 0x0000002600267308 */ /* 0x000e220000001000 */
[----:B-1----:R-:W-:Y:S01]  /*12a0*/  FFMA.FTZ R25, R50, R51, UR12 ;  /* 0x0000000c32197e23 */ /* 0x002fe20008010033 */
[C---:B------:R-:W-:Y:S01]  /*12b0*/  FMUL.FTZ R50, R40.reuse, R49 ;  /* 0x0000003128327220 */ /* 0x040fe20000410000 */
[-C--:B------:R-:W-:Y:S01]  /*12c0*/  FMUL.FTZ R49, R45, R47.reuse ;  /* 0x0000002f2d317220 */ /* 0x080fe20000410000 */
[C---:B------:R-:W-:Y:S01]  /*12d0*/  FMUL.FTZ R47, R40.reuse, R47 ;  /* 0x0000002f282f7220 */ /* 0x040fe20000410000 */
[----:B------:R-:W-:Y:S01]  /*12e0*/  FMUL.FTZ R40, R40, R43 ;  /* 0x0000002b28287220 */ /* 0x000fe20000410000 */
[----:B------:R-:W-:Y:S01]  /*12f0*/  FFMA.FTZ R17, R17, R26, R50 ;  /* 0x0000001a11117223 */ /* 0x000fe20000010032 */
[----:B------:R-:W-:Y:S01]  /*1300*/  FFMA.FTZ R22, R22, R24, R49 ;  /* 0x0000001816167223 */ /* 0x000fe20000010031 */
[----:B------:R-:W1:Y:S01]  /*1310*/  MUFU.RCP R25, R25 ;  /* 0x0000001900197308 */ /* 0x000e620000001000 */
[----:B--2---:R-:W-:Y:S01]  /*1320*/  FFMA.FTZ R52, R52, R51, UR12 ;  /* 0x0000000c34347e23 */ /* 0x004fe20008010033 */
[----:B------:R-:W-:Y:S01]  /*1330*/  FFMA.FTZ R18, R18, R26, R47 ;  /* 0x0000001a12127223 */ /* 0x000fe2000001002f */
[-C--:B------:R-:W-:Y:S01]  /*1340*/  FMUL.FTZ R43, R22, R36.reuse ;  /* 0x00000024162b7220 */ /* 0x080fe20000410000 */
[----:B------:R-:W-:Y:S01]  /*1350*/  FMUL.FTZ R50, R21, R36 ;  /* 0x0000002415327220 */ /* 0x000fe20000410000 */
[----:B------:R-:W-:Y:S01]  /*1360*/  FFMA.FTZ R19, R19, R26, R40 ;  /* 0x0000001a13137223 */ /* 0x000fe20000010028 */
[----:B------:R-:W-:Y:S01]  /*1370*/  FMUL.FTZ R36, R23, R36 ;  /* 0x0000002417247220 */ /* 0x000fe20000410000 */
[-C--:B------:R-:W-:Y:S01]  /*1380*/  FFMA.FTZ R43, R18, R27.reuse, R43 ;  /* 0x0000001b122b7223 */ /* 0x080fe2000001002b */
[----:B------:R-:W2:Y:S01]  /*1390*/  MUFU.RCP R52, R52 ;  /* 0x0000003400347308 */ /* 0x000ea20000001000 */
[-C--:B------:R-:W-:Y:S01]  /*13a0*/  FFMA.FTZ R50, R17, R27.reuse, R50 ;  /* 0x0000001b11327223 */ /* 0x080fe20000010032 */
[----:B------:R-:W-:Y:S01]  /*13b0*/  FFMA.FTZ R27, R19, R27, R36 ;  /* 0x0000001b131b7223 */ /* 0x000fe20000010024 */
[----:B0-----:R-:W-:-:S04]  /*13c0*/  FMUL.FTZ R38, R43, R38 ;  /* 0x000000262b267220 */ /* 0x001fc80000410000 */
[----:B------:R-:W-:Y:S01]  /*13d0*/  FFMA.FTZ R38, -R38, UR14, R29 ;  /* 0x0000000e26267c23 */ /* 0x000fe2000801011d */
[----:B-1----:R-:W-:-:S04]  /*13e0*/  FMUL.FTZ R25, R50, R25 ;  /* 0x0000001932197220 */ /* 0x002fc80000410000 */
[----:B------:R-:W-:Y:S01]  /*13f0*/  FFMA.FTZ R32, -R25, UR14, R32 ;  /* 0x0000000e19207c23 */ /* 0x000fe20008010120 */
[----:B--2---:R-:W-:-:S03]  /*1400*/  FMUL.FTZ R29, R27, R52 ;  /* 0x000000341b1d7220 */ /* 0x004fc60000410000 */
[----:B------:R-:W0:Y:S01]  /*1410*/  F2F.BF16.F32 R25, R32 ;  /* 0x0000002000197304 */ /* 0x000e220000202000 */
[----:B------:R-:W-:-:S07]  /*1420*/  FFMA.FTZ R28, -R29, UR14, R28 ;  /* 0x0000000e1d1c7c23 */ /* 0x000fce000801011c */
[----:B------:R-:W1:Y:S01]  /*1430*/  F2F.BF16.F32 R27, R38 ;  /* 0x00000026001b7304 */ /* 0x000e620000202000 */
[----:B0-----:R-:W-:-:S07]  /*1440*/  IMAD.U32 R25, R25, 0x10000, RZ ;  /* 0x0001000019197824 */ /* 0x001fce00078e00ff */
[----:B------:R-:W0:Y:S01]  /*1450*/  F2F.BF16.F32 R28, R28 ;  /* 0x0000001c001c7304 */ /* 0x000e220000202000 */
[----:B------:R-:W-:Y:S01]  /*1460*/  FMUL.FTZ R24, R4, R25 ;  /* 0x0000001904187220 */ /* 0x000fe20000410000 */
[----:B-1----:R-:W-:-:S04]  /*1470*/  IMAD.U32 R27, R27, 0x10000, RZ ;  /* 0x000100001b1b7824 */ /* 0x002fc800078e00ff */
[----:B------:R-:W-:Y:S01]  /*1480*/  F2FP.BF16.F32.PACK_AB R33, R24, R33 ;  /* 0x000000211821723e */ /* 0x000fe200000010ff */
[----:B------:R-:W-:Y:S01]  /*1490*/  FMUL.FTZ R27, R4, R27 ;  /* 0x0000001b041b7220 */ /* 0x000fe20000410000 */
[----:B0-----:R-:W-:-:S05]  /*14a0*/  SHF.L.U32 R29, R28, 0x10, RZ ;  /* 0x000000101c1d7819 */ /* 0x001fca00000006ff */
[----:B------:R-:W-:-:S05]  /*14b0*/  FMUL.FTZ R26, R4, R29 ;  /* 0x0000001d041a7220 */ /* 0x000fca0000410000 */
[----:B------:R-:W-:-:S04]  /*14c0*/  F2FP.BF16.F32.PACK_AB R27, R26, R27 ;  /* 0x0000001b1a1b723e */ /* 0x000fc800000010ff */
[----:B------:R-:W-:Y:S02]  /*14d0*/  PRMT R25, R33, 0x5432, R27 ;  /* 0x0000543221197816 */ /* 0x000fe4000000001b */
[----:B------:R-:W-:-:S07]  /*14e0*/  PRMT R26, R27, 0x7632, R26 ;  /* 0x000076321b1a7816 */ /* 0x000fce000000001a */
.L_x_1585:
[----:B------:R-:W-:Y:S01]  /*14f0*/  BAR.SYNC.DEFER_BLOCKING 0x0 ;  /* 0x0000000000007b1d */ /* 0x000fe20000010000 */
[----:B------:R-:W-:Y:S01]  /*1500*/  IMAD R43, R2, 0x4, R5 ;  /* 0x00000004022b7824 */ /* 0x000fe200078e0205 */
[----:B------:R-:W-:Y:S02]  /*1510*/  ISETP.NE.AND P0, PT, R0, RZ, PT ;  /* 0x000000ff0000720c */ /* 0x000fe40003f05270 */
[----:B------:R-:W-:Y:S02]  /*1520*/  PRMT R24, R33, 0x5410, R25 ;  /* 0x0000541021187816 */ /* 0x000fe40000000019 */
[----:B------:R-:W-:Y:S02]  /*1530*/  LEA R27, R43, UR4, 0x1 ;  /* 0x000000042b1b7c11 */ /* 0x000fe4000f8e08ff */
[----:B------:R-:W-:-:S05]  /*1540*/  PRMT R25, R25, 0x5432, R26 ;  /* 0x0000543219197816 */ /* 0x000fca000000001a */
[----:B------:R-:W-:Y:S01]  /*1550*/  STS.64 [R27], R24 ;  /* 0x000000181b007388 */ /* 0x000fe20000000a00 */
[----:B------:R-:W-:-:S03]  /*1560*/  NOP ;  /* 0x0000000000007918 */ /* 0x000fc60000000000 */
[----:B------:R-:W-:Y:S04]  /*1570*/  LDS.U16 R36, [R41] ;  /* 0x0000000029247984 */ /* 0x000fe80000000400 */
[----:B------:R-:W-:Y:S04]  /*1580*/  LDS.U16 R45, [R41+0x40] ;  /* 0x00004000292d7984 */ /* 0x000fe80000000400 */
[----:B------:R-:W-:Y:S04]  /*1590*/  LDS.U16 R38, [R41+0x80] ;  /* 0x0000800029267984 */ /* 0x000fe80000000400 */
[----:B------:R-:W-:Y:S04]  /*15a0*/  LDS.U16 R40, [R41+0xc0] ;  /* 0x0000c00029287984 */ /* 0x000fe80000000400 */
[----:B------:R-:W-:Y:S01]  /*15b0*/  @!P0 STS [UR4+0x2000], R6 ;  /* 0x00200006ff008988 */ /* 0x000fe20008000804 */
[----:B------:R-:W-:Y:S06]  /*15c0*/  BAR.SYNC.DEFER_BLOCKING 0x0 ;  /* 0x0000000000007b1d */ /* 0x000fec0000010000 */
[----:B------:R-:W0:Y:S02]  /*15d0*/  LDS R26, [UR4+0x2000] ;  /* 0x00200004ff1a7984 */ /* 0x000e240008000800 */
[----:B0-----:R-:W-:-:S02]  /*15e0*/  ISETP.GE.AND P4, PT, R7, R26, PT ;  /* 0x0000001a0700720c */ /* 0x001fc40003f86270 */
[-C--:B------:R-:W-:Y:S02]  /*15f0*/  ISETP.GE.AND P3, PT, R35, R26.reuse, PT ;  /* 0x0000001a2300720c */ /* 0x080fe40003f66270 */
[-C--:B------:R-:W-:Y:S02]  /*1600*/  ISETP.GE.AND P2, PT, R37, R26.reuse, PT ;  /* 0x0000001a2500720c */ /* 0x080fe40003f46270 */
[----:B------:R-:W-:-:S07]  /*1610*/  ISETP.GE.AND P1, PT, R31, R26, PT ;  /* 0x0000001a1f00720c */ /* 0x000fce0003f26270 */
[----:B------:R-:W0:Y:S08]  /*1620*/  @!P4 LDC.64 R24, c[0x0][0x218] ;  /* 0x00008600ff18cb82 */ /* 0x000e300000000a00 */
[----:B------:R-:W1:Y:S08]  /*1630*/  @!P3 LDC.64 R26, c[0x0][0x218] ;  /* 0x00008600ff1abb82 */ /* 0x000e700000000a00 */
[----:B------:R-:W2:Y:S08]  /*1640*/  @!P2 LDC.64 R28, c[0x0][0x218] ;  /* 0x00008600ff1cab82 */ /* 0x000eb00000000a00 */
[----:B------:R-:W3:Y:S01]  /*1650*/  @!P1 LDC.64 R32, c[0x0][0x218] ;  /* 0x00008600ff209b82 */ /* 0x000ee20000000a00 */
[----:B0-----:R-:W-:-:S04]  /*1660*/  @!P4 LEA R52, P5, R11, R24, 0x1 ;  /* 0x000000180b34c211 */ /* 0x001fc800078a08ff */
[C---:B------:R-:W-:Y:S02]  /*1670*/  @!P4 LEA.HI.X R53, R11.reuse, R25, R10, 0x1, P5 ;  /* 0x000000190b35c211 */ /* 0x040fe400028f0c0a */
[----:B-1----:R-:W-:-:S03]  /*1680*/  @!P3 LEA R50, P6, R11, R26, 0x1 ;  /* 0x0000001a0b32b211 */ /* 0x002fc600078c08ff */
[----:B------:R-:W-:Y:S01]  /*1690*/  @!P4 STG.E.U16 desc[UR8][R52.64], R36 ;  /* 0x000000243400c986 */ /* 0x000fe2000c101508 */
[C---:B------:R-:W-:Y:S02]  /*16a0*/  @!P3 LEA.HI.X R51, R11.reuse, R27, R10, 0x1, P6 ;  /* 0x0000001b0b33b211 */ /* 0x040fe400030f0c0a */
[----:B--2---:R-:W-:Y:S02]  /*16b0*/  @!P2 LEA R24, P5, R11, R28, 0x1 ;  /* 0x0000001c0b18a211 */ /* 0x004fe400078a08ff */
[----:B------:R-:W-:Y:S02]  /*16c0*/  PRMT R28, R45, 0x7610, R28 ;  /* 0x000076102d1c7816 */ /* 0x000fe4000000001c */
[----:B------:R-:W-:-:S03]  /*16d0*/  @!P2 LEA.HI.X R25, R11, R29, R10, 0x1, P5 ;  /* 0x0000001d0b19a211 */ /* 0x000fc600028f0c0a */
[----:B------:R-:W-:Y:S01]  /*16e0*/  @!P3 STG.E.U16 desc[UR8][R50.64+0x40], R28 ;  /* 0x0000401c3200b986 */ /* 0x000fe2000c101508 */
[----:B---3--:R-:W-:Y:S02]  /*16f0*/  @!P1 LEA R26, P4, R11, R32, 0x1 ;  /* 0x000000200b1a9211 */ /* 0x008fe400078808ff */
[----:B------:R-:W-:Y:S01]  /*1700*/  LEA R32, R43, UR4, 0x2 ;  /* 0x000000042b207c11 */ /* 0x000fe2000f8e10ff */
[----:B------:R-:W-:Y:S01]  /*1710*/  @!P2 STG.E.U16 desc[UR8][R24.64+0x80], R38 ;  /* 0x000080261800a986 */ /* 0x000fe2000c101508 */
[----:B------:R-:W-:-:S05]  /*1720*/  @!P1 LEA.HI.X R27, R11, R33, R10, 0x1, P4 ;  /* 0x000000210b1b9211 */ /* 0x000fca00020f0c0a */
[----:B------:R-:W-:Y:S01]  /*1730*/  @!P1 STG.E.U16 desc[UR8][R26.64+0xc0], R40 ;  /* 0x0000c0281a009986 */ /* 0x000fe2000c101508 */
[----:B------:R-:W-:Y:S06]  /*1740*/  BAR.SYNC.DEFER_BLOCKING 0x0 ;  /* 0x0000000000007b1d */ /* 0x000fec0000010000 */
[----:B------:R-:W-:Y:S01]  /*1750*/  STS.128 [R32], R20 ;  /* 0x0000001420007388 */ /* 0x000fe20000000c00 */
[----:B------:R-:W-:-:S03]  /*1760*/  NOP ;  /* 0x0000000000007918 */ /* 0x000fc60000000000 */
[----:B------:R-:W-:Y:S04]  /*1770*/  LDS R55, [R34] ;  /* 0x0000000022377984 */ /* 0x000fe80000000800 */
[----:B------:R-:W-:Y:S04]  /*1780*/  LDS R54, [R34+0x80] ;  /* 0x0000800022367984 */ /* 0x000fe80000000800 */
[----:B------:R-:W-:Y:S04]  /*1790*/  LDS R52, [R34+0x100] ;  /* 0x0001000022347984 */ /* 0x000fe80000000800 */
[----:B------:R-:W-:Y:S04]  /*17a0*/  LDS R50, [R34+0x180] ;  /* 0x0001800022327984 */ /* 0x000fe80000000800 */
        /* <DEDUP_REMOVED lines=14> */
[----:B------:R-:W-:Y:S01]  /*1890*/  @!P4 STG.E desc[UR8][R20.64], R55 ;  /* 0x000000371400c986 */ /* 0x000fe2000c101908 */
[C---:B------:R-:W-:Y:S02]  /*18a0*/  @!P3 LEA.HI.X R23, R11.reuse, R23, R10, 0x2, P6 ;  /* 0x000000170b17b211 */ /* 0x040fe400030f140a */
[----:B--2---:R-:W-:-:S03]  /*18b0*/  @!P2 LEA R56, P5, R11, R24, 0x2 ;  /* 0x000000180b38a211 */ /* 0x004fc600078a10ff */
[----:B------:R-:W-:Y:S01]  /*18c0*/  @!P3 STG.E desc[UR8][R22.64+0x80], R54 ;  /* 0x000080361600b986 */ /* 0x000fe2000c101908 */
[C---:B------:R-:W-:Y:S02]  /*18d0*/  @!P2 LEA.HI.X R57, R11.reuse, R25, R10, 0x2, P5 ;  /* 0x000000190b39a211 */ /* 0x040fe400028f140a */
[----:B---3--:R-:W-:-:S03]  /*18e0*/  @!P1 LEA R24, P6, R11, R26, 0x2 ;  /* 0x0000001a0b189211 */ /* 0x008fc600078c10ff */
[----:B------:R-:W-:Y:S01]  /*18f0*/  @!P2 STG.E desc[UR8][R56.64+0x100], R52 ;  /* 0x000100343800a986 */ /* 0x000fe2000c101908 */
[----:B------:R-:W-:-:S05]  /*1900*/  @!P1 LEA.HI.X R25, R11, R27, R10, 0x2, P6 ;  /* 0x0000001b0b199211 */ /* 0x000fca00030f140a */
[----:B------:R-:W-:Y:S01]  /*1910*/  @!P1 STG.E desc[UR8][R24.64+0x180], R50 ;  /* 0x0001803218009986 */ /* 0x000fe2000c101908 */
        /* <DEDUP_REMOVED lines=44> */
[----:B------:R-:W0:Y:S01]  /*1be0*/  @!P3 LDC.64 R10, c[0x0][0x220] ;  /* 0x00008800ff0abb82 */ /* 0x000e220000000a00 */
[C-C-:B------:R-:W-:Y:S02]  /*1bf0*/  @!P3 IMAD.IADD R18, R39.reuse, 0x1, R30.reuse ;  /* 0x000000012712b824 */ /* 0x140fe400078e021e */
[----:B------:R-:W-:-:S03]  /*1c00*/  @!P2 IMAD.IADD R20, R39, 0x1, R30 ;  /* 0x000000012714a824 */ /* 0x000fc600078e021e */
[C---:B------:R-:W-:Y:S02]  /*1c10*/  @!P3 IADD3 R18, P4, R7.reuse, R18, RZ ;  /* 0x000000120712b210 */ /* 0x040fe40007f9e0ff */
[----:B------:R-:W1:Y:S01]  /*1c20*/  @!P2 LDC.64 R12, c[0x0][0x220] ;  /* 0x00008800ff0cab82 */ /* 0x000e620000000a00 */
[----:B------:R-:W-:Y:S02]  /*1c30*/  @!P2 IADD3 R20, P5, R7, R20, RZ ;  /* 0x000000140714a210 */ /* 0x000fe40007fbe0ff */
[----:B------:R-:W-:-:S05]  /*1c40*/  @!P3 IADD3.X R6, RZ, R8, RZ, P4, !PT ;  /* 0x00000008ff06b210 */ /* 0x000fca00027fe4ff */
[----:B------:R-:W2:Y:S01]  /*1c50*/  @!P1 LDC.64 R14, c[0x0][0x220] ;  /* 0x00008800ff0e9b82 */ /* 0x000ea20000000a00 */
[----:B0-----:R-:W-:-:S07]  /*1c60*/  @!P3 LEA R10, P4, R18, R10, 0x2 ;  /* 0x0000000a120ab211 */ /* 0x001fce00078810ff */
[----:B------:R-:W0:Y:S01]  /*1c70*/  @!P0 LDC.64 R16, c[0x0][0x220] ;  /* 0x00008800ff108b82 */ /* 0x000e220000000a00 */
[----:B------:R-:W-:Y:S01]  /*1c80*/  @!P3 LEA.HI.X R11, R18, R11, R6, 0x2, P4 ;  /* 0x0000000b120bb211 */ /* 0x000fe200020f1406 */
[C---:B------:R-:W-:Y:S02]  /*1c90*/  @!P1 IMAD.IADD R6, R39.reuse, 0x1, R30 ;  /* 0x0000000127069824 */ /* 0x040fe400078e021e */
[----:B------:R-:W-:Y:S01]  /*1ca0*/  @!P2 IMAD.X R18, RZ, RZ, R8, P5 ;  /* 0x000000ffff12a224 */ /* 0x000fe200028e0608 */
[C---:B-1----:R-:W-:Y:S01]  /*1cb0*/  @!P2 LEA R12, P4, R20.reuse, R12, 0x2 ;  /* 0x0000000c140ca211 */ /* 0x042fe200078810ff */
[----:B------:R-:W-:Y:S01]  /*1cc0*/  @!P0 IMAD.IADD R30, R39, 0x1, R30 ;  /* 0x00000001271e8824 */ /* 0x000fe200078e021e */
[----:B------:R-:W-:Y:S01]  /*1cd0*/  @!P1 IADD3 R19, P5, R7, R6, RZ ;  /* 0x0000000607139210 */ /* 0x000fe20007fbe0ff */
[----:B------:R1:W-:Y:S01]  /*1ce0*/  @!P3 STG.E desc[UR8][R10.64], R49 ;  /* 0x000000310a00b986 */ /* 0x0003e2000c101908 */
[----:B------:R-:W3:Y:S01]  /*1cf0*/  LDC R6, c[0x0][0xc] ;  /* 0x00000300ff067b82 */ /* 0x000ee20000000800 */
[----:B------:R-:W-:-:S02]  /*1d00*/  @!P2 LEA.HI.X R13, R20, R13, R18, 0x2, P4 ;  /* 0x0000000d140da211 */ /* 0x000fc400020f1412 */
[----:B------:R-:W-:Y:S02]  /*1d10*/  @!P0 IADD3 R30, P6, R7, R30, RZ ;  /* 0x0000001e071e8210 */ /* 0x000fe40007fde0ff */
[----:B------:R-:W-:Y:S01]  /*1d20*/  @!P1 IADD3.X R18, RZ, R8, RZ, P5, !PT ;  /* 0x00000008ff129210 */ /* 0x000fe20002ffe4ff */
[----:B------:R1:W-:Y:S01]  /*1d30*/  @!P2 STG.E desc[UR8][R12.64+0x80], R47 ;  /* 0x0000802f0c00a986 */ /* 0x0003e2000c101908 */
[----:B--2---:R-:W-:Y:S01]  /*1d40*/  @!P1 LEA R14, P4, R19, R14, 0x2 ;  /* 0x0000000e130e9211 */ /* 0x004fe200078810ff */
[----:B------:R-:W-:-:S03]  /*1d50*/  @!P0 IMAD.X R20, RZ, RZ, R8, P6 ;  /* 0x000000ffff148224 */ /* 0x000fc600030e0608 */
[----:B------:R-:W-:Y:S02]  /*1d60*/  @!P1 LEA.HI.X R15, R19, R15, R18, 0x2, P4 ;  /* 0x0000000f130f9211 */ /* 0x000fe400020f1412 */
[----:B0-----:R-:W-:-:S03]  /*1d70*/  @!P0 LEA R16, P5, R30, R16, 0x2 ;  /* 0x000000101e108211 */ /* 0x001fc600078a10ff */
[----:B------:R1:W-:Y:S01]  /*1d80*/  @!P1 STG.E desc[UR8][R14.64+0x100], R45 ;  /* 0x0001002d0e009986 */ /* 0x0003e2000c101908 */
[----:B------:R-:W-:-:S05]  /*1d90*/  @!P0 LEA.HI.X R17, R30, R17, R20, 0x2, P5 ;  /* 0x000000111e118211 */ /* 0x000fca00028f1414 */
[----:B------:R1:W-:Y:S01]  /*1da0*/  @!P0 STG.E desc[UR8][R16.64+0x180], R43 ;  /* 0x0001802b10008986 */ /* 0x0003e2000c101908 */
[----:B---3--:R-:W-:-:S05]  /*1db0*/  IMAD R39, R6, 0x1000, R39 ;  /* 0x0000100006277824 */ /* 0x008fca00078e0227 */
[----:B------:R-:W-:-:S13]  /*1dc0*/  ISETP.GE.U32.AND P0, PT, R39, UR6, PT ;  /* 0x0000000627007c0c */ /* 0x000fda000bf06070 */
[----:B-1----:R-:W-:Y:S05]  /*1dd0*/  @!P0 BRA `(.L_x_1586) ;  /* 0xffffffe400248947 */ /* 0x002fea000383ffff */
[----:B------:R-:W-:Y:S05]  /*1de0*/  EXIT ;  /* 0x000000000000794d */ /* 0x000fea0003800000 */
.L_x_1587:
        /* <DEDUP_REMOVED lines=9> */
.L_x_2142:


//--------------------- .text._Z21kOptimizer32bit2StateI6__halfLi6EEvPT_S2_PfS3_S3_ffffffffiffbi --------------------------
	.section	.text._Z21kOptimizer32bit2StateI6__halfLi6EEvPT_S2_PfS3_S3_ffffffffiffbi,"ax",@progbits
	.align	128
        .global         _Z21kOptimizer32bit2StateI6__halfLi6EEvPT_S2_PfS3_S3_ffffffffiffbi
        .type           _Z21kOptimizer32bit2StateI6__halfLi6EEvPT_S2_PfS3_S3_ffffffffiffbi,@function
        .size           _Z21kOptimizer32bit2StateI6__halfLi6EEvPT_S2_PfS3_S3_ffffffffiffbi,(.L_x_2143 - _Z21kOptimizer32bit2StateI6__halfLi6EEvPT_S2_PfS3_S3_ffffffffiffbi)
        .other          _Z21kOptimizer32bit2StateI6__halfLi6EEvPT_S2_PfS3_S3_ffffffffiffbi,@"STO_CUDA_ENTRY STV_DEFAULT"
_Z21kOptimizer32bit2StateI6__halfLi6EEvPT_S2_PfS3_S3_ffffffffiffbi:
.text._Z21kOptimizer32bit2StateI6__halfLi6EEvPT_S2_PfS3_S3_ffffffffiffbi:
        /* <DEDUP_REMOVED lines=39> */
.L_x_1590:
[----:B------:R-:W1:Y:S01]  /*0270*/  LDC R30, c[0x0][0x268] ;  /* 0x00009a00ff1e7b82 */ /* 0x000e620000000800 */
[----:B------:R-:W-:Y:S02]  /*0280*/  IADD3 R13, -R39, RZ, RZ ;  /* 0x000000ff270d7210 */ /* 0x000fe40007ffe1ff */
        /* <DEDUP_REMOVED lines=65> */
[----:B-----5:R1:W-:Y:S04]  /*06a0*/  STS [R32], R54 ;  /* 0x0000003620007388 */ /* 0x0203e80000000800 */
[----:B------:R-:W-:Y:S04]  /*06b0*/  STS [R32+0x80], R52 ;  /* 0x0000803420007388 */ /* 0x000fe80000000800 */
[----:B------:R-:W-:Y:S04]  /*06c0*/  STS [R32+0x100], R50 ;  /* 0x0001003220007388 */ /* 0x000fe80000000800 */
[----:B------:R-:W-:Y:S01]  /*06d0*/  STS [R32+0x180], R48 ;  /* 0x0001803020007388 */ /* 0x000fe20000000800 */
[----:B------:R-:W-:-:S03]  /*06e0*/  NOP ;  /* 0x0000000000007918 */ /* 0x000fc60000000000 */
[----:B------:R-:W-:Y:S01]  /*06f0*/  LDS.128 R20, [R42] ;  /* 0x000000002a147984 */ /* 0x000fe20000000c00 */
[----:B------:R-:W-:Y:S06]  /*0700*/  BAR.SYNC.DEFER_BLOCKING 0x0 ;  /* 0x0000000000007b1d */ /* 0x000fec0000010000 */
[----:B------:R-:W4:Y:S04]  /*0710*/  @!P2 LDG.E R26, desc[UR8][R58.64] ;  /* 0x000000083a1aa981 */ /* 0x000f28000c1e1900 */
[----:B------:R0:W5:Y:S04]  /*0720*/  @!P1 LDG.E R53, desc[UR8][R56.64+0x80] ;  /* 0x0000800838359981 */ /* 0x000168000c1e1900 */
[----:B------:R-:W5:Y:S04]  /*0730*/  @!P0 LDG.E R51, desc[UR8][R14.64+0x100] ;  /* 0x000100080e338981 */ /* 0x000f68000c1e1900 */
[----:B------:R3:W5:Y:S01]  /*0740*/  @!P3 LDG.E R27, desc[UR8][R60.64+0x180] ;  /* 0x000180083c1bb981 */ /* 0x000762000c1e1900 */
[----:B-1----:R-:W-:-:S04]  /*0750*/  @!P2 LEA R54, P4, R11, R12, 0x1 ;  /* 0x0000000c0b36a211 */ /* 0x002fc800078808ff */
[C-C-:B------:R-:W-:Y:S02]  /*0760*/  @!P2 LEA.HI.X R55, R11.reuse, R13, R10.reuse, 0x1, P4 ;  /* 0x0000000d0b37a211 */ /* 0x140fe400020f0c0a */
[C---:B0-----:R-:W-:Y:S02]  /*0770*/  @!P1 LEA R56, P4, R11.reuse, R16, 0x1 ;  /* 0x000000100b389211 */ /* 0x041fe400078808ff */
[C---:B--2---:R-:W-:Y:S02]  /*0780*/  @!P3 LEA R58, P5, R11.reuse, R24, 0x1 ;  /* 0x000000180b3ab211 */ /* 0x044fe400078a08ff */
[C-C-:B------:R-:W-:Y:S02]  /*0790*/  @!P1 LEA.HI.X R57, R11.reuse, R17, R10.reuse, 0x1, P4 ;  /* 0x000000110b399211 */ /* 0x140fe400020f0c0a */
[C---:B---3--:R-:W-:Y:S01]  /*07a0*/  @!P0 LEA R60, P4, R11.reuse, R18, 0x1 ;  /* 0x000000120b3c8211 */ /* 0x048fe200078808ff */
[----:B------:R-:W0:Y:S01]  /*07b0*/  @!P3 LDC.64 R16, c[0x0][0x220] ;  /* 0x00008800ff10bb82 */ /* 0x000e220000000a00 */
[----:B------:R-:W-:-:S02]  /*07c0*/  @!P3 LEA.HI.X R59, R11, R25, R10, 0x1, P5 ;  /* 0x000000190b3bb211 */ /* 0x000fc400028f0c0a */
[----:B------:R-:W-:-:S05]  /*07d0*/  @!P0 LEA.HI.X R61, R11, R19, R10, 0x1, P4 ;  /* 0x000000130b3d8211 */ /* 0x000fca00020f0c0a */
[----:B------:R-:W1:Y:S08]  /*07e0*/  @!P2 LDC.64 R18, c[0x0][0x220] ;  /* 0x00008800ff12ab82 */ /* 0x000e700000000a00 */
[----:B------:R-:W2:Y:S01]  /*07f0*/  @!P1 LDC.64 R24, c[0x0][0x220] ;  /* 0x00008800ff189b82 */ /* 0x000ea20000000a00 */
[----:B----4-:R-:W-:Y:S04]  /*0800*/  STS [R32], R26 ;  /* 0x0000001a20007388 */ /* 0x010fe80000000800 */
[----:B-----5:R-:W-:Y:S04]  /*0810*/  STS [R32+0x80], R53 ;  /* 0x0000803520007388 */ /* 0x020fe80000000800 */
[----:B------:R-:W-:Y:S04]  /*0820*/  STS [R32+0x100], R51 ;  /* 0x0001003320007388 */ /* 0x000fe80000000800 */
[----:B------:R3:W-:Y:S01]  /*0830*/  STS [R32+0x180], R27 ;  /* 0x0001801b20007388 */ /* 0x0007e20000000800 */
[----:B------:R-:W-:-:S03]  /*0840*/  NOP ;  /* 0x0000000000007918 */ /* 0x000fc60000000000 */
[----:B------:R-:W4:Y:S01]  /*0850*/  LDS.128 R12, [R42] ;  /* 0x000000002a0c7984 */ /* 0x000f220000000c00 */
[----:B------:R-:W-:Y:S01]  /*0860*/  @!P2 IADD3 R44, R39, R30, RZ ;  /* 0x0000001e272ca210 */ /* 0x000fe20007ffe0ff */
[----:B---3--:R-:W3:Y:S08]  /*0870*/  @!P0 LDC.64 R26, c[0x0][0x220] ;  /* 0x00008800ff1a8b82 */ /* 0x008ef00000000a00 */
[----:B------:R-:W-:Y:S06]  /*0880*/  BAR.SYNC.DEFER_BLOCKING 0x0 ;  /* 0x0000000000007b1d */ /* 0x000fec0000010000 */
[----:B------:R-:W5:Y:S04]  /*0890*/  @!P2 LDG.E.U16 R34, desc[UR8][R54.64] ;  /* 0x000000083622a981 */ /* 0x000f68000c1e1500 */
[----:B------:R-:W4:Y:S04]  /*08a0*/  @!P1 LDG.E.U16 R28, desc[UR8][R56.64+0x40] ;  /* 0x00004008381c9981 */ /* 0x000f28000c1e1500 */
[----:B------:R-:W4:Y:S04]  /*08b0*/  @!P0 LDG.E.U16 R29, desc[UR8][R60.64+0x80] ;  /* 0x000080083c1d8981 */ /* 0x000f28000c1e1500 */
[----:B------:R-:W4:Y:S01]  /*08c0*/  @!P3 LDG.E.U16 R38, desc[UR8][R58.64+0xc0] ;  /* 0x0000c0083a26b981 */ /* 0x000f22000c1e1500 */
[----:B------:R-:W-:Y:S01]  /*08d0*/  @!P2 IADD3 R46, P4, R7, R44, RZ ;  /* 0x0000002c072ea210 */ /* 0x000fe20007f9e0ff */
[C---:B------:R-:W-:Y:S01]  /*08e0*/  @!P1 IMAD.IADD R44, R39.reuse, 0x1, R30 ;  /* 0x00000001272c9824 */ /* 0x040fe200078e021e */
[----:B------:R-:W-:-:S03]  /*08f0*/  @!P0 IADD3 R52, R39, R30, RZ ;  /* 0x0000001e27348210 */ /* 0x000fc60007ffe0ff */
[----:B------:R-:W-:Y:S01]  /*0900*/  @!P2 IMAD.X R48, RZ, RZ, R8, P4 ;  /* 0x000000ffff30a224 */ /* 0x000fe200020e0608 */
[C---:B-1----:R-:W-:Y:S02]  /*0910*/  @!P2 LEA R18, P4, R46.reuse, R18, 0x2 ;  /* 0x000000122e12a211 */ /* 0x042fe400078810ff */
[C---:B------:R-:W-:Y:S02]  /*0920*/  @!P1 IADD3 R44, P5, R7.reuse, R44, RZ ;  /* 0x0000002c072c9210 */ /* 0x040fe40007fbe0ff */
[----:B------:R-:W-:Y:S02]  /*0930*/  @!P2 LEA.HI.X R19, R46, R19, R48, 0x2, P4 ;  /* 0x000000132e13a211 */ /* 0x000fe400020f1430 */
[----:B--2---:R-:W-:Y:S01]  /*0940*/  @!P1 LEA R50, P4, R44, R24, 0x2 ;  /* 0x000000182c329211 */ /* 0x004fe200078810ff */
[----:B------:R-:W-:Y:S01]  /*0950*/  @!P1 IMAD.X R46, RZ, RZ, R8, P5 ;  /* 0x000000ffff2e9224 */ /* 0x000fe200028e0608 */
[----:B------:R-:W-:Y:S02]  /*0960*/  @!P0 IADD3 R24, P5, R7, R52, RZ ;  /* 0x0000003407188210 */ /* 0x000fe40007fbe0ff */
[----:B------:R-:W-:-:S02]  /*0970*/  @!P3 IADD3 R48, R39, R30, RZ ;  /* 0x0000001e2730b210 */ /* 0x000fc40007ffe0ff */
[----:B------:R-:W-:Y:S01]  /*0980*/  @!P1 LEA.HI.X R51, R44, R25, R46, 0x2, P4 ;  /* 0x000000192c339211 */ /* 0x000fe200020f142e */
[----:B------:R-:W-:Y:S01]  /*0990*/  @!P0 IMAD.X R25, RZ, RZ, R8, P5 ;  /* 0x000000ffff198224 */ /* 0x000fe200028e0608 */
[C---:B---3--:R-:W-:Y:S02]  /*09a0*/  @!P0 LEA R52, P4, R24.reuse, R26, 0x2 ;  /* 0x0000001a18348211 */ /* 0x048fe400078810ff */
[----:B------:R-:W-:Y:S02]  /*09b0*/  @!P3 IADD3 R48, P5, R7, R48, RZ ;  /* 0x000000300730b210 */ /* 0x000fe40007fbe0ff */
[----:B------:R-:W-:Y:S02]  /*09c0*/  @!P0 LEA.HI.X R53, R24, R27, R25, 0x2, P4 ;  /* 0x0000001b18358211 */ /* 0x000fe400020f1419 */
[----:B------:R-:W-:Y:S02]  /*09d0*/  @!P3 IADD3.X R26, RZ, R8, RZ, P5, !PT ;  /* 0x00000008ff1ab210 */ /* 0x000fe40002ffe4ff */
[----:B0-----:R-:W-:-:S04]  /*09e0*/  @!P3 LEA R16, P4, R48, R16, 0x2 ;  /* 0x000000103010b211 */ /* 0x001fc800078810ff */
[----:B------:R-:W-:Y:S02]  /*09f0*/  @!P3 LEA.HI.X R17, R48, R17, R26, 0x2, P4 ;  /* 0x000000113011b211 */ /* 0x000fe400020f141a */
[----:B------:R-:W0:Y:S01]  /*0a00*/  LDC.64 R26, c[0x0][0x240] ;  /* 0x00009000ff1a7b82 */ /* 0x000e220000000a00 */
[----:B-----5:R-:W-:Y:S04]  /*0a10*/  STS.U16 [R41], R34 ;  /* 0x0000002229007388 */ /* 0x020fe80000000400 */
[----:B----4-:R1:W-:Y:S04]  /*0a20*/  STS.U16 [R41+0x40], R28 ;  /* 0x0000401c29007388 */ /* 0x0103e80000000400 */
[----:B------:R-:W-:Y:S04]  /*0a30*/  STS.U16 [R41+0x80], R29 ;  /* 0x0000801d29007388 */ /* 0x000fe80000000400 */
[----:B------:R0:W-:Y:S01]  /*0a40*/  STS.U16 [R41+0xc0], R38 ;  /* 0x0000c02629007388 */ /* 0x0001e20000000400 */
[----:B------:R-:W-:-:S03]  /*0a50*/  NOP ;  /* 0x0000000000007918 */ /* 0x000fc60000000000 */
[----:B------:R2:W3:Y:S01]  /*0a60*/  LDS.64 R24, [R40] ;  /* 0x0000000028187984 */ /* 0x0004e20000000a00 */
[----:B------:R-:W-:Y:S06]  /*0a70*/  BAR.SYNC.DEFER_BLOCKING 0x0 ;  /* 0x0000000000007b1d */ /* 0x000fec0000010000 */
[----:B------:R-:W4:Y:S04]  /*0a80*/  @!P2 LDG.E R49, desc[UR8][R18.64] ;  /* 0x000000081231a981 */ /* 0x000f28000c1e1900 */
[----:B------:R-:W5:Y:S04]  /*0a90*/  @!P1 LDG.E R47, desc[UR8][R50.64+0x80] ;  /* 0x00008008322f9981 */ /* 0x000f68000c1e1900 */
[----:B------:R-:W3:Y:S04]  /*0aa0*/  @!P0 LDG.E R45, desc[UR8][R52.64+0x100] ;  /* 0x00010008342d8981 */ /* 0x000ee8000c1e1900 */
[----:B------:R-:W3:Y:S01]  /*0ab0*/  @!P3 LDG.E R43, desc[UR8][R16.64+0x180] ;  /* 0x00018008102bb981 */ /* 0x000ee2000c1e1900 */
[----:B-1----:R-:W-:-:S02]  /*0ac0*/  HADD2.F32 R28, -RZ, R36.H0_H0 ;  /* 0x20000024ff1c7230 */ /* 0x002fc40000004100 */
[----:B0-----:R-:W-:Y:S01]  /*0ad0*/  FADD.FTZ R38, -R27, 1 ;  /* 0x3f8000001b267421 */ /* 0x001fe20000010100 */
[----:B------:R-:W-:Y:S01]  /*0ae0*/  HADD2.F32 R36, -RZ, R36.H1_H1 ;  /* 0x30000024ff247230 */ /* 0x000fe20000004100 */
[----:B------:R-:W-:Y:S01]  /*0af0*/  MUFU.RCP R34, R9 ;  /* 0x0000000900227308 */ /* 0x000fe20000001000 */
[----:B------:R-:W-:Y:S01]  /*0b00*/  FSETP.LT.FTZ.AND P0, PT, RZ, UR13, PT ;  /* 0x0000000dff007c0b */ /* 0x000fe2000bf11000 */
[----:B------:R-:W-:Y:S02]  /*0b10*/  FMUL.FTZ R28, R28, UR7 ;  /* 0x000000071c1c7c20 */ /* 0x000fe40008410000 */
[----:B------:R-:W-:-:S04]  /*0b20*/  FMUL.FTZ R29, R36, UR7 ;  /* 0x00000007241d7c20 */ /* 0x000fc80008410000 */
[----:B------:R-:W-:Y:S01]  /*0b30*/  MUFU.RCP R36, R3 ;  /* 0x0000000300247308 */ /* 0x000fe20000001000 */
[----:B--2---:R-:W-:-:S05]  /*0b40*/  F2FP.F16.F32.PACK_AB R40, R29, R28 ;  /* 0x0000001c1d28723e */ /* 0x004fca00000000ff */
[----:B------:R-:W-:-:S05]  /*0b50*/  HADD2.F32 R46, -RZ, R40.H0_H0 ;  /* 0x20000028ff2e7230 */ /* 0x000fca0000004100 */
[----:B------:R-:W-:-:S04]  /*0b60*/  FMUL.FTZ R29, R46, R38 ;  /* 0x000000262e1d7220 */ /* 0x000fc80000410000 */
[----:B------:R-:W-:-:S04]  /*0b70*/  FMUL.FTZ R29, R46, R29 ;  /* 0x0000001d2e1d7220 */ /* 0x000fc80000410000 */
[----:B------:R-:W-:Y:S02]  /*0b80*/  FFMA.FTZ R12, R12, R27, R29 ;  /* 0x0000001b0c0c7223 */ /* 0x000fe4000001001d */
[----:B------:R-:W0:Y:S01]  /*0b90*/  LDC.64 R28, c[0x0][0x248] ;  /* 0x00009200ff1c7b82 */ /* 0x000e220000000a00 */
[----:B----4-:R1:W-:Y:S04]  /*0ba0*/  STS [R32], R49 ;  /* 0x0000003120007388 */ /* 0x0103e80000000800 */
[----:B-----5:R-:W-:Y:S04]  /*0bb0*/  STS [R32+0x80], R47 ;  /* 0x0000802f20007388 */ /* 0x020fe80000000800 */
[----:B---3--:R2:W-:Y:S01]  /*0bc0*/  STS [R32+0x100], R45 ;  /* 0x0001002d20007388 */ /* 0x0085e20000000800 */
[----:B-1----:R-:W1:Y:S03]  /*0bd0*/  MUFU.SQRT R49, R12 ;  /* 0x0000000c00317308 */ /* 0x002e660000002000 */
[----:B------:R0:W-:Y:S01]  /*0be0*/  STS [R32+0x180], R43 ;  /* 0x0001802b20007388 */ /* 0x0001e20000000800 */
[----:B------:R-:W-:-:S03]  /*0bf0*/  NOP ;  /* 0x0000000000007918 */ /* 0x000fc60000000000 */
[----:B------:R3:W4:Y:S01]  /*0c00*/  LDS.128 R16, [R42] ;  /* 0x000000002a107984 */ /* 0x0007220000000c00 */
[----:B--2---:R-:W-:Y:S01]  /*0c10*/  FADD.FTZ R45, -R26, 1 ;  /* 0x3f8000001a2d7421 */ /* 0x004fe20000010100 */
[----:B0-----:R-:W-:-:S03]  /*0c20*/  FADD.FTZ R43, -R28, 1 ;  /* 0x3f8000001c2b7421 */ /* 0x001fc60000010100 */
[C---:B------:R-:W-:Y:S01]  /*0c30*/  FMUL.FTZ R47, R46.reuse, R45 ;  /* 0x0000002d2e2f7220 */ /* 0x040fe20000410000 */
[----:B-1----:R-:W-:Y:S01]  /*0c40*/  FFMA.FTZ R44, R49, R36, UR12 ;  /* 0x0000000c312c7e23 */ /* 0x002fe20008010024 */
[----:B------:R-:W-:Y:S02]  /*0c50*/  FMUL.FTZ R49, R46, R43 ;  /* 0x0000002b2e317220 */ /* 0x000fe40000410000 */
[----:B------:R-:W-:Y:S01]  /*0c60*/  FFMA.FTZ R20, R20, R26, R47 ;  /* 0x0000001a14147223 */ /* 0x000fe2000001002f */
[--C-:B---3--:R-:W-:Y:S02]  /*0c70*/  HADD2.F32 R42, -RZ, R37.reuse.H0_H0 ;  /* 0x20000025ff2a7230 */ /* 0x108fe40000004100 */
[----:B------:R-:W-:Y:S01]  /*0c80*/  HADD2.F32 R37, -RZ, R37.H1_H1 ;  /* 0x30000025ff257230 */ /* 0x000fe20000004100 */
[----:B------:R-:W0:Y:S01]  /*0c90*/  MUFU.RCP R44, R44 ;  /* 0x0000002c002c7308 */ /* 0x000e220000001000 */
[----:B------:R-:W-:Y:S01]  /*0ca0*/  FMUL.FTZ R47, R20, R34 ;  /* 0x00000022142f7220 */ /* 0x000fe20000410000 */
[----:B------:R-:W-:Y:S01]  /*0cb0*/  FMUL.FTZ R42, R42, UR7 ;  /* 0x000000072a2a7c20 */ /* 0x000fe20008410000 */
[----:B------:R-:W-:-:S02]  /*0cc0*/  HADD2.F32 R46, -RZ, R24.H0_H0 ;  /* 0x20000018ff2e7230 */ /* 0x000fc40000004100 */
[----:B------:R-:W-:Y:S01]  /*0cd0*/  FMUL.FTZ R37, R37, UR7 ;  /* 0x0000000725257c20 */ /* 0x000fe20008410000 */
[----:B----4-:R-:W-:-:S04]  /*0ce0*/  FFMA.FTZ R16, R16, R28, R49 ;  /* 0x0000001c10107223 */ /* 0x010fc80000010031 */
[----:B------:R-:W-:-:S04]  /*0cf0*/  FFMA.FTZ R47, R16, R29, R47 ;  /* 0x0000001d102f7223 */ /* 0x000fc8000001002f */
[----:B0-----:R-:W-:Y:S01]  /*0d00*/  FMUL.FTZ R47, R47, R44 ;  /* 0x0000002c2f2f7220 */ /* 0x001fe20000410000 */
[----:B------:R-:W-:-:S03]  /*0d10*/  F2FP.F16.F32.PACK_AB R44, R37, R42 ;  /* 0x0000002a252c723e */ /* 0x000fc600000000ff */
[--C-:B------:R-:W-:Y:S01]  /*0d20*/  FFMA.FTZ R37, -R47, UR14, R46.reuse ;  /* 0x0000000e2f257c23 */ /* 0x100fe2000801012e */
[----:B------:R-:W-:Y:S02]  /*0d30*/  PRMT R46, R40, 0x7632, R46 ;  /* 0x00007632282e7816 */ /* 0x000fe4000000002e */
[----:B------:R-:W-:Y:S02]  /*0d40*/  PRMT R42, R44, 0x7632, R42 ;  /* 0x000076322c2a7816 */ /* 0x000fe4000000002a */
[----:B------:R-:W-:Y:S01]  /*0d50*/  F2FP.F16.F32.PACK_AB R37, RZ, R37 ;  /* 0x00000025ff25723e */ /* 0x000fe200000000ff */
[----:B------:R-:W-:Y:S06]  /*0d60*/  @P0 BRA `(.L_x_1588) ;  /* 0x0000000000cc0947 */ /* 0x000fec0003800000 */
[----:B------:R-:W-:Y:S02]  /*0d70*/  HADD2.F32 R52, -RZ, R46.H0_H0 ;  /* 0x2000002eff347230 */ /* 0x000fe40000004100 */
[----:B------:R-:W-:Y:S02]  /*0d80*/  HADD2.F32 R50, -RZ, R42.H0_H0 ;  /* 0x2000002aff327230 */ /* 0x000fe40000004100 */
[----:B------:R-:W-:Y:S02]  /*0d90*/  HADD2.F32 R48, -RZ, R44.H0_H0 ;  /* 0x2000002cff307230 */ /* 0x000fe40000004100 */
[C---:B------:R-:W-:Y:S01]  /*0da0*/  FMUL.FTZ R47, R38.reuse, R52 ;  /* 0x00000034262f7220 */ /* 0x040fe20000410000 */
[----:B------:R-:W-:Y:S02]  /*0db0*/  HADD2.F32 R24, -RZ, R24.H1_H1 ;  /* 0x30000018ff187230 */ /* 0x000fe40000004100 */
[----:B------:R-:W-:Y:S01]  /*0dc0*/  FMUL.FTZ R51, R38, R50 ;  /* 0x0000003226337220 */ /* 0x000fe20000410000 */
[----:B------:R-:W-:Y:S01]  /*0dd0*/  FMUL.FTZ R54, R52, R47 ;  /* 0x0000002f34367220 */ /* 0x000fe20000410000 */
[----:B------:R-:W-:-:S02]  /*0de0*/  FMUL.FTZ R47, R38, R48 ;  /* 0x00000030262f7220 */ /* 0x000fc40000410000 */
[----:B------:R-:W-:Y:S01]  /*0df0*/  FMUL.FTZ R38, R50, R51 ;  /* 0x0000003332267220 */ /* 0x000fe20000410000 */
[----:B------:R-:W-:Y:S01]  /*0e00*/  FFMA.FTZ R13, R13, R27, R54 ;  /* 0x0000001b0d0d7223 */ /* 0x000fe20000010036 */
[----:B------:R-:W-:Y:S02]  /*0e10*/  FMUL.FTZ R49, R48, R47 ;  /* 0x0000002f30317220 */ /* 0x000fe40000410000 */
[-C--:B------:R-:W-:Y:S01]  /*0e20*/  FFMA.FTZ R15, R15, R27.reuse, R38 ;  /* 0x0000001b0f0f7223 */ /* 0x080fe20000010026 */
[-C--:B------:R-:W-:Y:S01]  /*0e30*/  FMUL.FTZ R54, R45, R52.reuse ;  /* 0x000000342d367220 */ /* 0x080fe20000410000 */
[----:B------:R-:W0:Y:S01]  /*0e40*/  MUFU.SQRT R47, R13 ;  /* 0x0000000d002f7308 */ /* 0x000e220000002000 */
[----:B------:R-:W-:Y:S01]  /*0e50*/  FFMA.FTZ R14, R14, R27, R49 ;  /* 0x0000001b0e0e7223 */ /* 0x000fe20000010031 */
[----:B------:R-:W-:Y:S01]  /*0e60*/  FMUL.FTZ R52, R43, R52 ;  /* 0x000000342b347220 */ /* 0x000fe20000410000 */
[----:B------:R-:W-:-:S03]  /*0e70*/  FFMA.FTZ R21, R21, R26, R54 ;  /* 0x0000001a15157223 */ /* 0x000fc60000010036 */
[----:B------:R-:W-:Y:S02]  /*0e80*/  FFMA.FTZ R17, R17, R28, R52 ;  /* 0x0000001c11117223 */ /* 0x000fe40000010034 */
        /* <DEDUP_REMOVED lines=11> */
[----:B------:R-:W-:Y:S02]  /*0f40*/  FMUL.FTZ R50, R43, R50 ;  /* 0x000000322b327220 */ /* 0x000fe40000410000 */
[-C--:B------:R-:W-:Y:S01]  /*0f50*/  FFMA.FTZ R22, R22, R26.reuse, R49 ;  /* 0x0000001a16167223 */ /* 0x080fe20000010031 */
[----:B------:R-:W-:Y:S01]  /*0f60*/  FFMA.FTZ R23, R23, R26, R48 ;  /* 0x0000001a17177223 */ /* 0x000fe20000010030 */
[----:B------:R-:W2:Y:S01]  /*0f70*/  MUFU.RCP R36, R51 ;  /* 0x0000003300247308 */ /* 0x000ea20000001000 */
        /* <DEDUP_REMOVED lines=8> */
[--C-:B------:R-:W-:Y:S02]  /*1000*/  HADD2.F32 R26, -RZ, R25.reuse.H0_H0 ;  /* 0x20000019ff1a7230 */ /* 0x100fe40000004100 */
[----:B------:R-:W-:Y:S02]  /*1010*/  HADD2.F32 R25, -RZ, R25.H1_H1 ;  /* 0x30000019ff197230 */ /* 0x000fe40000004100 */
[----:B-1----:R-:W-:Y:S01]  /*1020*/  FMUL.FTZ R38, R29, R38 ;  /* 0x000000261d267220 */ /* 0x002fe20000410000 */
[----:B------:R-:W-:Y:S01]  /*1030*/  FFMA.FTZ R24, -R27, UR14, R24 ;  /* 0x0000000e1b187c23 */ /* 0x000fe20008010118 */
[----:B--2---:R-:W-:Y:S02]  /*1040*/  FMUL.FTZ R43, R43, R36 ;  /* 0x000000242b2b7220 */ /* 0x004fe40000410000 */
[----:B------:R-:W-:-:S02]  /*1050*/  FFMA.FTZ R25, -R38, UR14, R25 ;  /* 0x0000000e26197c23 */ /* 0x000fc40008010119 */
[----:B------:R-:W-:-:S03]  /*1060*/  FFMA.FTZ R43, -R43, UR14, R26 ;  /* 0x0000000e2b2b7c23 */ /* 0x000fc6000801011a */
[----:B------:R-:W-:Y:S02]  /*1070*/  F2FP.F16.F32.PACK_AB R25, RZ, R25 ;  /* 0x00000019ff19723e */ /* 0x000fe400000000ff */
[----:B------:R-:W-:Y:S01]  /*1080*/  F2FP.F16.F32.PACK_AB R26, R43, R24 ;  /* 0x000000182b1a723e */ /* 0x000fe200000000ff */
[----:B------:R-:W-:Y:S06]  /*1090*/  BRA `(.L_x_1589) ;  /* 0x0000000000f47947 */ /* 0x000fec0003800000 */
.L_x_1588:
[----:B------:R-:W-:Y:S02]  /*10a0*/  HADD2.F32 R52, -RZ, R46.H0_H0 ;  /* 0x2000002eff347230 */ /* 0x000fe40000004100 */
[----:B------:R-:W-:Y:S02]  /*10b0*/  HADD2.F32 R50, -RZ, R44.H0_H0 ;  /* 0x2000002cff327230 */ /* 0x000fe40000004100 */
[----:B------:R-:W-:Y:S02]  /*10c0*/  HADD2.F32 R37, -RZ, R37.H0_H0 ;  /* 0x20000025ff257230 */ /* 0x000fe40000004100 */
[-C--:B------:R-:W-:Y:S01]  /*10d0*/  FMUL.FTZ R47, R38, R52.reuse ;  /* 0x00000034262f7220 */ /* 0x080fe20000410000 */
[-C--:B------:R-:W-:Y:S01]  /*10e0*/  FMUL.FTZ R54, R45, R52.reuse ;  /* 0x000000342d367220 */ /* 0x080fe20000410000 */
[----:B------:R-:W-:Y:S02]  /*10f0*/  FMUL.FTZ R56, R43, R52 ;  /* 0x000000342b387220 */ /* 0x000fe40000410000 */
[----:B------:R-:W-:Y:S01]  /*1100*/  FMUL.FTZ R48, R52, R47 ;  /* 0x0000002f34307220 */ /* 0x000fe20000410000 */
[----:B------:R-:W-:Y:S01]  /*1110*/  FMUL.FTZ R47, R38, R50 ;  /* 0x00000032262f7220 */ /* 0x000fe20000410000 */
[----:B------:R-:W-:Y:S01]  /*1120*/  FFMA.FTZ R21, R21, R26, R54 ;  /* 0x0000001a15157223 */ /* 0x000fe20000010036 */
[----:B------:R-:W-:Y:S01]  /*1130*/  FFMA.FTZ R17, R17, R28, R56 ;  /* 0x0000001c11117223 */ /* 0x000fe20000010038 */
[----:B------:R-:W-:Y:S01]  /*1140*/  FFMA.FTZ R13, R13, R27, R48 ;  /* 0x0000001b0d0d7223 */ /* 0x000fe20000010030 */
[----:B------:R-:W-:Y:S01]  /*1150*/  FMUL.FTZ R47, R50, R47 ;  /* 0x0000002f322f7220 */ /* 0x000fe20000410000 */
[----:B------:R-:W-:-:S02]  /*1160*/  HADD2.F32 R48, -RZ, R42.H0_H0 ;  /* 0x2000002aff307230 */ /* 0x000fc40000004100 */
[----:B------:R-:W-:Y:S01]  /*1170*/  FMUL.FTZ R37, R4, R37 ;  /* 0x0000002504257220 */ /* 0x000fe20000410000 */
[----:B------:R-:W0:Y:S01]  /*1180*/  MUFU.SQRT R49, R13 ;  /* 0x0000000d00317308 */ /* 0x000e220000002000 */
[----:B------:R-:W-:-:S07]  /*1190*/  FFMA.FTZ R14, R14, R27, R47 ;  /* 0x0000001b0e0e7223 */ /* 0x000fce000001002f */
[----:B------:R-:W1:Y:S01]  /*11a0*/  MUFU.SQRT R47, R14 ;  /* 0x0000000e002f7308 */ /* 0x000e620000002000 */
[----:B0-----:R-:W-:Y:S01]  /*11b0*/  FFMA.FTZ R51, R49, R36, UR12 ;  /* 0x0000000c31337e23 */ /* 0x001fe20008010024 */
[----:B------:R-:W-:-:S06]  /*11c0*/  FMUL.FTZ R49, R38, R48 ;  /* 0x0000003026317220 */ /* 0x000fcc0000410000 */
[----:B------:R0:W2:Y:S01]  /*11d0*/  MUFU.RCP R38, R51 ;  /* 0x0000003300267308 */ /* 0x0000a20000001000 */
[----:B------:R-:W-:-:S04]  /*11e0*/  FMUL.FTZ R52, R48, R49 ;  /* 0x0000003130347220 */ /* 0x000fc80000410000 */
[----:B------:R-:W-:Y:S01]  /*11f0*/  FFMA.FTZ R15, R15, R27, R52 ;  /* 0x0000001b0f0f7223 */ /* 0x000fe20000010034 */
[----:B------:R-:W-:-:S03]  /*1200*/  FMUL.FTZ R52, R21, R34 ;  /* 0x0000002215347220 */ /* 0x000fc60000410000 */
[----:B------:R-:W3:Y:S01]  /*1210*/  MUFU.SQRT R27, R15 ;  /* 0x0000000f001b7308 */ /* 0x000ee20000002000 */
[----:B------:R-:W-:Y:S01]  /*1220*/  FFMA.FTZ R49, R17, R29, R52 ;  /* 0x0000001d11317223 */ /* 0x000fe20000010034 */
[----:B-1----:R-:W-:Y:S01]  /*1230*/  FFMA.FTZ R52, R47, R36, UR12 ;  /* 0x0000000c2f347e23 */ /* 0x002fe20008010024 */
[----:B------:R-:W-:Y:S02]  /*1240*/  HADD2.F32 R47, -RZ, R24.H1_H1 ;  /* 0x30000018ff2f7230 */ /* 0x000fe40000004100 */
[----:B0-----:R-:W-:Y:S01]  /*1250*/  FMUL.FTZ R51, R43, R50 ;  /* 0x000000322b337220 */ /* 0x001fe20000410000 */
[----:B--2---:R-:W-:Y:S02]  /*1260*/  FMUL.FTZ R38, R49, R38 ;  /* 0x0000002631267220 */ /* 0x004fe40000410000 */
[----:B------:R-:W0:Y:S01]  /*1270*/  MUFU.RCP R24, R52 ;  /* 0x0000003400187308 */ /* 0x000e220000001000 */
[C---:B------:R-:W-:Y:S01]  /*1280*/  FMUL.FTZ R49, R45.reuse, R50 ;  /* 0x000000322d317220 */ /* 0x040fe20000410000 */
[----:B------:R-:W-:Y:S01]  /*1290*/  FMUL.FTZ R50, R45, R48 ;  /* 0x000000302d327220 */ /* 0x000fe20000410000 */
[----:B------:R-:W-:Y:S01]  /*12a0*/  FFMA.FTZ R38, -R38, UR14, R47 ;  /* 0x0000000e26267c23 */ /* 0x000fe2000801012f */
[----:B------:R-:W-:Y:S01]  /*12b0*/  FFMA.FTZ R18, R18, R28, R51 ;  /* 0x0000001c12127223 */ /* 0x000fe20000010033 */
[----:B------:R-:W-:Y:S01]  /*12c0*/  FFMA.FTZ R22, R22, R26, R49 ;  /* 0x0000001a16167223 */ /* 0x000fe20000010031 */
[----:B------:R-:W-:Y:S01]  /*12d0*/  FMUL.FTZ R48, R43, R48 ;  /* 0x000000302b307220 */ /* 0x000fe20000410000 */
[----:B------:R-:W-:Y:S01]  /*12e0*/  FFMA.FTZ R23, R23, R26, R50 ;  /* 0x0000001a17177223 */ /* 0x000fe20000010032 */
[----:B---3--:R-:W-:Y:S01]  /*12f0*/  FFMA.FTZ R36, R27, R36, UR12 ;  /* 0x0000000c1b247e23 */ /* 0x008fe20008010024 */
[----:B------:R-:W-:Y:S01]  /*1300*/  FMUL.FTZ R45, R22, R34 ;  /* 0x00000022162d7220 */ /* 0x000fe20000410000 */
[----:B------:R-:W-:Y:S01]  /*1310*/  F2FP.F16.F32.PACK_AB R37, R38, R37 ;  /* 0x000000252625723e */ /* 0x000fe200000000ff */
[----:B------:R-:W-:Y:S01]  /*1320*/  HADD2.F32 R26, -RZ, R25.H0_H0 ;  /* 0x20000019ff1a7230 */ /* 0x000fe20000004100 */
[----:B------:R-:W1:Y:S01]  /*1330*/  MUFU.RCP R43, R36 ;  /* 0x00000024002b7308 */ /* 0x000e620000001000 */
[----:B------:R-:W-:Y:S01]  /*1340*/  FFMA.FTZ R45, R18, R29, R45 ;  /* 0x0000001d122d7223 */ /* 0x000fe2000001002d */
[----:B------:R-:W-:Y:S01]  /*1350*/  FFMA.FTZ R19, R19, R28, R48 ;  /* 0x0000001c13137223 */ /* 0x000fe20000010030 */
[----:B------:R-:W-:-:S02]  /*1360*/  HADD2.F32 R27, -RZ, R37.H1_H1 ;  /* 0x30000025ff1b7230 */ /* 0x000fc40000004100 */
[----:B------:R-:W-:Y:S01]  /*1370*/  FMUL.FTZ R34, R23, R34 ;  /* 0x0000002217227220 */ /* 0x000fe20000410000 */
[----:B0-----:R-:W-:Y:S01]  /*1380*/  FMUL.FTZ R45, R45, R24 ;  /* 0x000000182d2d7220 */ /* 0x001fe20000410000 */
[----:B------:R-:W-:Y:S02]  /*1390*/  HADD2.F32 R24, -RZ, R25.H1_H1 ;  /* 0x30000019ff187230 */ /* 0x000fe40000004100 */
[----:B------:R-:W-:Y:S01]  /*13a0*/  FMUL.FTZ R27, R4, R27 ;  /* 0x0000001b041b7220 */ /* 0x000fe20000410000 */
[----:B------:R-:W-:Y:S01]  /*13b0*/  FFMA.FTZ R26, -R45, UR14, R26 ;  /* 0x0000000e2d1a7c23 */ /* 0x000fe2000801011a */
[----:B------:R-:W-:-:S04]  /*13c0*/  FFMA.FTZ R34, R19, R29, R34 ;  /* 0x0000001d13227223 */ /* 0x000fc80000010022 */
[----:B------:R-:W-:Y:S01]  /*13d0*/  F2FP.F16.F32.PACK_AB R26, R26, R27 ;  /* 0x0000001b1a1a723e */ /* 0x000fe200000000ff */
[----:B-1----:R-:W-:-:S04]  /*13e0*/  FMUL.FTZ R43, R34, R43 ;  /* 0x0000002b222b7220 */ /* 0x002fc80000410000 */
[----:B------:R-:W-:Y:S02]  /*13f0*/  HADD2.F32 R25, -RZ, R26.H1_H1 ;  /* 0x3000001aff197230 */ /* 0x000fe40000004100 */
[----:B------:R-:W-:-:S03]  /*1400*/  FFMA.FTZ R24, -R43, UR14, R24 ;  /* 0x0000000e2b187c23 */ /* 0x000fc60008010118 */
[----:B------:R-:W-:-:S05]  /*1410*/  FMUL.FTZ R25, R4, R25 ;  /* 0x0000001904197220 */ /* 0x000fca0000410000 */
[----:B------:R-:W-:-:S04]  /*1420*/  F2FP.F16.F32.PACK_AB R24, R24, R25 ;  /* 0x000000191818723e */ /* 0x000fc800000000ff */
[----:B------:R-:W-:Y:S01]  /*1430*/  PRMT R26, R26, 0x5410, R24 ;  /* 0x000054101a1a7816 */ /* 0x000fe20000000018 */
[----:B------:R-:W-:-:S05]  /*1440*/  HADD2.F32 R25, -RZ, R24.H1_H1 ;  /* 0x30000018ff197230 */ /* 0x000fca0000004100 */
[----:B------:R-:W-:-:S05]  /*1450*/  FMUL.FTZ R25, R4, R25 ;  /* 0x0000001904197220 */ /* 0x000fca0000410000 */
[----:B------:R-:W-:-:S07]  /*1460*/  F2FP.F16.F32.PACK_AB R25, RZ, R25 ;  /* 0x00000019ff19723e */ /* 0x000fce00000000ff */
.L_x_1589:
        /* <DEDUP_REMOVED lines=30> */
[----:B------:R-:W-:Y:S02]  /*1650*/  @!P2 LEA.HI.X R25, R11, R29, R10, 0x1, P5 ;  /* 0x0000001d0b19a211 */ /* 0x000fe400028f0c0a */
[----:B------:R-:W-:Y:S01]  /*1660*/  PRMT R29, R45, 0x7610, R29 ;  /* 0x000076102d1d7816 */ /* 0x000fe2000000001d */
[----:B------:R-:W-:Y:S01]  /*1670*/  @!P3 STG.E.U16 desc[UR8][R48.64+0x40], R28 ;  /* 0x0000401c3000b986 */ /* 0x000fe2000c101508 */
[----:B---3--:R-:W-:-:S02]  /*1680*/  @!P1 LEA R26, P4, R11, R36, 0x1 ;  /* 0x000000240b1a9211 */ /* 0x008fc400078808ff */
        /* <DEDUP_REMOVED lines=79> */
[C---:B------:R-:W-:Y:S01]  /*1b80*/  @!P3 IADD3 R18, R39.reuse, R30, RZ ;  /* 0x0000001e2712b210 */ /* 0x040fe20007ffe0ff */
[----:B------:R-:W-:-:S03]  /*1b90*/  @!P2 IMAD.IADD R20, R39, 0x1, R30 ;  /* 0x000000012714a824 */ /* 0x000fc600078e021e */
[C---:B------:R-:W-:Y:S02]  /*1ba0*/  @!P3 IADD3 R18, P4, R7.reuse, R18, RZ ;  /* 0x000000120712b210 */ /* 0x040fe40007f9e0ff */
[----:B------:R-:W-:Y:S01]  /*1bb0*/  @!P2 IADD3 R20, P5, R7, R20, RZ ;  /* 0x000000140714a210 */ /* 0x000fe20007fbe0ff */
[----:B------:R-:W1:Y:S01]  /*1bc0*/  @!P2 LDC.64 R12, c[0x0][0x220] ;  /* 0x00008800ff0cab82 */ /* 0x000e620000000a00 */
[----:B------:R-:W-:-:S07]  /*1bd0*/  @!P3 IADD3.X R6, RZ, R8, RZ, P4, !PT ;  /* 0x00000008ff06b210 */ /* 0x000fce00027fe4ff */
[----:B------:R-:W2:Y:S01]  /*1be0*/  @!P1 LDC.64 R14, c[0x0][0x220] ;  /* 0x00008800ff0e9b82 */ /* 0x000ea20000000a00 */
[----:B0-----:R-:W-:-:S07]  /*1bf0*/  @!P3 LEA R10, P4, R18, R10, 0x2 ;  /* 0x0000000a120ab211 */ /* 0x001fce00078810ff */
[----:B------:R-:W0:Y:S01]  /*1c00*/  @!P0 LDC.64 R16, c[0x0][0x220] ;  /* 0x00008800ff108b82 */ /* 0x000e220000000a00 */
[----:B------:R-:W-:Y:S01]  /*1c10*/  @!P3 LEA.HI.X R11, R18, R11, R6, 0x2, P4 ;  /* 0x0000000b120bb211 */ /* 0x000fe200020f1406 */
[C---:B------:R-:W-:Y:S01]  /*1c20*/  @!P1 IMAD.IADD R6, R39.reuse, 0x1, R30 ;  /* 0x0000000127069824 */ /* 0x040fe200078e021e */
[----:B------:R-:W-:Y:S01]  /*1c30*/  @!P0 IADD3 R30, R39, R30, RZ ;  /* 0x0000001e271e8210 */ /* 0x000fe20007ffe0ff */
[----:B------:R-:W-:Y:S01]  /*1c40*/  @!P2 IMAD.X R18, RZ, RZ, R8, P5 ;  /* 0x000000ffff12a224 */ /* 0x000fe200028e0608 */
[----:B-1----:R-:W-:Y:S01]  /*1c50*/  @!P2 LEA R12, P4, R20, R12, 0x2 ;  /* 0x0000000c140ca211 */ /* 0x002fe200078810ff */
[----:B------:R1:W-:Y:S01]  /*1c60*/  @!P3 STG.E desc[UR8][R10.64], R49 ;  /* 0x000000310a00b986 */ /* 0x0003e2000c101908 */
[C---:B------:R-:W-:Y:S02]  /*1c70*/  @!P1 IADD3 R19, P5, R7.reuse, R6, RZ ;  /* 0x0000000607139210 */ /* 0x040fe40007fbe0ff */
[----:B------:R-:W3:Y:S01]  /*1c80*/  LDC R6, c[0x0][0xc] ;  /* 0x00000300ff067b82 */ /* 0x000ee20000000800 */
[----:B------:R-:W-:-:S02]  /*1c90*/  @!P0 IADD3 R30, P6, R7, R30, RZ ;  /* 0x0000001e071e8210 */ /* 0x000fc40007fde0ff */
[----:B------:R-:W-:Y:S02]  /*1ca0*/  @!P2 LEA.HI.X R13, R20, R13, R18, 0x2, P4 ;  /* 0x0000000d140da211 */ /* 0x000fe400020f1412 */
[----:B------:R-:W-:Y:S01]  /*1cb0*/  @!P1 IADD3.X R18, RZ, R8, RZ, P5, !PT ;  /* 0x00000008ff129210 */ /* 0x000fe20002ffe4ff */
[----:B------:R-:W-:Y:S01]  /*1cc0*/  @!P0 IMAD.X R20, RZ, RZ, R8, P6 ;  /* 0x000000ffff148224 */ /* 0x000fe200030e0608 */
[C---:B--2---:R-:W-:Y:S01]  /*1cd0*/  @!P1 LEA R14, P4, R19.reuse, R14, 0x2 ;  /* 0x0000000e130e9211 */ /* 0x044fe200078810ff */
[----:B------:R1:W-:Y:S03]  /*1ce0*/  @!P2 STG.E desc[UR8][R12.64+0x80], R47 ;  /* 0x0000802f0c00a986 */ /* 0x0003e6000c101908 */
[----:B------:R-:W-:Y:S02]  /*1cf0*/  @!P1 LEA.HI.X R15, R19, R15, R18, 0x2, P4 ;  /* 0x0000000f130f9211 */ /* 0x000fe400020f1412 */
[----:B0-----:R-:W-:-:S03]  /*1d00*/  @!P0 LEA R16, P5, R30, R16, 0x2 ;  /* 0x000000101e108211 */ /* 0x001fc600078a10ff */
[----:B------:R1:W-:Y:S01]  /*1d10*/  @!P1 STG.E desc[UR8][R14.64+0x100], R45 ;  /* 0x0001002d0e009986 */ /* 0x0003e2000c101908 */
[----:B------:R-:W-:-:S05]  /*1d20*/  @!P0 LEA.HI.X R17, R30, R17, R20, 0x2, P5 ;  /* 0x000000111e118211 */ /* 0x000fca00028f1414 */
[----:B------:R1:W-:Y:S01]  /*1d30*/  @!P0 STG.E desc[UR8][R16.64+0x180], R43 ;  /* 0x0001802b10008986 */ /* 0x0003e2000c101908 */
[----:B---3--:R-:W-:-:S04]  /*1d40*/  LEA R39, R6, R39, 0xc ;  /* 0x0000002706277211 */ /* 0x008fc800078e60ff */
[----:B------:R-:W-:-:S13]  /*1d50*/  ISETP.GE.U32.AND P0, PT, R39, UR6, PT ;  /* 0x0000000627007c0c */ /* 0x000fda000bf06070 */
[----:B-1----:R-:W-:Y:S05]  /*1d60*/  @!P0 BRA `(.L_x_1590) ;  /* 0xffffffe400408947 */ /* 0x002fea000383ffff */
[----:B------:R-:W-:Y:S05]  /*1d70*/  EXIT ;  /* 0x000000000000794d */ /* 0x000fea0003800000 */
.L_x_1591:
        /* <DEDUP_REMOVED lines=16> */
.L_x_2143:


//--------------------- .text._Z21kOptimizer32bit2StateIfLi6EEvPT_S1_PfS2_S2_ffffffffiffbi --------------------------
	.section	.text._Z21kOptimizer32bit2StateIfLi6EEvPT_S1_PfS2_S2_ffffffffiffbi,"ax",@progbits
	.align	128
        .global         _Z21kOptimizer32bit2StateIfLi6EEvPT_S1_PfS2_S2_ffffffffiffbi
        .type           _Z21kOptimizer32bit2StateIfLi6EEvPT_S1_PfS2_S2_ffffffffiffbi,@function
        .size           _Z21kOptimizer32bit2StateIfLi6EEvPT_S1_PfS2_S2_ffffffffiffbi,(.L_x_2144 - _Z21kOptimizer32bit2StateIfLi6EEvPT_S1_PfS2_S2_ffffffffiffbi)
        .other          _Z21kOptimizer32bit2StateIfLi6EEvPT_S1_PfS2_S2_ffffffffiffbi,@"STO_CUDA_ENTRY STV_DEFAULT"
_Z21kOptimizer32bit2StateIfLi6EEvPT_S1_PfS2_S2_ffffffffiffbi:
.text._Z21kOptimizer32bit2StateIfLi6EEvPT_S1_PfS2_S2_ffffffffiffbi:
        /* <DEDUP_REMOVED lines=20> */
[----:B------:R-:W-:Y:S01]  /*0140*/  ULDC UR14, c[0x0][0x25c] ;  /* 0x00009700000e7ab9 */ /* 0x000fe20000000800 */
[----:B------:R-:W-:Y:S01]  /*0150*/  ULDC.64 UR10, c[0x0][0x210] ;  /* 0x00008400000a7ab9 */ /* 0x000fe20000000a00 */
[----:B------:R-:W3:Y:S01]  /*0160*/  LDC R6, c[0x0][0x254] ;  /* 0x00009500ff067b82 */ /* 0x000ee20000000800 */
[----:B------:R-:W-:Y:S02]  /*0170*/  ULDC.64 UR12, c[0x0][0x250] ;  /* 0x00009400000c7ab9 */ /* 0x000fe40000000a00 */
[----:B------:R-:W4:Y:S01]  /*0180*/  MUFU.LG2 R0, UR4 ;  /* 0x0000000400007d08 */ /* 0x000f220008000c00 */
[----:B0-----:R-:W-:-:S05]  /*0190*/  I2FP.F32.S32 R5, R38 ;  /* 0x0000002600057245 */ /* 0x001fca0000201400 */
[----:B--2---:R-:W-:Y:S01]  /*01a0*/  FMUL.FTZ R4, R5, R2 ;  /* 0x0000000205047220 */ /* 0x004fe20000410000 */
[----:B----4-:R-:W-:Y:S01]  /*01b0*/  FMUL.FTZ R5, R0, R5 ;  /* 0x0000000500057220 */ /* 0x010fe20000410000 */
[----:B------:R-:W0:Y:S01]  /*01c0*/  S2R R2, SR_LANEID ;  /* 0x0000000000027919 */ /* 0x000e220000000000 */
[----:B---3--:R-:W-:Y:S01]  /*01d0*/  FFMA.FTZ R39, -R6, R39, 1 ;  /* 0x3f80000006277423 */ /* 0x008fe20000010127 */
[----:B-1----:R-:W-:Y:S02]  /*01e0*/  IMAD.SHL.U32 R37, R3, 0x4, RZ ;  /* 0x0000000403257824 */ /* 0x002fe400078e00ff */
[----:B------:R-:W1:Y:S03]  /*01f0*/  MUFU.EX2 R4, R4 ;  /* 0x0000000400047308 */ /* 0x000e660000000800 */
[----:B------:R-:W-:-:S05]  /*0200*/  LOP3.LUT R37, R37, 0xffffff80, RZ, 0xc0, !PT ;  /* 0xffffff8025257812 */ /* 0x000fca00078ec0ff */
[----:B------:R-:W2:Y:S01]  /*0210*/  MUFU.EX2 R5, R5 ;  /* 0x0000000500057308 */ /* 0x000ea20000000800 */
[----:B------:R-:W-:Y:S01]  /*0220*/  LOP3.LUT R40, R37, 0x1f, R3, 0xf8, !PT ;  /* 0x0000001f25287812 */ /* 0x000fe200078ef803 */
[----:B-1----:R-:W-:-:S03]  /*0230*/  FADD.FTZ R0, -R4, 1 ;  /* 0x3f80000004007421 */ /* 0x002fc60000010100 */
[----:B------:R-:W-:-:S03]  /*0240*/  SHF.R.S32.HI R4, RZ, 0x1f, R40 ;  /* 0x0000001fff047819 */ /* 0x000fc60000011428 */
[----:B------:R-:W1:Y:S01]  /*0250*/  MUFU.SQRT R0, R0 ;  /* 0x0000000000007308 */ /* 0x000e620000002000 */
[----:B--2---:R-:W-:-:S07]  /*0260*/  FADD.FTZ R5, -R5, 1 ;  /* 0x3f80000005057421 */ /* 0x004fce0000010100 */
.L_x_1594:
[----:B------:R-:W2:Y:S01]  /*0270*/  LDC R6, c[0x0][0x268] ;  /* 0x00009a00ff067b82 */ /* 0x000ea20000000800 */
[----:B------:R-:W-:Y:S02]  /*0280*/  IADD3 R29, -R41, RZ, RZ ;  /* 0x000000ff291d7210 */ /* 0x000fe40007ffe1ff */
[C---:B------:R-:W-:Y:S02]  /*0290*/  IADD3 R7, P0, R40.reuse, R41, RZ ;  /* 0x0000002928077210 */ /* 0x040fe40007f1e0ff */
[C---:B------:R-:W-:Y:S02]  /*02a0*/  LOP3.LUT R28, R40.reuse, 0x20, RZ, 0xfc, !PT ;  /* 0x00000020281c7812 */ /* 0x040fe400078efcff */
[----:B------:R-:W-:Y:S01]  /*02b0*/  LEA R16, P3, R7, UR10, 0x2 ;  /* 0x0000000a07107c11 */ /* 0x000fe2000f8610ff */
[----:B------:R-:W-:Y:S01]  /*02c0*/  IMAD.X R36, RZ, RZ, R4, P0 ;  /* 0x000000ffff247224 */ /* 0x000fe200000e0604 */
[C---:B------:R-:W-:Y:S02]  /*02d0*/  LOP3.LUT R34, R40.reuse, 0x40, RZ, 0xfc, !PT ;  /* 0x0000004028227812 */ /* 0x040fe400078efcff */
[----:B------:R-:W-:-:S02]  /*02e0*/  LOP3.LUT R38, R40, 0x60, RZ, 0xfc, !PT ;  /* 0x0000006028267812 */ /* 0x000fc400078efcff */
[----:B------:R-:W-:Y:S02]  /*02f0*/  LEA.HI.X R17, R7, UR11, R36, 0x2, P3 ;  /* 0x0000000b07117c11 */ /* 0x000fe400098f1424 */
[----:B--2---:R-:W-:Y:S01]  /*0300*/  VIADDMNMX.U32 R29, R29, R6, 0x1000, PT ;  /* 0x000010001d1d7446 */ /* 0x004fe20003800006 */
[----:B------:R-:W-:Y:S03]  /*0310*/  BAR.SYNC.DEFER_BLOCKING 0x0 ;  /* 0x0000000000007b1d */ /* 0x000fe60000010000 */
[-C--:B------:R-:W-:Y:S02]  /*0320*/  ISETP.GE.AND P1, PT, R28, R29.reuse, PT ;  /* 0x0000001d1c00720c */ /* 0x080fe40003f26270 */
[-C--:B------:R-:W-:Y:S02]  /*0330*/  ISETP.GE.AND P2, PT, R40, R29.reuse, PT ;  /* 0x0000001d2800720c */ /* 0x080fe40003f46270 */
[----:B------:R-:W-:-:S02]  /*0340*/  ISETP.GE.AND P0, PT, R34, R29, PT ;  /* 0x0000001d2200720c */ /* 0x000fc40003f06270 */
[----:B------:R-:W-:Y:S01]  /*0350*/  ISETP.GE.AND P3, PT, R38, R29, PT ;  /* 0x0000001d2600720c */ /* 0x000fe20003f66270 */
[----:B------:R-:W2:Y:S08]  /*0360*/  S2UR UR5, SR_CgaCtaId ;  /* 0x00000000000579c3 */ /* 0x000eb00000008800 */
[----:B------:R-:W3:Y:S01]  /*0370*/  @!P2 LDC.64 R8, c[0x0][0x220] ;  /* 0x00008800ff08ab82 */ /* 0x000ee20000000a00 */
[----:B------:R-:W4:Y:S07]  /*0380*/  @!P1 LDG.E R48, desc[UR8][R16.64+0x80] ;  /* 0x0000800810309981 */ /* 0x000f2e000c1e1900 */
[----:B------:R-:W5:Y:S01]  /*0390*/  @!P1 LDC.64 R10, c[0x0][0x220] ;  /* 0x00008800ff0a9b82 */ /* 0x000f620000000a00 */
[----:B------:R-:W4:Y:S04]  /*03a0*/  @!P2 LDG.E R46, desc[UR8][R16.64] ;  /* 0x00000008102ea981 */ /* 0x000f28000c1e1900 */
[----:B------:R-:W4:Y:S01]  /*03b0*/  @!P0 LDG.E R50, desc[UR8][R16.64+0x100] ;  /* 0x0001000810328981 */ /* 0x000f22000c1e1900 */
[----:B------:R-:W-:Y:S01]  /*03c0*/  UMOV UR4, 0x400 ;  /* 0x0000040000047882 */ /* 0x000fe20000000000 */
[----:B0-----:R-:W-:Y:S01]  /*03d0*/  IMAD.IADD R19, R37, 0x1, R2 ;  /* 0x0000000125137824 */ /* 0x001fe200078e0202 */
[----:B------:R-:W0:Y:S01]  /*03e0*/  @!P0 LDC.64 R14, c[0x0][0x220] ;  /* 0x00008800ff0e8b82 */ /* 0x000e220000000a00 */
[----:B------:R3:W4:Y:S01]  /*03f0*/  @!P3 LDG.E R52, desc[UR8][R16.64+0x180] ;  /* 0x000180081034b981 */ /* 0x000722000c1e1900 */
[----:B--2---:R-:W-:-:S06]  /*0400*/  ULEA UR4, UR5, UR4, 0x18 ;  /* 0x0000000405047291 */ /* 0x004fcc000f8ec03f */
[----:B------:R-:W-:Y:S01]  /*0410*/  LEA R35, R19, UR4, 0x2 ;  /* 0x0000000413237c11 */ /* 0x000fe2000f8e10ff */
[----:B------:R-:W-:Y:S01]  /*0420*/  IMAD R19, R2, 0x3, R19 ;  /* 0x0000000302137824 */ /* 0x000fe200078e0213 */
[----:B------:R-:W2:Y:S01]  /*0430*/  @!P3 LDC.64 R12, c[0x0][0x220] ;  /* 0x00008800ff0cbb82 */ /* 0x000ea20000000a00 */
[C---:B---3--:R-:W-:Y:S02]  /*0440*/  @!P2 LEA R16, P4, R7.reuse, R8, 0x2 ;  /* 0x000000080710a211 */ /* 0x048fe400078810ff */
[C---:B-----5:R-:W-:Y:S02]  /*0450*/  @!P1 LEA R26, P5, R7.reuse, R10, 0x2 ;  /* 0x0000000a071a9211 */ /* 0x060fe400078a10ff */
[C-C-:B------:R-:W-:Y:S02]  /*0460*/  @!P2 LEA.HI.X R17, R7.reuse, R9, R36.reuse, 0x2, P4 ;  /* 0x000000090711a211 */ /* 0x140fe400020f1424 */
[C---:B------:R-:W-:Y:S02]  /*0470*/  @!P1 LEA.HI.X R27, R7.reuse, R11, R36, 0x2, P5 ;  /* 0x0000000b071b9211 */ /* 0x040fe400028f1424 */
[----:B0-----:R-:W-:-:S04]  /*0480*/  @!P0 LEA R24, P6, R7, R14, 0x2 ;  /* 0x0000000e07188211 */ /* 0x001fc800078c10ff */
[C---:B------:R-:W-:Y:S02]  /*0490*/  @!P0 LEA.HI.X R25, R7.reuse, R15, R36, 0x2, P6 ;  /* 0x0000000f07198211 */ /* 0x040fe400030f1424 */
[----:B------:R-:W0:Y:S01]  /*04a0*/  @!P1 LDC.64 R14, c[0x0][0x228] ;  /* 0x00008a00ff0e9b82 */ /* 0x000e220000000a00 */
[----:B--2---:R-:W-:-:S04]  /*04b0*/  @!P3 LEA R12, P4, R7, R12, 0x2 ;  /* 0x0000000c070cb211 */ /* 0x004fc800078810ff */
[----:B------:R-:W-:Y:S01]  /*04c0*/  @!P3 LEA.HI.X R13, R7, R13, R36, 0x2, P4 ;  /* 0x0000000d070db211 */ /* 0x000fe200020f1424 */
[----:B----4-:R2:W-:Y:S04]  /*04d0*/  STS [R35+0x80], R48 ;  /* 0x0000803023007388 */ /* 0x0105e80000000800 */
[----:B------:R-:W-:Y:S01]  /*04e0*/  STS [R35], R46 ;  /* 0x0000002e23007388 */ /* 0x000fe20000000800 */
[----:B--2---:R-:W-:-:S03]  /*04f0*/  LEA R48, R19, UR4, 0x2 ;  /* 0x0000000413307c11 */ /* 0x004fc6000f8e10ff */
[----:B------:R-:W-:Y:S01]  /*0500*/  STS [R35+0x100], R50 ;  /* 0x0001003223007388 */ /* 0x000fe20000000800 */
[----:B------:R-:W2:Y:S03]  /*0510*/  @!P0 LDC.64 R18, c[0x0][0x228] ;  /* 0x00008a00ff128b82 */ /* 0x000ea60000000a00 */
[----:B------:R-:W-:Y:S01]  /*0520*/  STS [R35+0x180], R52 ;  /* 0x0001803423007388 */ /* 0x000fe20000000800 */
[----:B------:R-:W-:-:S03]  /*0530*/  NOP ;  /* 0x0000000000007918 */ /* 0x000fc60000000000 */
[----:B------:R-:W3:Y:S01]  /*0540*/  LDS.128 R8, [R48] ;  /* 0x0000000030087984 */ /* 0x000ee20000000c00 */
[----:B------:R-:W-:Y:S06]  /*0550*/  BAR.SYNC.DEFER_BLOCKING 0x0 ;  /* 0x0000000000007b1d */ /* 0x000fec0000010000 */
[----:B------:R4:W5:Y:S04]  /*0560*/  @!P2 LDG.E R23, desc[UR8][R16.64] ;  /* 0x000000081017a981 */ /* 0x000968000c1e1900 */
[----:B------:R-:W3:Y:S04]  /*0570*/  @!P1 LDG.E R21, desc[UR8][R26.64+0x80] ;  /* 0x000080081a159981 */ /* 0x000ee8000c1e1900 */
[----:B------:R-:W3:Y:S01]  /*0580*/  @!P0 LDG.E R22, desc[UR8][R24.64+0x100] ;  /* 0x0001000818168981 */ /* 0x000ee2000c1e1900 */
[----:B----4-:R-:W4:Y:S03]  /*0590*/  @!P3 LDC.64 R16, c[0x0][0x228] ;  /* 0x00008a00ff10bb82 */ /* 0x010f260000000a00 */
[----:B------:R1:W3:Y:S05]  /*05a0*/  @!P3 LDG.E R20, desc[UR8][R12.64+0x180] ;  /* 0x000180080c14b981 */ /* 0x0002ea000c1e1900 */
[----:B-1----:R-:W1:Y:S01]  /*05b0*/  @!P2 LDC.64 R12, c[0x0][0x228] ;  /* 0x00008a00ff0cab82 */ /* 0x002e620000000a00 */
[----:B0-----:R-:W-:-:S04]  /*05c0*/  @!P1 LEA R24, P5, R7, R14, 0x2 ;  /* 0x0000000e07189211 */ /* 0x001fc800078a10ff */
[C---:B------:R-:W-:Y:S02]  /*05d0*/  @!P1 LEA.HI.X R25, R7.reuse, R15, R36, 0x2, P5 ;  /* 0x0000000f07199211 */ /* 0x040fe400028f1424 */
[----:B-1----:R-:W-:-:S04]  /*05e0*/  @!P2 LEA R26, P4, R7, R12, 0x2 ;  /* 0x0000000c071aa211 */ /* 0x002fc800078810ff */
[C-C-:B------:R-:W-:Y:S02]  /*05f0*/  @!P2 LEA.HI.X R27, R7.reuse, R13, R36.reuse, 0x2, P4 ;  /* 0x0000000d071ba211 */ /* 0x140fe400020f1424 */
[C---:B--2---:R-:W-:Y:S02]  /*0600*/  @!P0 LEA R18, P6, R7.reuse, R18, 0x2 ;  /* 0x0000001207128211 */ /* 0x044fe400078c10ff */
[C---:B----4-:R-:W-:Y:S02]  /*0610*/  @!P3 LEA R16, P4, R7.reuse, R16, 0x2 ;  /* 0x000000100710b211 */ /* 0x050fe400078810ff */
[C-C-:B------:R-:W-:Y:S02]  /*0620*/  @!P0 LEA.HI.X R19, R7.reuse, R19, R36.reuse, 0x2, P6 ;  /* 0x0000001307138211 */ /* 0x140fe400030f1424 */
[----:B------:R-:W-:Y:S01]  /*0630*/  @!P3 LEA.HI.X R17, R7, R17, R36, 0x2, P4 ;  /* 0x000000110711b211 */ /* 0x000fe200020f1424 */
[----:B-----5:R-:W-:Y:S04]  /*0640*/  STS [R35], R23 ;  /* 0x0000001723007388 */ /* 0x020fe80000000800 */
[----:B---3--:R-:W-:Y:S04]  /*0650*/  STS [R35+0x80], R21 ;  /* 0x0000801523007388 */ /* 0x008fe80000000800 */
[----:B------:R0:W-:Y:S04]  /*0660*/  STS [R35+0x100], R22 ;  /* 0x0001001623007388 */ /* 0x0001e80000000800 */
[----:B------:R1:W-:Y:S01]  /*0670*/  STS [R35+0x180], R20 ;  /* 0x0001801423007388 */ /* 0x0003e20000000800 */
[----:B------:R-:W-:-:S03]  /*0680*/  NOP ;  /* 0x0000000000007918 */ /* 0x000fc60000000000 */
[----:B------:R-:W-:Y:S01]  /*0690*/  LDS.128 R12, [R48] ;  /* 0x00000000300c7984 */ /* 0x000fe20000000c00 */
[----:B0-----:R-:W0:Y:S08]  /*06a0*/  @!P0 LDC.64 R22, c[0x0][0x218] ;  /* 0x00008600ff168b82 */ /* 0x001e300000000a00 */
[----:B------:R-:W-:Y:S08]  /*06b0*/  BAR.SYNC.DEFER_BLOCKING 0x0 ;  /* 0x0000000000007b1d */ /* 0x000ff00000010000 */
[----:B-1----:R-:W1:Y:S01]  /*06c0*/  @!P1 LDC.64 R20, c[0x0][0x218] ;  /* 0x00008600ff149b82 */ /* 0x002e620000000a00 */
[----:B------:R-:W2:Y:S04]  /*06d0*/  @!P2 LDG.E R53, desc[UR8][R26.64] ;  /* 0x000000081a35a981 */ /* 0x000ea8000c1e1900 */
[----:B------:R3:W4:Y:S04]  /*06e0*/  @!P1 LDG.E R51, desc[UR8][R24.64+0x80] ;  /* 0x0000800818339981 */ /* 0x000728000c1e1900 */
[----:B------:R-:W5:Y:S04]  /*06f0*/  @!P0 LDG.E R49, desc[UR8][R18.64+0x100] ;  /* 0x0001000812318981 */ /* 0x000f68000c1e1900 */
[----:B------:R3:W5:Y:S02]  /*0700*/  @!P3 LDG.E R33, desc[UR8][R16.64+0x180] ;  /* 0x000180081021b981 */ /* 0x000764000c1e1900 */
[----:B---3--:R-:W3:Y:S08]  /*0710*/  @!P3 LDC.64 R24, c[0x0][0x218] ;  /* 0x00008600ff18bb82 */ /* 0x008ef00000000a00 */
[----:B------:R-:W0:Y:S02]  /*0720*/  @!P2 LDC.64 R16, c[0x0][0x218] ;  /* 0x00008600ff10ab82 */ /* 0x000e240000000a00 */
[----:B0-----:R-:W-:-:S04]  /*0730*/  @!P2 LEA R26, P4, R7, R16, 0x2 ;  /* 0x00000010071aa211 */ /* 0x001fc800078810ff */
[C-C-:B------:R-:W-:Y:S02]  /*0740*/  @!P2 LEA.HI.X R27, R7.reuse, R17, R36.reuse, 0x2, P4 ;  /* 0x00000011071ba211 */ /* 0x140fe400020f1424 */
[C---:B-1----:R-:W-:Y:S02]  /*0750*/  @!P1 LEA R20, P4, R7.reuse, R20, 0x2 ;  /* 0x0000001407149211 */ /* 0x042fe400078810ff */
[C---:B---3--:R-:W-:Y:S02]  /*0760*/  @!P3 LEA R52, P5, R7.reuse, R24, 0x2 ;  /* 0x000000180734b211 */ /* 0x048fe400078a10ff */
[C---:B------:R-:W-:Y:S02]  /*0770*/  @!P1 LEA.HI.X R21, R7.reuse, R21, R36, 0x2, P4 ;  /* 0x0000001507159211 */ /* 0x040fe400020f1424 */
[----:B------:R-:W-:-:S04]  /*0780*/  @!P0 LEA R22, P4, R7, R22, 0x2 ;  /* 0x0000001607168211 */ /* 0x000fc800078810ff */
[----:B------:R-:W-:Y:S01]  /*0790*/  @!P0 LEA.HI.X R23, R7, R23, R36, 0x2, P4 ;  /* 0x0000001707178211 */ /* 0x000fe200020f1424 */
[----:B--2---:R0:W-:Y:S04]  /*07a0*/  STS [R35], R53 ;  /* 0x0000003523007388 */ /* 0x0041e80000000800 */
[----:B----4-:R-:W-:Y:S04]  /*07b0*/  STS [R35+0x80], R51 ;  /* 0x0000803323007388 */ /* 0x010fe80000000800 */
[----:B-----5:R-:W-:Y:S04]  /*07c0*/  STS [R35+0x100], R49 ;  /* 0x0001003123007388 */ /* 0x020fe80000000800 */
[----:B------:R1:W-:Y:S01]  /*07d0*/  STS [R35+0x180], R33 ;  /* 0x0001802123007388 */ /* 0x0003e20000000800 */
[----:B------:R-:W-:-:S03]  /*07e0*/  NOP ;  /* 0x0000000000007918 */ /* 0x000fc60000000000 */
[----:B------:R-:W2:Y:S01]  /*07f0*/  LDS.128 R16, [R48] ;  /* 0x0000000030107984 */ /* 0x000ea20000000c00 */
[----:B------:R-:W-:Y:S01]  /*0800*/  BAR.SYNC.DEFER_BLOCKING 0x0 ;  /* 0x0000000000007b1d */ /* 0x000fe20000010000 */
[----:B0-----:R-:W-:Y:S02]  /*0810*/  @!P3 LEA.HI.X R53, R7, R25, R36, 0x2, P5 ;  /* 0x000000190735b211 */ /* 0x001fe400028f1424 */
[C---:B-1----:R-:W-:Y:S01]  /*0820*/  @!P2 IADD3 R33, R41.reuse, R6, RZ ;  /* 0x000000062921a210 */ /* 0x042fe20007ffe0ff */
[----:B------:R-:W-:-:S04]  /*0830*/  @!P1 IMAD.IADD R49, R41, 0x1, R6 ;  /* 0x0000000129319824 */ /* 0x000fc800078e0206 */
[----:B------:R-:W0:Y:S01]  /*0840*/  @!P3 LDC.64 R24, c[0x0][0x220] ;  /* 0x00008800ff18bb82 */ /* 0x000e220000000a00 */
[----:B------:R1:W3:Y:S04]  /*0850*/  @!P2 LDG.E R44, desc[UR8][R26.64] ;  /* 0x000000081a2ca981 */ /* 0x0002e8000c1e1900 */
[----:B------:R4:W5:Y:S04]  /*0860*/  @!P1 LDG.E R42, desc[UR8][R20.64+0x80] ;  /* 0x00008008142a9981 */ /* 0x000968000c1e1900 */
[----:B------:R4:W2:Y:S01]  /*0870*/  @!P0 LDG.E R32, desc[UR8][R22.64+0x100] ;  /* 0x0001000816208981 */ /* 0x0008a2000c1e1900 */
[----:B-1----:R-:W1:Y:S03]  /*0880*/  @!P0 LDC.64 R26, c[0x0][0x220] ;  /* 0x00008800ff1a8b82 */ /* 0x002e660000000a00 */
[----:B------:R0:W2:Y:S05]  /*0890*/  @!P3 LDG.E R30, desc[UR8][R52.64+0x180] ;  /* 0x00018008341eb981 */ /* 0x0000aa000c1e1900 */
[----:B----4-:R-:W4:Y:S08]  /*08a0*/  @!P2 LDC.64 R20, c[0x0][0x220] ;  /* 0x00008800ff14ab82 */ /* 0x010f300000000a00 */
[----:B------:R-:W0:Y:S01]  /*08b0*/  @!P1 LDC.64 R22, c[0x0][0x220] ;  /* 0x00008800ff169b82 */ /* 0x000e220000000a00 */
[----:B------:R-:W-:-:S05]  /*08c0*/  @!P2 IADD3 R33, P4, R40, R33, RZ ;  /* 0x000000212821a210 */ /* 0x000fca0007f9e0ff */
[----:B------:R-:W-:Y:S01]  /*08d0*/  @!P2 IMAD.X R46, RZ, RZ, R4, P4 ;  /* 0x000000ffff2ea224 */ /* 0x000fe200020e0604 */
[----:B----4-:R-:W-:Y:S02]  /*08e0*/  @!P2 LEA R50, P4, R33, R20, 0x2 ;  /* 0x000000142132a211 */ /* 0x010fe400078810ff */
[----:B------:R-:W-:Y:S02]  /*08f0*/  @!P1 IADD3 R20, P5, R40, R49, RZ ;  /* 0x0000003128149210 */ /* 0x000fe40007fbe0ff */
[----:B------:R-:W-:Y:S02]  /*0900*/  @!P0 IADD3 R49, R41, R6, RZ ;  /* 0x0000000629318210 */ /* 0x000fe40007ffe0ff */
[----:B------:R-:W-:Y:S01]  /*0910*/  @!P2 LEA.HI.X R51, R33, R21, R46, 0x2, P4 ;  /* 0x000000152133a211 */ /* 0x000fe200020f142e */
[----:B------:R-:W-:Y:S01]  /*0920*/  @!P1 IMAD.X R33, RZ, RZ, R4, P5 ;  /* 0x000000ffff219224 */ /* 0x000fe200028e0604 */
[----:B0-----:R-:W-:Y:S02]  /*0930*/  @!P1 LEA R52, P4, R20, R22, 0x2 ;  /* 0x0000001614349211 */ /* 0x001fe400078810ff */
[----:B------:R-:W-:-:S02]  /*0940*/  @!P0 IADD3 R21, P5, R40, R49, RZ ;  /* 0x0000003128158210 */ /* 0x000fc40007fbe0ff */
[----:B------:R-:W-:Y:S02]  /*0950*/  @!P1 LEA.HI.X R53, R20, R23, R33, 0x2, P4 ;  /* 0x0000001714359211 */ /* 0x000fe400020f1421 */
[----:B------:R-:W-:Y:S02]  /*0960*/  @!P0 IADD3.X R20, RZ, R4, RZ, P5, !PT ;  /* 0x00000004ff148210 */ /* 0x000fe40002ffe4ff */
[----:B-1----:R-:W-:-:S04]  /*0970*/  @!P0 LEA R26, P4, R21, R26, 0x2 ;  /* 0x0000001a151a8211 */ /* 0x002fc800078810ff */
[----:B------:R-:W-:Y:S01]  /*0980*/  @!P0 LEA.HI.X R27, R21, R27, R20, 0x2, P4 ;  /* 0x0000001b151b8211 */ /* 0x000fe200020f1414 */
[----:B------:R-:W-:-:S05]  /*0990*/  @!P3 IMAD.IADD R49, R41, 0x1, R6 ;  /* 0x000000012931b824 */ /* 0x000fca00078e0206 */
[----:B------:R-:W-:-:S04]  /*09a0*/  @!P3 IADD3 R33, P5, R40, R49, RZ ;  /* 0x000000312821b210 */ /* 0x000fc80007fbe0ff */
[----:B------:R-:W-:Y:S01]  /*09b0*/  @!P3 LEA R24, P4, R33, R24, 0x2 ;  /* 0x000000182118b211 */ /* 0x000fe200078810ff */
[----:B---3--:R0:W-:Y:S04]  /*09c0*/  STS [R35], R44 ;  /* 0x0000002c23007388 */ /* 0x0081e80000000800 */
[----:B-----5:R-:W-:Y:S04]  /*09d0*/  STS [R35+0x80], R42 ;  /* 0x0000802a23007388 */ /* 0x020fe80000000800 */
[----:B--2---:R1:W-:Y:S04]  /*09e0*/  STS [R35+0x100], R32 ;  /* 0x0001002023007388 */ /* 0x0043e80000000800 */
[----:B------:R-:W-:Y:S01]  /*09f0*/  STS [R35+0x180], R30 ;  /* 0x0001801e23007388 */ /* 0x000fe20000000800 */
[----:B------:R-:W-:-:S03]  /*0a00*/  NOP ;  /* 0x0000000000007918 */ /* 0x000fc60000000000 */
[----:B------:R-:W-:Y:S01]  /*0a10*/  LDS.128 R20, [R48] ;  /* 0x0000000030147984 */ /* 0x000fe20000000c00 */
[----:B------:R-:W-:Y:S01]  /*0a20*/  BAR.SYNC.DEFER_BLOCKING 0x0 ;  /* 0x0000000000007b1d */ /* 0x000fe20000010000 */
[----:B0-----:R-:W-:-:S05]  /*0a30*/  @!P3 IMAD.X R44, RZ, RZ, R4, P5 ;  /* 0x000000ffff2cb224 */ /* 0x001fca00028e0604 */
[----:B------:R-:W-:Y:S02]  /*0a40*/  @!P3 LEA.HI.X R25, R33, R25, R44, 0x2, P4 ;  /* 0x000000192119b211 */ /* 0x000fe400020f142c */
[----:B-1----:R-:W0:Y:S01]  /*0a50*/  LDC.64 R32, c[0x0][0x240] ;  /* 0x00009000ff207b82 */ /* 0x002e220000000a00 */
[----:B------:R1:W2:Y:S04]  /*0a60*/  @!P2 LDG.E R31, desc[UR8][R50.64] ;  /* 0x00000008321fa981 */ /* 0x0002a8000c1e1900 */
[----:B------:R3:W4:Y:S04]  /*0a70*/  @!P1 LDG.E R47, desc[UR8][R52.64+0x80] ;  /* 0x00008008342f9981 */ /* 0x000728000c1e1900 */
[----:B------:R-:W5:Y:S04]  /*0a80*/  @!P0 LDG.E R45, desc[UR8][R26.64+0x100] ;  /* 0x000100081a2d8981 */ /* 0x000f68000c1e1900 */
[----:B------:R-:W5:Y:S01]  /*0a90*/  @!P3 LDG.E R43, desc[UR8][R24.64+0x180] ;  /* 0x00018008182bb981 */ /* 0x000f62000c1e1900 */
[----:B0-----:R-:W-:Y:S01]  /*0aa0*/  FADD.FTZ R49, -R33, 1 ;  /* 0x3f80000021317421 */ /* 0x001fe20000010100 */
[----:B------:R-:W-:-:S04]  /*0ab0*/  FMUL.FTZ R46, R8, UR7 ;  /* 0x00000007082e7c20 */ /* 0x000fc80008410000 */
[----:B-1----:R-:W-:-:S04]  /*0ac0*/  FMUL.FTZ R51, R46, R49 ;  /* 0x000000312e337220 */ /* 0x002fc80000410000 */
[----:B------:R-:W-:-:S04]  /*0ad0*/  FMUL.FTZ R51, R46, R51 ;  /* 0x000000332e337220 */ /* 0x000fc80000410000 */
[----:B------:R-:W-:Y:S01]  /*0ae0*/  FFMA.FTZ R16, R16, R33, R51 ;  /* 0x0000002110107223 */ /* 0x000fe20000010033 */
[----:B------:R-:W-:Y:S08]  /*0af0*/  MUFU.RCP R42, R0 ;  /* 0x00000000002a7308 */ /* 0x000ff00000001000 */
[----:B------:R-:W0:Y:S08]  /*0b00*/  MUFU.SQRT R51, R16 ;  /* 0x0000001000337308 */ /* 0x000e300000002000 */
[----:B------:R-:W1:Y:S01]  /*0b10*/  MUFU.RCP R8, R5 ;  /* 0x0000000500087308 */ /* 0x000e620000001000 */
[----:B0-----:R-:W-:-:S07]  /*0b20*/  FFMA.FTZ R44, R51, R42, UR12 ;  /* 0x0000000c332c7e23 */ /* 0x001fce000801002a */
[----:B------:R-:W0:Y:S01]  /*0b30*/  MUFU.RCP R44, R44 ;  /* 0x0000002c002c7308 */ /* 0x000e220000001000 */
[----:B------:R-:W-:Y:S01]  /*0b40*/  FSETP.LT.FTZ.AND P0, PT, RZ, UR13, PT ;  /* 0x0000000dff007c0b */ /* 0x000fe2000bf11000 */
[----:B------:R-:W-:Y:S01]  /*0b50*/  FMUL.FTZ R50, R10, UR7 ;  /* 0x000000070a327c20 */ /* 0x000fe20008410000 */
[----:B---3--:R-:W-:Y:S01]  /*0b60*/  FMUL.FTZ R52, R11, UR7 ;  /* 0x000000070b347c20 */ /* 0x008fe20008410000 */
[----:B--2---:R2:W-:Y:S04]  /*0b70*/  STS [R35], R31 ;  /* 0x0000001f23007388 */ /* 0x0045e80000000800 */
[----:B----4-:R-:W-:Y:S04]  /*0b80*/  STS [R35+0x80], R47 ;  /* 0x0000802f23007388 */ /* 0x010fe80000000800 */
[----:B-----5:R3:W-:Y:S01]  /*0b90*/  STS [R35+0x100], R45 ;  /* 0x0001002d23007388 */ /* 0x0207e20000000800 */
[----:B--2---:R-:W2:Y:S03]  /*0ba0*/  LDC.64 R30, c[0x0][0x248] ;  /* 0x00009200ff1e7b82 */ /* 0x004ea60000000a00 */
[----:B------:R2:W-:Y:S01]  /*0bb0*/  STS [R35+0x180], R43 ;  /* 0x0001802b23007388 */ /* 0x0005e20000000800 */
[----:B------:R-:W-:-:S03]  /*0bc0*/  NOP ;  /* 0x0000000000007918 */ /* 0x000fc60000000000 */
[----:B------:R4:W5:Y:S01]  /*0bd0*/  LDS.128 R24, [R48] ;  /* 0x0000000030187984 */ /* 0x0009620000000c00 */
[----:B---3--:R-:W-:-:S04]  /*0be0*/  FADD.FTZ R45, -R32, 1 ;  /* 0x3f800000202d7421 */ /* 0x008fc80000010100 */
[----:B------:R-:W-:-:S04]  /*0bf0*/  FMUL.FTZ R47, R45, R46 ;  /* 0x0000002e2d2f7220 */ /* 0x000fc80000410000 */
[----:B------:R-:W-:Y:S01]  /*0c00*/  FFMA.FTZ R12, R12, R32, R47 ;  /* 0x000000200c0c7223 */ /* 0x000fe2000001002f */
[----:B--2---:R-:W-:-:S04]  /*0c10*/  FADD.FTZ R43, -R30, 1 ;  /* 0x3f8000001e2b7421 */ /* 0x004fc80000010100 */
[----:B------:R-:W-:Y:S01]  /*0c20*/  FMUL.FTZ R47, R46, R43 ;  /* 0x0000002b2e2f7220 */ /* 0x000fe20000410000 */
[----:B-1----:R-:W-:Y:S01]  /*0c30*/  FMUL.FTZ R51, R12, R8 ;  /* 0x000000080c337220 */ /* 0x002fe20000410000 */
[----:B----4-:R-:W-:Y:S02]  /*0c40*/  FMUL.FTZ R48, R9, UR7 ;  /* 0x0000000709307c20 */ /* 0x010fe40008410000 */
[----:B-----5:R-:W-:-:S04]  /*0c50*/  FFMA.FTZ R24, R24, R30, R47 ;  /* 0x0000001e18187223 */ /* 0x020fc8000001002f */
[----:B------:R-:W-:-:S04]  /*0c60*/  FFMA.FTZ R51, R24, R31, R51 ;  /* 0x0000001f18337223 */ /* 0x000fc80000010033 */
[----:B0-----:R-:W-:-:S04]  /*0c70*/  FMUL.FTZ R51, R51, R44 ;  /* 0x0000002c33337220 */ /* 0x001fc80000410000 */
[----:B------:R-:W-:Y:S01]  /*0c80*/  FFMA.FTZ R20, -R51, UR14, R20 ;  /* 0x0000000e33147c23 */ /* 0x000fe20008010114 */
[----:B------:R-:W-:Y:S06]  /*0c90*/  @P0 BRA `(.L_x_1592) ;  /* 0x0000000000ac0947 */ /* 0x000fec0003800000 */
[C---:B------:R-:W-:Y:S01]  /*0ca0*/  FMUL.FTZ R9, R48.reuse, R49 ;  /* 0x0000003130097220 */ /* 0x040fe20000410000 */
[----:B------:R-:W-:-:S03]  /*0cb0*/  FMUL.FTZ R44, R48, R45 ;  /* 0x0000002d302c7220 */ /* 0x000fc60000410000 */
[----:B------:R-:W-:Y:S01]  /*0cc0*/  FMUL.FTZ R10, R48, R9 ;  /* 0x00000009300a7220 */ /* 0x000fe20000410000 */
[-C--:B------:R-:W-:Y:S01]  /*0cd0*/  FMUL.FTZ R9, R50, R49.reuse ;  /* 0x0000003132097220 */ /* 0x080fe20000410000 */
[----:B------:R-:W-:Y:S01]  /*0ce0*/  FMUL.FTZ R49, R52, R49 ;  /* 0x0000003134317220 */ /* 0x000fe20000410000 */
[-C--:B------:R-:W-:Y:S01]  /*0cf0*/  FFMA.FTZ R13, R13, R32.reuse, R44 ;  /* 0x000000200d0d7223 */ /* 0x080fe2000001002c */
[----:B------:R-:W-:Y:S01]  /*0d00*/  FFMA.FTZ R17, R17, R33, R10 ;  /* 0x0000002111117223 */ /* 0x000fe2000001000a */
[----:B------:R-:W-:Y:S01]  /*0d10*/  FMUL.FTZ R11, R50, R9 ;  /* 0x00000009320b7220 */ /* 0x000fe20000410000 */
[C---:B------:R-:W-:Y:S01]  /*0d20*/  FMUL.FTZ R10, R52.reuse, R49 ;  /* 0x00000031340a7220 */ /* 0x040fe20000410000 */
[----:B------:R-:W-:Y:S01]  /*0d30*/  FMUL.FTZ R44, R52, R45 ;  /* 0x0000002d342c7220 */ /* 0x000fe20000410000 */
[----:B------:R-:W0:Y:S01]  /*0d40*/  MUFU.SQRT R9, R17 ;  /* 0x0000001100097308 */ /* 0x000e220000002000 */
[-C--:B------:R-:W-:Y:S01]  /*0d50*/  FFMA.FTZ R18, R18, R33.reuse, R11 ;  /* 0x0000002112127223 */ /* 0x080fe2000001000b */
[----:B------:R-:W-:Y:S01]  /*0d60*/  FFMA.FTZ R19, R19, R33, R10 ;  /* 0x0000002113137223 */ /* 0x000fe2000001000a */
[----:B------:R-:W-:-:S05]  /*0d70*/  FFMA.FTZ R15, R15, R32, R44 ;  /* 0x000000200f0f7223 */ /* 0x000fca000001002c */
[----:B------:R-:W1:Y:S08]  /*0d80*/  MUFU.SQRT R11, R18 ;  /* 0x00000012000b7308 */ /* 0x000e700000002000 */
[----:B------:R-:W2:Y:S01]  /*0d90*/  MUFU.SQRT R33, R19 ;  /* 0x0000001300217308 */ /* 0x000ea20000002000 */
[----:B0-----:R-:W-:-:S07]  /*0da0*/  FFMA.FTZ R9, R9, R42, UR12 ;  /* 0x0000000c09097e23 */ /* 0x001fce000801002a */
[----:B------:R-:W0:Y:S01]  /*0db0*/  MUFU.RCP R9, R9 ;  /* 0x0000000900097308 */ /* 0x000e220000001000 */
[----:B-1----:R-:W-:Y:S01]  /*0dc0*/  FFMA.FTZ R10, R11, R42, UR12 ;  /* 0x0000000c0b0a7e23 */ /* 0x002fe2000801002a */
[----:B------:R-:W-:-:S04]  /*0dd0*/  FMUL.FTZ R11, R50, R45 ;  /* 0x0000002d320b7220 */ /* 0x000fc80000410000 */
[----:B------:R-:W-:Y:S02]  /*0de0*/  FFMA.FTZ R14, R14, R32, R11 ;  /* 0x000000200e0e7223 */ /* 0x000fe4000001000b */
[----:B------:R-:W1:Y:S01]  /*0df0*/  MUFU.RCP R10, R10 ;  /* 0x0000000a000a7308 */ /* 0x000e620000001000 */
[----:B--2---:R-:W-:Y:S01]  /*0e00*/  FFMA.FTZ R47, R33, R42, UR12 ;  /* 0x0000000c212f7e23 */ /* 0x004fe2000801002a */
[-C--:B------:R-:W-:Y:S01]  /*0e10*/  FMUL.FTZ R42, R48, R43.reuse ;  /* 0x0000002b302a7220 */ /* 0x080fe20000410000 */
[-C--:B------:R-:W-:Y:S01]  /*0e20*/  FMUL.FTZ R33, R50, R43.reuse ;  /* 0x0000002b32217220 */ /* 0x080fe20000410000 */
[----:B------:R-:W-:Y:S02]  /*0e30*/  FMUL.FTZ R43, R52, R43 ;  /* 0x0000002b342b7220 */ /* 0x000fe40000410000 */
[-C--:B------:R-:W-:Y:S01]  /*0e40*/  FFMA.FTZ R25, R25, R30.reuse, R42 ;  /* 0x0000001e19197223 */ /* 0x080fe2000001002a */
[-C--:B------:R-:W-:Y:S01]  /*0e50*/  FFMA.FTZ R26, R26, R30.reuse, R33 ;  /* 0x0000001e1a1a7223 */ /* 0x080fe20000010021 */
[----:B------:R-:W2:Y:S01]  /*0e60*/  MUFU.RCP R11, R47 ;  /* 0x0000002f000b7308 */ /* 0x000ea20000001000 */
[----:B------:R-:W-:Y:S01]  /*0e70*/  FFMA.FTZ R27, R27, R30, R43 ;  /* 0x0000001e1b1b7223 */ /* 0x000fe2000001002b */
[-C--:B------:R-:W-:Y:S01]  /*0e80*/  FMUL.FTZ R30, R13, R8.reuse ;  /* 0x000000080d1e7220 */ /* 0x080fe20000410000 */
[-C--:B------:R-:W-:Y:S01]  /*0e90*/  FMUL.FTZ R33, R14, R8.reuse ;  /* 0x000000080e217220 */ /* 0x080fe20000410000 */
[----:B------:R-:W-:-:S02]  /*0ea0*/  FMUL.FTZ R8, R15, R8 ;  /* 0x000000080f087220 */ /* 0x000fc40000410000 */
[-C--:B------:R-:W-:Y:S01]  /*0eb0*/  FFMA.FTZ R30, R25, R31.reuse, R30 ;  /* 0x0000001f191e7223 */ /* 0x080fe2000001001e */
[-C--:B------:R-:W-:Y:S01]  /*0ec0*/  FFMA.FTZ R33, R26, R31.reuse, R33 ;  /* 0x0000001f1a217223 */ /* 0x080fe20000010021 */
[----:B------:R-:W-:Y:S02]  /*0ed0*/  FFMA.FTZ R8, R27, R31, R8 ;  /* 0x0000001f1b087223 */ /* 0x000fe40000010008 */
[----:B0-----:R-:W-:Y:S01]  /*0ee0*/  FMUL.FTZ R30, R30, R9 ;  /* 0x000000091e1e7220 */ /* 0x001fe20000410000 */
[----:B-1----:R-:W-:-:S03]  /*0ef0*/  FMUL.FTZ R33, R33, R10 ;  /* 0x0000000a21217220 */ /* 0x002fc60000410000 */
[----:B------:R-:W-:Y:S01]  /*0f00*/  FFMA.FTZ R21, -R30, UR14, R21 ;  /* 0x0000000e1e157c23 */ /* 0x000fe20008010115 */
[----:B------:R-:W-:Y:S01]  /*0f10*/  FFMA.FTZ R22, -R33, UR14, R22 ;  /* 0x0000000e21167c23 */ /* 0x000fe20008010116 */
[----:B--2---:R-:W-:-:S04]  /*0f20*/  FMUL.FTZ R8, R8, R11 ;  /* 0x0000000b08087220 */ /* 0x004fc80000410000 */
[----:B------:R-:W-:Y:S01]  /*0f30*/  FFMA.FTZ R23, -R8, UR14, R23 ;  /* 0x0000000e08177c23 */ /* 0x000fe20008010117 */
[----:B------:R-:W-:Y:S06]  /*0f40*/  BRA `(.L_x_1593) ;  /* 0x0000000000b87947 */ /* 0x000fec0003800000 */
.L_x_1592:
[C---:B------:R-:W-:Y:S01]  /*0f50*/  FMUL.FTZ R9, R48.reuse, R49 ;  /* 0x0000003130097220 */ /* 0x040fe20000410000 */
[C---:B------:R-:W-:Y:S01]  /*0f60*/  FMUL.FTZ R44, R48.reuse, R45 ;  /* 0x0000002d302c7220 */ /* 0x040fe20000410000 */
[----:B------:R-:W-:Y:S02]  /*0f70*/  FMUL.FTZ R20, R39, R20 ;  /* 0x0000001427147220 */ /* 0x000fe40000410000 */
        /* <DEDUP_REMOVED lines=38> */
[----:B--2---:R-:W-:Y:S02]  /*11e0*/  FMUL.FTZ R8, R8, R11 ;  /* 0x0000000b08087220 */ /* 0x004fe40000410000 */
[C---:B------:R-:W-:Y:S01]  /*11f0*/  FMUL.FTZ R21, R39.reuse, R30 ;  /* 0x0000001e27157220 */ /* 0x040fe20000410000 */
[----:B------:R-:W-:Y:S01]  /*1200*/  FMUL.FTZ R22, R39, R22 ;  /* 0x0000001627167220 */ /* 0x000fe20000410000 */
[----:B------:R-:W-:-:S04]  /*1210*/  FFMA.FTZ R8, -R8, UR14, R23 ;  /* 0x0000000e08087c23 */ /* 0x000fc80008010117 */
[----:B------:R-:W-:-:S07]  /*1220*/  FMUL.FTZ R23, R39, R8 ;  /* 0x0000000827177220 */ /* 0x000fce0000410000 */
.L_x_1593:
[----:B------:R-:W-:Y:S01]  /*1230*/  BAR.SYNC.DEFER_BLOCKING 0x0 ;  /* 0x0000000000007b1d */ /* 0x000fe20000010000 */
[----:B------:R-:W-:Y:S01]  /*1240*/  IMAD R31, R2, 0x4, R37 ;  /* 0x00000004021f7824 */ /* 0x000fe200078e0225 */
[----:B------:R-:W-:-:S04]  /*1250*/  ISETP.NE.AND P0, PT, R3, RZ, PT ;  /* 0x000000ff0300720c */ /* 0x000fc80003f05270 */
[----:B------:R-:W-:-:S05]  /*1260*/  LEA R31, R31, UR4, 0x2 ;  /* 0x000000041f1f7c11 */ /* 0x000fca000f8e10ff */
        /* <DEDUP_REMOVED lines=107> */
[----:B------:R-:W-:Y:S01]  /*1920*/  @!P0 IADD3 R19, R41, R6, RZ ;  /* 0x0000000629138210 */ /* 0x000fe20007ffe0ff */
[----:B------:R-:W1:Y:S01]  /*1930*/  @!P2 LDC.64 R10, c[0x0][0x220] ;  /* 0x00008800ff0aab82 */ /* 0x000e620000000a00 */
[----:B------:R-:W-:Y:S02]  /*1940*/  @!P3 IADD3.X R16, RZ, R4, RZ, P4, !PT ;  /* 0x00000004ff10b210 */ /* 0x000fe400027fe4ff */
[C---:B------:R-:W-:Y:S02]  /*1950*/  @!P2 IADD3 R17, P5, R40.reuse, R17, RZ ;  /* 0x000000112811a210 */ /* 0x040fe40007fbe0ff */
[----:B------:R-:W-:-:S03]  /*1960*/  @!P0 IADD3 R19, P6, R40, R19, RZ ;  /* 0x0000001328138210 */ /* 0x000fc60007fde0ff */
[----:B------:R-:W2:Y:S02]  /*1970*/  @!P1 LDC.64 R12, c[0x0][0x220] ;  /* 0x00008800ff0c9b82 */ /* 0x000ea40000000a00 */
[----:B------:R-:W-:-:S06]  /*1980*/  @!P0 IMAD.X R18, RZ, RZ, R4, P6 ;  /* 0x000000ffff128224 */ /* 0x000fcc00030e0604 */
[----:B------:R-:W3:Y:S01]  /*1990*/  @!P0 LDC.64 R14, c[0x0][0x220] ;  /* 0x00008800ff0e8b82 */ /* 0x000ee20000000a00 */
[----:B0-----:R-:W-:-:S04]  /*19a0*/  @!P3 LEA R8, P4, R7, R8, 0x2 ;  /* 0x000000080708b211 */ /* 0x001fc800078810ff */
[----:B------:R-:W-:Y:S01]  /*19b0*/  @!P3 LEA.HI.X R9, R7, R9, R16, 0x2, P4 ;  /* 0x000000090709b211 */ /* 0x000fe200020f1410 */
[----:B------:R-:W-:Y:S02]  /*19c0*/  @!P1 IMAD.IADD R7, R41, 0x1, R6 ;  /* 0x0000000129079824 */ /* 0x000fe400078e0206 */
[----:B------:R-:W0:Y:S01]  /*19d0*/  LDC R6, c[0x0][0xc] ;  /* 0x00000300ff067b82 */ /* 0x000e220000000800 */
[----:B------:R-:W-:Y:S01]  /*19e0*/  @!P2 IMAD.X R16, RZ, RZ, R4, P5 ;  /* 0x000000ffff10a224 */ /* 0x000fe200028e0604 */
[C---:B-1----:R-:W-:Y:S01]  /*19f0*/  @!P2 LEA R10, P4, R17.reuse, R10, 0x2 ;  /* 0x0000000a110aa211 */ /* 0x042fe200078810ff */
[----:B------:R4:W-:Y:S01]  /*1a00*/  @!P3 STG.E desc[UR8][R8.64], R31 ;  /* 0x0000001f0800b986 */ /* 0x0009e2000c101908 */
[----:B------:R-:W-:Y:S02]  /*1a10*/  @!P1 IADD3 R7, P5, R40, R7, RZ ;  /* 0x0000000728079210 */ /* 0x000fe40007fbe0ff */
[----:B------:R-:W-:Y:S02]  /*1a20*/  @!P2 LEA.HI.X R11, R17, R11, R16, 0x2, P4 ;  /* 0x0000000b110ba211 */ /* 0x000fe400020f1410 */
[----:B------:R-:W-:-:S02]  /*1a30*/  @!P1 IADD3.X R16, RZ, R4, RZ, P5, !PT ;  /* 0x00000004ff109210 */ /* 0x000fc40002ffe4ff */
[C---:B--2---:R-:W-:Y:S01]  /*1a40*/  @!P1 LEA R12, P4, R7.reuse, R12, 0x2 ;  /* 0x0000000c070c9211 */ /* 0x044fe200078810ff */
[----:B------:R4:W-:Y:S03]  /*1a50*/  @!P2 STG.E desc[UR8][R10.64+0x80], R47 ;  /* 0x0000802f0a00a986 */ /* 0x0009e6000c101908 */
[----:B------:R-:W-:Y:S02]  /*1a60*/  @!P1 LEA.HI.X R13, R7, R13, R16, 0x2, P4 ;  /* 0x0000000d070d9211 */ /* 0x000fe400020f1410 */
[----:B---3--:R-:W-:-:S03]  /*1a70*/  @!P0 LEA R14, P5, R19, R14, 0x2 ;  /* 0x0000000e130e8211 */ /* 0x008fc600078a10ff */
[----:B------:R4:W-:Y:S01]  /*1a80*/  @!P1 STG.E desc[UR8][R12.64+0x100], R45 ;  /* 0x0001002d0c009986 */ /* 0x0009e2000c101908 */
[----:B------:R-:W-:Y:S02]  /*1a90*/  @!P0 LEA.HI.X R15, R19, R15, R18, 0x2, P5 ;  /* 0x0000000f130f8211 */ /* 0x000fe400028f1412 */
[----:B0-----:R-:W-:-:S03]  /*1aa0*/  LEA R41, R6, R41, 0xc ;  /* 0x0000002906297211 */ /* 0x001fc600078e60ff */
[----:B------:R4:W-:Y:S01]  /*1ab0*/  @!P0 STG.E desc[UR8][R14.64+0x180], R43 ;  /* 0x0001802b0e008986 */ /* 0x0009e2000c101908 */
[----:B------:R-:W-:-:S13]  /*1ac0*/  ISETP.GE.U32.AND P0, PT, R41, UR6, PT ;  /* 0x0000000629007c0c */ /* 0x000fda000bf06070 */
[----:B----4-:R-:W-:Y:S05]  /*1ad0*/  @!P0 BRA `(.L_x_1594) ;  /* 0xffffffe400e48947 */ /* 0x010fea000383ffff */
[----:B------:R-:W-:Y:S05]  /*1ae0*/  EXIT ;  /* 0x000000000000794d */ /* 0x000fea0003800000 */
.L_x_1595:
        /* <DEDUP_REMOVED lines=9> */
.L_x_2144:


//--------------------- .text._Z21kOptimizer32bit2StateI13__nv_bfloat16Li0EEvPT_S2_PfS3_S3_ffffffffiffbi --------------------------
	.section	.text._Z21kOptimizer32bit2StateI13__nv_bfloat16Li0EEvPT_S2_PfS3_S3_ffffffffiffbi,"ax",@progbits
	.align	128
        .global         _Z21kOptimizer32bit2StateI13__nv_bfloat16Li0EEvPT_S2_PfS3_S3_ffffffffiffbi
        .type           _Z21kOptimizer32bit2StateI13__nv_bfloat16Li0EEvPT_S2_PfS3_S3_ffffffffiffbi,@function
        .size           _Z21kOptimizer32bit2StateI13__nv_bfloat16Li0EEvPT_S2_PfS3_S3_ffffffffiffbi,(.L_x_2145 - _Z21kOptimizer32bit2StateI13__nv_bfloat16Li0EEvPT_S2_PfS3_S3_ffffffffiffbi)
        .other          _Z21kOptimizer32bit2StateI13__nv_bfloat16Li0EEvPT_S2_PfS3_S3_ffffffffiffbi,@"STO_CUDA_ENTRY STV_DEFAULT"
_Z21kOptimizer32bit2StateI13__nv_bfloat16Li0EEvPT_S2_PfS3_S3_ffffffffiffbi:
.text._Z21kOptimizer32bit2StateI13__nv_bfloat16Li0EEvPT_S2_PfS3_S3_ffffffffiffbi:
[----:B------:R-:W-:Y:S08]  /*0000*/  LDC R1, c[0x0][0x28] ;  /* 0x00000a00ff017b82 */ /* 0x000ff00000000800 */
[----:B------:R-:W0:Y:S01]  /*0010*/  S2UR UR6, SR_CTAID.X ;  /* 0x00000000000679c3 */ /* 0x000e220000002500 */
[----:B------:R-:W-:Y:S01]  /*0020*/  ULDC UR7, c[0x0][0x268] ;  /* 0x00009a0000077ab9 */ /* 0x000fe20000000800 */
[----:B------:R-:W-:Y:S01]  /*0030*/  ULDC UR5, c[0x0][0x0] ;  /* 0x0000000000057ab9 */ /* 0x000fe20000000800 */
[----:B------:R-:W-:Y:S01]  /*0040*/  USHF.R.S32.HI UR4, URZ, 0x1f, UR7 ;  /* 0x0000001f3f047899 */ /* 0x000fe20008011407 */
[----:B------:R-:W-:Y:S01]  /*0050*/  IMAD.MOV.U32 R5, RZ, RZ, 0x3f800000 ;  /* 0x3f800000ff057424 */ /* 0x000fe200078e00ff */
[----:B------:R-:W-:-:S02]  /*0060*/  ULOP3.LUT UP0, URZ, UR7, 0xfff, URZ, 0xc0, !UPT ;  /* 0x00000fff073f7892 */ /* 0x000fc4000f80c03f */
[----:B------:R-:W-:Y:S01]  /*0070*/  ULEA.HI UR4, UR4, UR7, URZ, 0xc ;  /* 0x0000000704047291 */ /* 0x000fe2000f8f603f */
[----:B------:R-:W-:-:S03]  /*0080*/  ULDC.64 UR8, c[0x0][0x208] ;  /* 0x0000820000087ab9 */ /* 0x000fc60000000a00 */
[----:B------:R-:W-:Y:S02]  /*0090*/  ULOP3.LUT UR4, UR4, 0xfffff000, URZ, 0xc0, !UPT ;  /* 0xfffff00004047892 */ /* 0x000fe4000f8ec03f */
[----:B0-----:R-:W-:Y:S02]  /*00a0*/  UIMAD UR5, UR5, UR6, URZ ;  /* 0x00000006050572a4 */ /* 0x001fe4000f8e023f */
[----:B------:R-:W-:Y:S02]  /*00b0*/  UIADD3 UR6, UR4, 0x1000, URZ ;  /* 0x0000100004067890 */ /* 0x000fe4000fffe03f */
[----:B------:R-:W-:Y:S02]  /*00c0*/  @!UP0 UIADD3 UR6, UR4, URZ, URZ ;  /* 0x0000003f04068290 */ /* 0x000fe4000fffe03f */
[----:B------:R-:W-:Y:S01]  /*00d0*/  USHF.L.U32 UR5, UR5, 0x2, URZ ;  /* 0x0000000205057899 */ /* 0x000fe2000800063f */
[----:B------:R-:W-:Y:S02]  /*00e0*/  ULDC UR4, c[0x0][0x238] ;  /* 0x00008e0000047ab9 */ /* 0x000fe40000000800 */
[----:B------:R-:W-:-:S03]  /*00f0*/  FSETP.LT.FTZ.AND P0, PT, RZ, UR4, PT ;  /* 0x00000004ff007c0b */ /* 0x000fc6000bf11000 */
[----:B------:R-:W-:-:S05]  /*0100*/  IMAD.U32 R35, RZ, RZ, UR5 ;  /* 0x00000005ff237e24 */ /* 0x000fca000f8e00ff */
[----:B------:R-:W-:-:S05]  /*0110*/  ISETP.GE.U32.AND P1, PT, R35, UR6, PT ;  /* 0x0000000623007c0c */ /* 0x000fca000bf26070 */
[----:B------:R-:W-:Y:S08]  /*0120*/  @!P0 BRA `(.L_x_1596) ;  /* 0x0000000000208947 */ /* 0x000ff00003800000 */
[----:B------:R-:W0:Y:S08]  /*0130*/  LDC.64 R2, c[0x0][0x230] ;  /* 0x00008c00ff027b82 */ /* 0x000e300000000a00 */
[----:B------:R-:W1:Y:S01]  /*0140*/  LDC R7, c[0x0][0x23c] ;  /* 0x00008f00ff077b82 */ /* 0x000e620000000800 */
[----:B0-----:R-:W2:Y:S01]  /*0150*/  LDG.E R2, desc[UR8][R2.64] ;  /* 0x0000000802027981 */ /* 0x001ea2000c1e1900 */
[----:B-1----:R-:W-:Y:S01]  /*0160*/  FMUL.FTZ R7, R7, UR4 ;  /* 0x0000000407077c20 */ /* 0x002fe20008410000 */
[----:B--2---:R-:W0:Y:S04]  /*0170*/  MUFU.SQRT R0, R2 ;  /* 0x0000000200007308 */ /* 0x004e280000002000 */
[----:B0-----:R-:W-:-:S13]  /*0180*/  FSETP.GT.FTZ.AND P0, PT, R0, R7, PT ;  /* 0x000000070000720b */ /* 0x001fda0003f14000 */
[----:B------:R-:W0:Y:S02]  /*0190*/  @P0 MUFU.RCP R0, R0 ;  /* 0x0000000000000308 */ /* 0x000e240000001000 */
[----:B0-----:R-:W-:-:S07]  /*01a0*/  @P0 FMUL.FTZ R5, R7, R0 ;  /* 0x0000000007050220 */ /* 0x001fce0000410000 */
.L_x_1596:
[----:B------:R-:W-:Y:S05]  /*01b0*/  @P1 EXIT ;  /* 0x000000000000194d */ /* 0x000fea0003800000 */
[----:B------:R-:W0:Y:S01]  /*01c0*/  LDC.64 R6, c[0x0][0x258] ;  /* 0x00009600ff067b82 */ /* 0x000e220000000a00 */
[----:B------:R-:W-:Y:S01]  /*01d0*/  ULDC.64 UR4, c[0x0][0x240] ;  /* 0x0000900000047ab9 */ /* 0x000fe20000000a00 */
[----:B------:R-:W1:Y:S01]  /*01e0*/  S2R R0, SR_TID.X ;  /* 0x0000000000007919 */ /* 0x000e620000002100 */
[----:B------:R-:W2:Y:S01]  /*01f0*/  MUFU.LG2 R3, UR5 ;  /* 0x0000000500037d08 */ /* 0x000ea20008000c00 */
[----:B------:R-:W-:Y:S01]  /*0200*/  ULDC UR7, c[0x0][0x260] ;  /* 0x0000980000077ab9 */ /* 0x000fe20000000800 */
[----:B------:R-:W-:Y:S01]  /*0210*/  ULDC.U8 UR12, c[0x0][0x264] ;  /* 0x00009900000c7ab9 */ /* 0x000fe20000000000 */
[----:B------:R-:W-:Y:S01]  /*0220*/  ULDC.64 UR14, c[0x0][0x250] ;  /* 0x00009400000e7ab9 */ /* 0x000fe20000000a00 */
[----:B------:R-:W-:Y:S01]  /*0230*/  ULDC.64 UR10, c[0x0][0x210] ;  /* 0x00008400000a7ab9 */ /* 0x000fe20000000a00 */
[----:B------:R-:W3:Y:S03]  /*0240*/  LDC R12, c[0x0][0x254] ;  /* 0x00009500ff0c7b82 */ /* 0x000ee60000000800 */
[----:B------:R-:W4:Y:S05]  /*0250*/  MUFU.LG2 R9, UR4 ;  /* 0x0000000400097d08 */ /* 0x000f2a0008000c00 */
[----:B------:R-:W1:Y:S01]  /*0260*/  LDC R4, c[0x0][0x268] ;  /* 0x00009a00ff047b82 */ /* 0x000e620000000800 */
[----:B0-----:R-:W-:-:S07]  /*0270*/  I2FP.F32.S32 R6, R6 ;  /* 0x0000000600067245 */ /* 0x001fce0000201400 */
[----:B------:R-:W0:Y:S01]  /*0280*/  LDC.64 R22, c[0x0][0x240] ;  /* 0x00009000ff167b82 */ /* 0x000e220000000a00 */
[C---:B--2---:R-:W-:Y:S01]  /*0290*/  FMUL.FTZ R8, R6.reuse, R3 ;  /* 0x0000000306087220 */ /* 0x044fe20000410000 */
[----:B----4-:R-:W-:Y:S01]  /*02a0*/  FMUL.FTZ R9, R6, R9 ;  /* 0x0000000906097220 */ /* 0x010fe20000410000 */
[----:B------:R-:W2:Y:S04]  /*02b0*/  S2R R3, SR_LANEID ;  /* 0x0000000000037919 */ /* 0x000ea80000000000 */
[----:B------:R-:W4:Y:S08]  /*02c0*/  MUFU.EX2 R8, R8 ;  /* 0x0000000800087308 */ /* 0x000f300000000800 */
[----:B------:R-:W5:Y:S01]  /*02d0*/  MUFU.EX2 R9, R9 ;  /* 0x0000000900097308 */ /* 0x000f620000000800 */
[----:B----4-:R-:W-:Y:S01]  /*02e0*/  FADD.FTZ R2, -R8, 1 ;  /* 0x3f80000008027421 */ /* 0x010fe20000010100 */
[----:B-1----:R-:W-:-:S06]  /*02f0*/  SHF.L.U32 R8, R0, 0x2, RZ ;  /* 0x0000000200087819 */ /* 0x002fcc00000006ff */
[----:B------:R-:W1:Y:S01]  /*0300*/  MUFU.SQRT R2, R2 ;  /* 0x0000000200027308 */ /* 0x000e620000002000 */
[----:B-----5:R-:W-:-:S07]  /*0310*/  FADD.FTZ R10, -R9, 1 ;  /* 0x3f800000090a7421 */ /* 0x020fce0000010100 */
[----:B------:R-:W4:Y:S01]  /*0320*/  MUFU.RCP R11, R10 ;  /* 0x0000000a000b7308 */ /* 0x000f220000001000 */
[----:B-1----:R-:W-:Y:S01]  /*0330*/  FMUL.FTZ R6, R2, R7 ;  /* 0x0000000702067220 */ /* 0x002fe20000410000 */
[----:B---3--:R-:W-:-:S03]  /*0340*/  FFMA.FTZ R7, R7, -R12, 1 ;  /* 0x3f80000007077423 */ /* 0x008fc6000001080c */
[----:B----4-:R-:W-:-:S04]  /*0350*/  FMUL.FTZ R6, R6, -R11 ;  /* 0x8000000b06067220 */ /* 0x010fc80000410000 */
[----:B------:R-:W-:Y:S01]  /*0360*/  FMUL.FTZ R5, R6, R5 ;  /* 0x0000000506057220 */ /* 0x000fe20000410000 */
[----:B------:R-:W-:-:S04]  /*0370*/  LOP3.LUT R6, R8, 0xffffff80, RZ, 0xc0, !PT ;  /* 0xffffff8008067812 */ /* 0x000fc800078ec0ff */
[----:B0-2---:R-:W-:-:S07]  /*0380*/  LOP3.LUT R8, R6, 0x1f, R0, 0xf8, !PT ;  /* 0x0000001f06087812 */ /* 0x005fce00078ef800 */
.L_x_1607:
[----:B------:R-:W-:Y:S01]  /*0390*/  BAR.SYNC.DEFER_BLOCKING 0x0 ;  /* 0x0000000000007b1d */ /* 0x000fe20000010000 */
[----:B------:R-:W-:Y:S01]  /*03a0*/  IMAD.MOV R21, RZ, RZ, -R35 ;  /* 0x000000ffff157224 */ /* 0x000fe200078e0a23 */
[C---:B------:R-:W-:Y:S02]  /*03b0*/  IADD3 R33, P0, R8.reuse, R35, RZ ;  /* 0x0000002308217210 */ /* 0x040fe40007f1e0ff */
[C---:B------:R-:W-:Y:S02]  /*03c0*/  LOP3.LUT R9, R8.reuse, 0x20, RZ, 0xfc, !PT ;  /* 0x0000002008097812 */ /* 0x040fe400078efcff */
[----:B------:R-:W-:Y:S02]  /*03d0*/  VIADDMNMX.U32 R21, R21, R4, 0x1000, PT ;  /* 0x0000100015157446 */ /* 0x000fe40003800004 */
[C---:B------:R-:W-:Y:S02]  /*03e0*/  LOP3.LUT R10, R8.reuse, 0x40, RZ, 0xfc, !PT ;  /* 0x00000040080a7812 */ /* 0x040fe400078efcff */
[----:B------:R-:W-:-:S02]  /*03f0*/  LOP3.LUT R32, R8, 0x60, RZ, 0xfc, !PT ;  /* 0x0000006008207812 */ /* 0x000fc400078efcff */
[CC--:B------:R-:W-:Y:S02]  /*0400*/  ISETP.GE.AND P3, PT, R8.reuse, R21.reuse, PT ;  /* 0x000000150800720c */ /* 0x0c0fe40003f66270 */
[----:B------:R-:W-:Y:S02]  /*0410*/  LEA.HI.X.SX32 R20, R8, RZ, 0x1, P0 ;  /* 0x000000ff08147211 */ /* 0x000fe400000f0eff */
[-C--:B------:R-:W-:Y:S02]  /*0420*/  ISETP.GE.AND P2, PT, R9, R21.reuse, PT ;  /* 0x000000150900720c */ /* 0x080fe40003f46270 */
[-C--:B------:R-:W-:Y:S02]  /*0430*/  ISETP.GE.AND P1, PT, R10, R21.reuse, PT ;  /* 0x000000150a00720c */ /* 0x080fe40003f26270 */
[----:B------:R-:W-:Y:S02]  /*0440*/  LEA R24, P4, R33, UR10, 0x1 ;  /* 0x0000000a21187c11 */ /* 0x000fe4000f8808ff */
[----:B------:R-:W-:-:S02]  /*0450*/  ISETP.GE.AND P0, PT, R32, R21, PT ;  /* 0x000000152000720c */ /* 0x000fc40003f06270 */
[----:B------:R-:W-:Y:S01]  /*0460*/  LEA.HI.X R25, R33, UR11, R20, 0x1, P4 ;  /* 0x0000000b21197c11 */ /* 0x000fe2000a0f0c14 */
[----:B------:R-:W0:Y:S04]  /*0470*/  S2UR UR5, SR_CgaCtaId ;  /* 0x00000000000579c3 */ /* 0x000e280000008800 */
[----:B------:R-:W2:Y:S04]  /*0480*/  @!P3 LDG.E.U16 R40, desc[UR8][R24.64] ;  /* 0x000000081828b981 */ /* 0x000ea8000c1e1500 */
[----:B------:R-:W3:Y:S01]  /*0490*/  @!P2 LDG.E.U16 R39, desc[UR8][R24.64+0x40] ;  /* 0x000040081827a981 */ /* 0x000ee2000c1e1500 */
[----:B------:R-:W-:Y:S01]  /*04a0*/  UMOV UR4, 0x400 ;  /* 0x0000040000047882 */ /* 0x000fe20000000000 */
[----:B------:R-:W-:Y:S01]  /*04b0*/  IMAD.IADD R26, R6, 0x1, R3 ;  /* 0x00000001061a7824 */ /* 0x000fe200078e0203 */
[----:B------:R-:W1:Y:S01]  /*04c0*/  @!P3 LDC.64 R14, c[0x0][0x220] ;  /* 0x00008800ff0ebb82 */ /* 0x000e620000000a00 */
[----:B------:R-:W4:Y:S04]  /*04d0*/  @!P1 LDG.E.U16 R38, desc[UR8][R24.64+0x80] ;  /* 0x0000800818269981 */ /* 0x000f28000c1e1500 */
[----:B------:R-:W5:Y:S01]  /*04e0*/  @!P0 LDG.E.U16 R37, desc[UR8][R24.64+0xc0] ;  /* 0x0000c00818258981 */ /* 0x000f62000c1e1500 */
[----:B------:R-:W-:-:S02]  /*04f0*/  IMAD R27, R3, 0x3, R26 ;  /* 0x00000003031b7824 */ /* 0x000fc400078e021a */
[----:B------:R-:W1:Y:S01]  /*0500*/  @!P2 LDC.64 R16, c[0x0][0x220] ;  /* 0x00008800ff10ab82 */ /* 0x000e620000000a00 */
[----:B0-----:R-:W-:-:S07]  /*0510*/  ULEA UR4, UR5, UR4, 0x18 ;  /* 0x0000000405047291 */ /* 0x001fce000f8ec03f */
[----:B------:R-:W0:Y:S01]  /*0520*/  @!P1 LDC.64 R18, c[0x0][0x220] ;  /* 0x00008800ff129b82 */ /* 0x000e220000000a00 */
[----:B------:R-:W-:-:S07]  /*0530*/  LEA R47, R26, UR4, 0x1 ;  /* 0x000000041a2f7c11 */ /* 0x000fce000f8e08ff */
[----:B------:R-:W5:Y:S01]  /*0540*/  @!P0 LDC.64 R12, c[0x0][0x220] ;  /* 0x00008800ff0c8b82 */ /* 0x000f620000000a00 */
[----:B-1----:R-:W-:-:S04]  /*0550*/  @!P3 LEA R52, P4, R33, R14, 0x2 ;  /* 0x0000000e2134b211 */ /* 0x002fc800078810ff */
[C-C-:B------:R-:W-:Y:S02]  /*0560*/  @!P3 LEA.HI.X R53, R33.reuse, R15, R20.reuse, 0x2, P4 ;  /* 0x0000000f2135b211 */ /* 0x140fe400020f1414 */
[C---:B------:R-:W-:Y:S01]  /*0570*/  @!P2 LEA R50, P5, R33.reuse, R16, 0x2 ;  /* 0x000000102132a211 */ /* 0x040fe200078a10ff */
[----:B------:R-:W1:Y:S03]  /*0580*/  @!P2 LDC.64 R14, c[0x0][0x228] ;  /* 0x00008a00ff0eab82 */ /* 0x000e660000000a00 */
[C---:B------:R-:W-:Y:S02]  /*0590*/  @!P2 LEA.HI.X R51, R33.reuse, R17, R20, 0x2, P5 ;  /* 0x000000112133a211 */ /* 0x040fe400028f1414 */
[----:B0-----:R-:W-:-:S03]  /*05a0*/  @!P1 LEA R48, P6, R33, R18, 0x2 ;  /* 0x0000001221309211 */ /* 0x001fc600078c10ff */
[----:B------:R-:W0:Y:S01]  /*05b0*/  @!P0 LDC.64 R16, c[0x0][0x228] ;  /* 0x00008a00ff108b82 */ /* 0x000e220000000a00 */
[----:B------:R-:W-:Y:S02]  /*05c0*/  @!P1 LEA.HI.X R49, R33, R19, R20, 0x2, P6 ;  /* 0x0000001321319211 */ /* 0x000fe400030f1414 */
[----:B------:R-:W-:-:S05]  /*05d0*/  LEA R11, R26, UR4, 0x2 ;  /* 0x000000041a0b7c11 */ /* 0x000fca000f8e10ff */
[----:B------:R-:W0:Y:S01]  /*05e0*/  @!P1 LDC.64 R18, c[0x0][0x228] ;  /* 0x00008a00ff129b82 */ /* 0x000e220000000a00 */
[----:B--2---:R2:W-:Y:S04]  /*05f0*/  STS.U16 [R47], R40 ;  /* 0x000000282f007388 */ /* 0x0045e80000000400 */
[----:B---3--:R-:W-:Y:S04]  /*0600*/  STS.U16 [R47+0x40], R39 ;  /* 0x000040272f007388 */ /* 0x008fe80000000400 */
[----:B----4-:R3:W-:Y:S01]  /*0610*/  STS.U16 [R47+0x80], R38 ;  /* 0x000080262f007388 */ /* 0x0107e20000000400 */
[----:B--2---:R-:W-:-:S03]  /*0620*/  LEA R40, R27, UR4, 0x1 ;  /* 0x000000041b287c11 */ /* 0x004fc6000f8e08ff */
[----:B-----5:R2:W-:Y:S01]  /*0630*/  STS.U16 [R47+0xc0], R37 ;  /* 0x0000c0252f007388 */ /* 0x0205e20000000400 */
[----:B------:R-:W-:-:S03]  /*0640*/  NOP ;  /* 0x0000000000007918 */ /* 0x000fc60000000000 */
[----:B------:R-:W4:Y:S01]  /*0650*/  LDS.64 R24, [R40] ;  /* 0x0000000028187984 */ /* 0x000f220000000a00 */
[----:B------:R-:W-:Y:S01]  /*0660*/  BAR.SYNC.DEFER_BLOCKING 0x0 ;  /* 0x0000000000007b1d */ /* 0x000fe20000010000 */
[----:B---3--:R-:W-:-:S04]  /*0670*/  @!P0 LEA R38, P4, R33, R12, 0x2 ;  /* 0x0000000c21268211 */ /* 0x008fc800078810ff */
[----:B------:R-:W-:-:S03]  /*0680*/  @!P0 LEA.HI.X R39, R33, R13, R20, 0x2, P4 ;  /* 0x0000000d21278211 */ /* 0x000fc600020f1414 */
[----:B------:R-:W3:Y:S01]  /*0690*/  @!P3 LDC.64 R12, c[0x0][0x228] ;  /* 0x00008a00ff0cbb82 */ /* 0x000ee20000000a00 */
[----:B------:R-:W5:Y:S04]  /*06a0*/  @!P3 LDG.E R46, desc[UR8][R52.64] ;  /* 0x00000008342eb981 */ /* 0x000f68000c1e1900 */
[----:B------:R3:W4:Y:S04]  /*06b0*/  @!P2 LDG.E R45, desc[UR8][R50.64+0x80] ;  /* 0x00008008322da981 */ /* 0x000728000c1e1900 */
[----:B------:R1:W4:Y:S04]  /*06c0*/  @!P1 LDG.E R29, desc[UR8][R48.64+0x100] ;  /* 0x00010008301d9981 */ /* 0x000328000c1e1900 */
[----:B------:R0:W4:Y:S01]  /*06d0*/  @!P0 LDG.E R28, desc[UR8][R38.64+0x180] ;  /* 0x00018008261c8981 */ /* 0x000122000c1e1900 */
[----:B--2---:R-:W-:-:S02]  /*06e0*/  LEA R37, R27, UR4, 0x2 ;  /* 0x000000041b257c11 */ /* 0x004fc4000f8e10ff */
[C---:B---3--:R-:W-:Y:S01]  /*06f0*/  @!P3 LEA R50, P4, R33.reuse, R12, 0x2 ;  /* 0x0000000c2132b211 */ /* 0x048fe200078810ff */
[----:B------:R-:W2:Y:S01]  /*0700*/  @!P0 LDC.64 R26, c[0x0][0x218] ;  /* 0x00008600ff1a8b82 */ /* 0x000ea20000000a00 */
[C---:B-1----:R-:W-:Y:S02]  /*0710*/  @!P2 LEA R48, P5, R33.reuse, R14, 0x2 ;  /* 0x0000000e2130a211 */ /* 0x042fe400078a10ff */
[C-C-:B------:R-:W-:Y:S02]  /*0720*/  @!P3 LEA.HI.X R51, R33.reuse, R13, R20.reuse, 0x2, P4 ;  /* 0x0000000d2133b211 */ /* 0x140fe400020f1414 */
[C---:B------:R-:W-:Y:S02]  /*0730*/  @!P2 LEA.HI.X R49, R33.reuse, R15, R20, 0x2, P5 ;  /* 0x0000000f2131a211 */ /* 0x040fe400028f1414 */
[C---:B0-----:R-:W-:Y:S02]  /*0740*/  @!P1 LEA R38, P6, R33.reuse, R18, 0x2 ;  /* 0x0000001221269211 */ /* 0x041fe400078c10ff */
[----:B------:R-:W-:-:S02]  /*0750*/  @!P0 LEA R52, P4, R33, R16, 0x2 ;  /* 0x0000001021348211 */ /* 0x000fc400078810ff */
[C-C-:B------:R-:W-:Y:S02]  /*0760*/  @!P1 LEA.HI.X R39, R33.reuse, R19, R20.reuse, 0x2, P6 ;  /* 0x0000001321279211 */ /* 0x140fe400030f1414 */
[----:B------:R-:W-:Y:S01]  /*0770*/  @!P0 LEA.HI.X R53, R33, R17, R20, 0x2, P4 ;  /* 0x0000001121358211 */ /* 0x000fe200020f1414 */
[----:B------:R-:W0:Y:S08]  /*0780*/  @!P2 LDC.64 R18, c[0x0][0x218] ;  /* 0x00008600ff12ab82 */ /* 0x000e300000000a00 */
[----:B------:R-:W1:Y:S01]  /*0790*/  @!P3 LDC.64 R16, c[0x0][0x218] ;  /* 0x00008600ff10bb82 */ /* 0x000e620000000a00 */
[----:B-----5:R-:W-:Y:S04]  /*07a0*/  STS [R11], R46 ;  /* 0x0000002e0b007388 */ /* 0x020fe80000000800 */
[----:B----4-:R-:W-:Y:S04]  /*07b0*/  STS [R11+0x80], R45 ;  /* 0x0000802d0b007388 */ /* 0x010fe80000000800 */
[----:B------:R-:W-:Y:S04]  /*07c0*/  STS [R11+0x100], R29 ;  /* 0x0001001d0b007388 */ /* 0x000fe80000000800 */
[----:B------:R3:W-:Y:S01]  /*07d0*/  STS [R11+0x180], R28 ;  /* 0x0001801c0b007388 */ /* 0x0007e20000000800 */
[----:B------:R-:W-:-:S03]  /*07e0*/  NOP ;  /* 0x0000000000007918 */ /* 0x000fc60000000000 */
[----:B------:R-:W-:Y:S01]  /*07f0*/  LDS.128 R12, [R37] ;  /* 0x00000000250c7984 */ /* 0x000fe20000000c00 */
[----:B---3--:R-:W3:Y:S08]  /*0800*/  @!P1 LDC.64 R28, c[0x0][0x218] ;  /* 0x00008600ff1c9b82 */ /* 0x008ef00000000a00 */
[----:B------:R-:W-:Y:S06]  /*0810*/  BAR.SYNC.DEFER_BLOCKING 0x0 ;  /* 0x0000000000007b1d */ /* 0x000fec0000010000 */
[----:B------:R1:W4:Y:S04]  /*0820*/  @!P3 LDG.E R43, desc[UR8][R50.64] ;  /* 0x00000008322bb981 */ /* 0x000328000c1e1900 */
[----:B------:R0:W5:Y:S04]  /*0830*/  @!P2 LDG.E R41, desc[UR8][R48.64+0x80] ;  /* 0x000080083029a981 */ /* 0x000168000c1e1900 */
[----:B------:R2:W5:Y:S04]  /*0840*/  @!P1 LDG.E R44, desc[UR8][R38.64+0x100] ;  /* 0x00010008262c9981 */ /* 0x000568000c1e1900 */
[----:B------:R-:W5:Y:S01]  /*0850*/  @!P0 LDG.E R42, desc[UR8][R52.64+0x180] ;  /* 0x00018008342a8981 */ /* 0x000f62000c1e1900 */
[----:B-1----:R-:W-:-:S02]  /*0860*/  @!P3 LEA R50, P4, R33, R16, 0x1 ;  /* 0x000000102132b211 */ /* 0x002fc400078808ff */
[C---:B0-----:R-:W-:Y:S02]  /*0870*/  @!P2 LEA R48, P5, R33.reuse, R18, 0x1 ;  /* 0x000000122130a211 */ /* 0x041fe400078a08ff */
[C-C-:B------:R-:W-:Y:S02]  /*0880*/  @!P3 LEA.HI.X R51, R33.reuse, R17, R20.reuse, 0x1, P4 ;  /* 0x000000112133b211 */ /* 0x140fe400020f0c14 */
[C-C-:B------:R-:W-:Y:S02]  /*0890*/  @!P2 LEA.HI.X R49, R33.reuse, R19, R20.reuse, 0x1, P5 ;  /* 0x000000132131a211 */ /* 0x140fe400028f0c14 */
[C---:B---3--:R-:W-:Y:S02]  /*08a0*/  @!P1 LEA R28, P6, R33.reuse, R28, 0x1 ;  /* 0x0000001c211c9211 */ /* 0x048fe400078c08ff */
[C---:B--2---:R-:W-:Y:S02]  /*08b0*/  @!P0 LEA R38, P4, R33.reuse, R26, 0x1 ;  /* 0x0000001a21268211 */ /* 0x044fe400078808ff */
[----:B------:R-:W-:-:S02]  /*08c0*/  @!P1 LEA.HI.X R29, R33, R29, R20, 0x1, P6 ;  /* 0x0000001d211d9211 */ /* 0x000fc400030f0c14 */
[----:B------:R-:W-:Y:S01]  /*08d0*/  @!P0 LEA.HI.X R39, R33, R27, R20, 0x1, P4 ;  /* 0x0000001b21278211 */ /* 0x000fe200020f0c14 */
[----:B----4-:R-:W-:Y:S04]  /*08e0*/  STS [R11], R43 ;  /* 0x0000002b0b007388 */ /* 0x010fe80000000800 */
[----:B-----5:R-:W-:Y:S04]  /*08f0*/  STS [R11+0x80], R41 ;  /* 0x000080290b007388 */ /* 0x020fe80000000800 */
[----:B------:R-:W-:Y:S04]  /*0900*/  STS [R11+0x100], R44 ;  /* 0x0001002c0b007388 */ /* 0x000fe80000000800 */
[----:B------:R-:W-:Y:S01]  /*0910*/  STS [R11+0x180], R42 ;  /* 0x0001802a0b007388 */ /* 0x000fe20000000800 */
[----:B------:R-:W-:-:S03]  /*0920*/  NOP ;  /* 0x0000000000007918 */ /* 0x000fc60000000000 */
[----:B------:R0:W-:Y:S01]  /*0930*/  LDS.128 R16, [R37] ;  /* 0x0000000025107984 */ /* 0x0001e20000000c00 */
[----:B------:R-:W-:Y:S06]  /*0940*/  BAR.SYNC.DEFER_BLOCKING 0x0 ;  /* 0x0000000000007b1d */ /* 0x000fec0000010000 */
[----:B------:R-:W2:Y:S04]  /*0950*/  @!P3 LDG.E.U16 R34, desc[UR8][R50.64] ;  /* 0x000000083222b981 */ /* 0x000ea8000c1e1500 */
[----:B------:R-:W3:Y:S04]  /*0960*/  @!P2 LDG.E.U16 R36, desc[UR8][R48.64+0x40] ;  /* 0x000040083024a981 */ /* 0x000ee8000c1e1500 */
[----:B------:R1:W4:Y:S04]  /*0970*/  @!P1 LDG.E.U16 R30, desc[UR8][R28.64+0x80] ;  /* 0x000080081c1e9981 */ /* 0x000328000c1e1500 */
[----:B------:R5:W4:Y:S01]  /*0980*/  @!P0 LDG.E.U16 R31, desc[UR8][R38.64+0xc0] ;  /* 0x0000c008261f8981 */ /* 0x000b22000c1e1500 */
[C---:B0-----:R-:W-:Y:S01]  /*0990*/  PRMT R37, R24.reuse, 0x7632, R37 ;  /* 0x0000763218257816 */ /* 0x041fe20000000025 */
[----:B------:R-:W-:Y:S01]  /*09a0*/  UPRMT UR5, UR12, 0x8880, URZ ;  /* 0x000088800c057896 */ /* 0x000fe2000800003f */
[C---:B------:R-:W-:Y:S01]  /*09b0*/  PRMT R41, R25.reuse, 0x7632, R41 ;  /* 0x0000763219297816 */ /* 0x040fe20000000029 */
[----:B------:R-:W-:Y:S01]  /*09c0*/  IMAD.U32 R25, R25, 0x10000, RZ ;  /* 0x0001000019197824 */ /* 0x000fe200078e00ff */
[----:B------:R-:W-:Y:S01]  /*09d0*/  SHF.L.U32 R24, R24, 0x10, RZ ;  /* 0x0000001018187819 */ /* 0x000fe200000006ff */
[----:B------:R-:W-:Y:S01]  /*09e0*/  IMAD.U32 R37, R37, 0x10000, RZ ;  /* 0x0001000025257824 */ /* 0x000fe200078e00ff */
[----:B------:R-:W-:Y:S01]  /*09f0*/  SHF.L.U32 R41, R41, 0x10, RZ ;  /* 0x0000001029297819 */ /* 0x000fe200000006ff */
[----:B------:R-:W-:Y:S01]  /*0a00*/  FMUL.FTZ R25, R25, UR7 ;  /* 0x0000000719197c20 */ /* 0x000fe20008410000 */
[----:B------:R-:W-:Y:S01]  /*0a10*/  ISETP.NE.AND P0, PT, RZ, UR5, PT ;  /* 0x00000005ff007c0c */ /* 0x000fe2000bf05270 */
[----:B------:R-:W-:Y:S01]  /*0a20*/  FMUL.FTZ R24, R24, UR7 ;  /* 0x0000000718187c20 */ /* 0x000fe20008410000 */
[----:B------:R-:W-:Y:S01]  /*0a30*/  FMUL.FTZ R37, R37, UR7 ;  /* 0x0000000725257c20 */ /* 0x000fe20008410000 */
[----:B-1----:R-:W-:Y:S01]  /*0a40*/  FMUL.FTZ R28, R41, UR7 ;  /* 0x00000007291c7c20 */ /* 0x002fe20008410000 */
[----:B------:R-:W-:Y:S03]  /*0a50*/  BSSY B0, `(.L_x_1597) ;  /* 0x00000de000007945 */ /* 0x000fe60003800000 */
[----:B------:R-:W-:-:S02]  /*0a60*/  F2FP.BF16.F32.PACK_AB R24, R37, R24 ;  /* 0x000000182518723e */ /* 0x000fc400000010ff */
[----:B------:R-:W-:Y:S02]  /*0a70*/  F2FP.BF16.F32.PACK_AB R25, R28, R25 ;  /* 0x000000191c19723e */ /* 0x000fe400000010ff */
[----:B-----5:R-:W-:Y:S02]  /*0a80*/  PRMT R39, R24, 0x7632, R39 ;  /* 0x0000763218277816 */ /* 0x020fe40000000027 */
[C---:B------:R-:W-:Y:S02]  /*0a90*/  PRMT R37, R25.reuse, 0x7632, R37 ;  /* 0x0000763219257816 */ /* 0x040fe40000000025 */
[----:B------:R-:W-:Y:S01]  /*0aa0*/  PRMT R38, R25, 0x7610, R38 ;  /* 0x0000761019267816 */ /* 0x000fe20000000026 */
[----:B--2---:R-:W-:Y:S04]  /*0ab0*/  STS.U16 [R47], R34 ;  /* 0x000000222f007388 */ /* 0x004fe80000000400 */
[----:B---3--:R-:W-:Y:S04]  /*0ac0*/  STS.U16 [R47+0x40], R36 ;  /* 0x000040242f007388 */ /* 0x008fe80000000400 */
[----:B----4-:R-:W-:Y:S04]  /*0ad0*/  STS.U16 [R47+0x80], R30 ;  /* 0x0000801e2f007388 */ /* 0x010fe80000000400 */
[----:B------:R-:W-:Y:S01]  /*0ae0*/  STS.U16 [R47+0xc0], R31 ;  /* 0x0000c01f2f007388 */ /* 0x000fe20000000400 */
[----:B------:R-:W-:-:S03]  /*0af0*/  NOP ;  /* 0x0000000000007918 */ /* 0x000fc60000000000 */
[----:B------:R0:W1:Y:S02]  /*0b00*/  LDS.64 R26, [R40] ;  /* 0x00000000281a7984 */ /* 0x0000640000000a00 */
[----:B0-----:R-:W-:Y:S02]  /*0b10*/  PRMT R40, R24, 0x7610, R40 ;  /* 0x0000761018287816 */ /* 0x001fe40000000028 */
[C---:B-1----:R-:W-:Y:S02]  /*0b20*/  PRMT R25, R26.reuse, 0x7610, R25 ;  /* 0x000076101a197816 */ /* 0x042fe40000000019 */
[----:B------:R-:W-:Y:S02]  /*0b30*/  PRMT R24, R26, 0x7632, R24 ;  /* 0x000076321a187816 */ /* 0x000fe40000000018 */
[C---:B------:R-:W-:Y:S02]  /*0b40*/  PRMT R26, R27.reuse, 0x7610, R26 ;  /* 0x000076101b1a7816 */ /* 0x040fe4000000001a */
[----:B------:R-:W-:Y:S01]  /*0b50*/  PRMT R27, R27, 0x7632, R27 ;  /* 0x000076321b1b7816 */ /* 0x000fe2000000001b */
[----:B------:R-:W-:Y:S06]  /*0b60*/  @!P0 BRA `(.L_x_1598) ;  /* 0x00000004007c8947 */ /* 0x000fec0003800000 */
[----:B------:R-:W-:Y:S01]  /*0b70*/  IMAD.U32 R31, R40, 0x10000, RZ ;  /* 0x00010000281f7824 */ /* 0x000fe200078e00ff */
[----:B------:R-:W-:Y:S01]  /*0b80*/  SHF.L.U32 R30, R38, 0x10, RZ ;  /* 0x00000010261e7819 */ /* 0x000fe200000006ff */
[----:B------:R-:W-:Y:S01]  /*0b90*/  IMAD.U32 R29, R39, 0x10000, RZ ;  /* 0x00010000271d7824 */ /* 0x000fe200078e00ff */
[----:B------:R-:W-:Y:S01]  /*0ba0*/  BSSY B1, `(.L_x_1599) ;  /* 0x000001a000017945 */ /* 0x000fe20003800000 */
[----:B------:R-:W-:Y:S01]  /*0bb0*/  IMAD.U32 R28, R37, 0x10000, RZ ;  /* 0x00010000251c7824 */ /* 0x000fe200078e00ff */
[----:B------:R-:W-:Y:S02]  /*0bc0*/  FSETP.NEU.FTZ.AND P0, PT, R31, RZ, PT ;  /* 0x000000ff1f00720b */ /* 0x000fe40003f1d000 */
[----:B------:R-:W-:Y:S02]  /*0bd0*/  FSETP.NEU.FTZ.AND P1, PT, R29, RZ, PT ;  /* 0x000000ff1d00720b */ /* 0x000fe40003f3d000 */
[----:B------:R-:W-:Y:S02]  /*0be0*/  FSETP.NEU.FTZ.AND P2, PT, R30, RZ, PT ;  /* 0x000000ff1e00720b */ /* 0x000fe40003f5d000 */
[----:B------:R-:W-:-:S07]  /*0bf0*/  FSETP.NEU.FTZ.AND P3, PT, R28, RZ, PT ;  /* 0x000000ff1c00720b */ /* 0x000fce0003f7d000 */
[----:B------:R-:W-:Y:S06]  /*0c00*/  @!P0 BRA `(.L_x_1600) ;  /* 0x00000000004c8947 */ /* 0x000fec0003800000 */
[----:B------:R-:W-:Y:S01]  /*0c10*/  FMUL.FTZ R34, R31, R31 ;  /* 0x0000001f1f227220 */ /* 0x000fe20000410000 */
[----:B------:R-:W-:Y:S01]  /*0c20*/  FADD.FTZ R41, -R23, 1 ;  /* 0x3f80000017297421 */ /* 0x000fe20000010100 */
[----:B------:R-:W-:-:S03]  /*0c30*/  FSETP.LT.FTZ.AND P0, PT, RZ, UR15, PT ;  /* 0x0000000fff007c0b */ /* 0x000fc6000bf11000 */
[----:B------:R-:W-:Y:S01]  /*0c40*/  FMUL.FTZ R41, R34, R41 ;  /* 0x0000002922297220 */ /* 0x000fe20000410000 */
[----:B------:R-:W-:-:S03]  /*0c50*/  FADD.FTZ R34, -R22, 1 ;  /* 0x3f80000016227421 */ /* 0x000fc60000010100 */
[----:B------:R-:W-:Y:S01]  /*0c60*/  FFMA.FTZ R16, R16, R23, R41 ;  /* 0x0000001710107223 */ /* 0x000fe20000010029 */
[----:B------:R-:W-:Y:S01]  /*0c70*/  FMUL.FTZ R31, R31, R34 ;  /* 0x000000221f1f7220 */ /* 0x000fe20000410000 */
[----:B------:R-:W-:Y:S02]  /*0c80*/  IMAD.U32 R34, R25, 0x10000, RZ ;  /* 0x0001000019227824 */ /* 0x000fe400078e00ff */
[----:B------:R-:W0:Y:S01]  /*0c90*/  MUFU.SQRT R41, R16 ;  /* 0x0000001000297308 */ /* 0x000e220000002000 */
[----:B------:R-:W-:Y:S01]  /*0ca0*/  FFMA.FTZ R12, R12, R22, R31 ;  /* 0x000000160c0c7223 */ /* 0x000fe2000001001f */
[----:B0-----:R-:W-:-:S06]  /*0cb0*/  FFMA.FTZ R41, R2, UR14, R41 ;  /* 0x0000000e02297c23 */ /* 0x001fcc0008010029 */
[----:B------:R-:W0:Y:S02]  /*0cc0*/  MUFU.RCP R41, R41 ;  /* 0x0000002900297308 */ /* 0x000e240000001000 */
[----:B0-----:R-:W-:-:S04]  /*0cd0*/  FMUL.FTZ R25, R12, R41 ;  /* 0x000000290c197220 */ /* 0x001fc80000410000 */
[----:B------:R-:W-:-:S05]  /*0ce0*/  FFMA.FTZ R25, R5, R25, R34 ;  /* 0x0000001905197223 */ /* 0x000fca0000010022 */
[----:B------:R-:W-:-:S04]  /*0cf0*/  F2FP.BF16.F32.PACK_AB R25, RZ, R25 ;  /* 0x00000019ff19723e */ /* 0x000fc800000010ff */
[----:B------:R-:W-:-:S05]  /*0d00*/  @P0 SHF.L.U32 R34, R25, 0x10, RZ ;  /* 0x0000001019220819 */ /* 0x000fca00000006ff */
[----:B------:R-:W-:-:S05]  /*0d10*/  @P0 FMUL.FTZ R31, R7, R34 ;  /* 0x00000022071f0220 */ /* 0x000fca0000410000 */
[----:B------:R-:W-:-:S04]  /*0d20*/  @P0 F2FP.BF16.F32.PACK_AB R31, RZ, R31 ;  /* 0x0000001fff1f023e */ /* 0x000fc800000010ff */
[----:B------:R-:W-:-:S07]  /*0d30*/  @P0 PRMT R25, R31, 0x7610, R25 ;  /* 0x000076101f190816 */ /* 0x000fce0000000019 */
.L_x_1600:
[----:B------:R-:W-:Y:S05]  /*0d40*/  BSYNC B1 ;  /* 0x0000000000017941 */ /* 0x000fea0003800000 */
.L_x_1599:
[----:B------:R-:W-:Y:S04]  /*0d50*/  BSSY B1, `(.L_x_1601) ;  /* 0x0000015000017945 */ /* 0x000fe80003800000 */
[----:B------:R-:W-:Y:S05]  /*0d60*/  @!P1 BRA `(.L_x_1602) ;  /* 0x00000000004c9947 */ /* 0x000fea0003800000 */
[----:B------:R-:W-:Y:S01]  /*0d70*/  FMUL.FTZ R31, R29, R29 ;  /* 0x0000001d1d1f7220 */ /* 0x000fe20000410000 */
[----:B------:R-:W-:Y:S01]  /*0d80*/  FADD.FTZ R34, -R23, 1 ;  /* 0x3f80000017227421 */ /* 0x000fe20000010100 */
[----:B------:R-:W-:Y:S01]  /*0d90*/  IMAD.U32 R24, R24, 0x10000, RZ ;  /* 0x0001000018187824 */ /* 0x000fe200078e00ff */
[----:B------:R-:W-:Y:S02]  /*0da0*/  FSETP.LT.FTZ.AND P0, PT, RZ, UR15, PT ;  /* 0x0000000fff007c0b */ /* 0x000fe4000bf11000 */
[----:B------:R-:W-:-:S04]  /*0db0*/  FMUL.FTZ R34, R34, R31 ;  /* 0x0000001f22227220 */ /* 0x000fc80000410000 */
[----:B------:R-:W-:Y:S01]  /*0dc0*/  FFMA.FTZ R17, R17, R23, R34 ;  /* 0x0000001711117223 */ /* 0x000fe20000010022 */
[----:B------:R-:W-:-:S03]  /*0dd0*/  FADD.FTZ R34, -R22, 1 ;  /* 0x3f80000016227421 */ /* 0x000fc60000010100 */
[----:B------:R-:W0:Y:S01]  /*0de0*/  MUFU.SQRT R31, R17 ;  /* 0x00000011001f7308 */ /* 0x000e220000002000 */
[----:B------:R-:W-:-:S04]  /*0df0*/  FMUL.FTZ R34, R34, R29 ;  /* 0x0000001d22227220 */ /* 0x000fc80000410000 */
[----:B------:R-:W-:Y:S01]  /*0e00*/  FFMA.FTZ R13, R13, R22, R34 ;  /* 0x000000160d0d7223 */ /* 0x000fe20000010022 */
[----:B0-----:R-:W-:-:S04]  /*0e10*/  FFMA.FTZ R31, R2, UR14, R31 ;  /* 0x0000000e021f7c23 */ /* 0x001fc8000801001f */
[----:B------:R-:W0:Y:S02]  /*0e20*/  MUFU.RCP R36, R31 ;  /* 0x0000001f00247308 */ /* 0x000e240000001000 */
[----:B0-----:R-:W-:-:S04]  /*0e30*/  FMUL.FTZ R29, R13, R36 ;  /* 0x000000240d1d7220 */ /* 0x001fc80000410000 */
[----:B------:R-:W-:-:S05]  /*0e40*/  FFMA.FTZ R24, R5, R29, R24 ;  /* 0x0000001d05187223 */ /* 0x000fca0000010018 */
[----:B------:R-:W-:-:S05]  /*0e50*/  F2FP.BF16.F32.PACK_AB R24, RZ, R24 ;  /* 0x00000018ff18723e */ /* 0x000fca00000010ff */
[----:B------:R-:W-:-:S04]  /*0e60*/  @P0 IMAD.U32 R34, R24, 0x10000, RZ ;  /* 0x0001000018220824 */ /* 0x000fc800078e00ff */
[----:B------:R-:W-:-:S05]  /*0e70*/  @P0 FMUL.FTZ R29, R7, R34 ;  /* 0x00000022071d0220 */ /* 0x000fca0000410000 */
[----:B------:R-:W-:-:S04]  /*0e80*/  @P0 F2FP.BF16.F32.PACK_AB R29, RZ, R29 ;  /* 0x0000001dff1d023e */ /* 0x000fc800000010ff */
[----:B------:R-:W-:-:S07]  /*0e90*/  @P0 PRMT R24, R29, 0x7610, R24 ;  /* 0x000076101d180816 */ /* 0x000fce0000000018 */
.L_x_1602:
[----:B------:R-:W-:Y:S05]  /*0ea0*/  BSYNC B1 ;  /* 0x0000000000017941 */ /* 0x000fea0003800000 */
.L_x_1601:
[----:B------:R-:W-:Y:S04]  /*0eb0*/  BSSY B1, `(.L_x_1603) ;  /* 0x0000015000017945 */ /* 0x000fe80003800000 */
[----:B------:R-:W-:Y:S05]  /*0ec0*/  @!P2 BRA `(.L_x_1604) ;  /* 0x00000000004ca947 */ /* 0x000fea0003800000 */
[----:B------:R-:W-:Y:S01]  /*0ed0*/  FMUL.FTZ R29, R30, R30 ;  /* 0x0000001e1e1d7220 */ /* 0x000fe20000410000 */
[----:B------:R-:W-:Y:S01]  /*0ee0*/  FADD.FTZ R34, -R23, 1 ;  /* 0x3f80000017227421 */ /* 0x000fe20000010100 */
[----:B------:R-:W-:Y:S02]  /*0ef0*/  SHF.L.U32 R26, R26, 0x10, RZ ;  /* 0x000000101a1a7819 */ /* 0x000fe400000006ff */
[----:B------:R-:W-:Y:S01]  /*0f00*/  FSETP.LT.FTZ.AND P0, PT, RZ, UR15, PT ;  /* 0x0000000fff007c0b */ /* 0x000fe2000bf11000 */
[----:B------:R-:W-:-:S04]  /*0f10*/  FMUL.FTZ R29, R34, R29 ;  /* 0x0000001d221d7220 */ /* 0x000fc80000410000 */
[----:B------:R-:W-:-:S04]  /*0f20*/  FFMA.FTZ R18, R18, R23, R29 ;  /* 0x0000001712127223 */ /* 0x000fc8000001001d */
[----:B------:R-:W0:Y:S02]  /*0f30*/  MUFU.SQRT R29, R18 ;  /* 0x00000012001d7308 */ /* 0x000e240000002000 */
[----:B0-----:R-:W-:Y:S01]  /*0f40*/  FFMA.FTZ R31, R2, UR14, R29 ;  /* 0x0000000e021f7c23 */ /* 0x001fe2000801001d */
[----:B------:R-:W-:-:S04]  /*0f50*/  FADD.FTZ R29, -R22, 1 ;  /* 0x3f800000161d7421 */ /* 0x000fc80000010100 */
[----:B------:R-:W-:Y:S01]  /*0f60*/  FMUL.FTZ R29, R29, R30 ;  /* 0x0000001e1d1d7220 */ /* 0x000fe20000410000 */
[----:B------:R-:W0:Y:S03]  /*0f70*/  MUFU.RCP R31, R31 ;  /* 0x0000001f001f7308 */ /* 0x000e260000001000 */
[----:B------:R-:W-:-:S04]  /*0f80*/  FFMA.FTZ R14, R14, R22, R29 ;  /* 0x000000160e0e7223 */ /* 0x000fc8000001001d */
[----:B0-----:R-:W-:-:S04]  /*0f90*/  FMUL.FTZ R29, R14, R31 ;  /* 0x0000001f0e1d7220 */ /* 0x001fc80000410000 */
[----:B------:R-:W-:-:S05]  /*0fa0*/  FFMA.FTZ R26, R5, R29, R26 ;  /* 0x0000001d051a7223 */ /* 0x000fca000001001a */
[----:B------:R-:W-:-:S05]  /*0fb0*/  F2FP.BF16.F32.PACK_AB R26, RZ, R26 ;  /* 0x0000001aff1a723e */ /* 0x000fca00000010ff */
[----:B------:R-:W-:-:S04]  /*0fc0*/  @P0 IMAD.U32 R30, R26, 0x10000, RZ ;  /* 0x000100001a1e0824 */ /* 0x000fc800078e00ff */
[----:B------:R-:W-:-:S05]  /*0fd0*/  @P0 FMUL.FTZ R29, R7, R30 ;  /* 0x0000001e071d0220 */ /* 0x000fca0000410000 */
[----:B------:R-:W-:-:S04]  /*0fe0*/  @P0 F2FP.BF16.F32.PACK_AB R29, RZ, R29 ;  /* 0x0000001dff1d023e */ /* 0x000fc800000010ff */
[----:B------:R-:W-:-:S07]  /*0ff0*/  @P0 PRMT R26, R29, 0x7610, R26 ;  /* 0x000076101d1a0816 */ /* 0x000fce000000001a */
.L_x_1604:
[----:B------:R-:W-:Y:S05]  /*1000*/  BSYNC B1 ;  /* 0x0000000000017941 */ /* 0x000fea0003800000 */
.L_x_1603:
[----:B------:R-:W-:Y:S05]  /*1010*/  @!P3 BRA `(.L_x_1605) ;  /* 0x000000080004b947 */ /* 0x000fea0003800000 */
[-C--:B------:R-:W-:Y:S01]  /*1020*/  FMUL.FTZ R29, R28, R28.reuse ;  /* 0x0000001c1c1d7220 */ /* 0x080fe20000410000 */
[----:B------:R-:W-:Y:S01]  /*1030*/  FADD.FTZ R30, -R23, 1 ;  /* 0x3f800000171e7421 */ /* 0x000fe20000010100 */
[----:B------:R-:W-:Y:S01]  /*1040*/  FADD.FTZ R31, -R22, 1 ;  /* 0x3f800000161f7421 */ /* 0x000fe20000010100 */
[----:B------:R-:W-:Y:S02]  /*1050*/  FSETP.LT.FTZ.AND P0, PT, RZ, UR15, PT ;  /* 0x0000000fff007c0b */ /* 0x000fe4000bf11000 */
[----:B------:R-:W-:Y:S01]  /*1060*/  FMUL.FTZ R30, R30, R29 ;  /* 0x0000001d1e1e7220 */ /* 0x000fe20000410000 */
[----:B------:R-:W-:-:S03]  /*1070*/  FMUL.FTZ R28, R31, R28 ;  /* 0x0000001c1f1c7220 */ /* 0x000fc60000410000 */
[----:B------:R-:W-:Y:S01]  /*1080*/  FFMA.FTZ R19, R19, R23, R30 ;  /* 0x0000001713137223 */ /* 0x000fe2000001001e */
[----:B------:R-:W-:Y:S01]  /*1090*/  FFMA.FTZ R15, R15, R22, R28 ;  /* 0x000000160f0f7223 */ /* 0x000fe2000001001c */
[----:B------:R-:W-:Y:S02]  /*10a0*/  IMAD.U32 R28, R27, 0x10000, RZ ;  /* 0x000100001b1c7824 */ /* 0x000fe400078e00ff */
[----:B------:R-:W0:Y:S02]  /*10b0*/  MUFU.SQRT R29, R19 ;  /* 0x00000013001d7308 */ /* 0x000e240000002000 */
[----:B0-----:R-:W-:-:S06]  /*10c0*/  FFMA.FTZ R29, R2, UR14, R29 ;  /* 0x0000000e021d7c23 */ /* 0x001fcc000801001d */
[----:B------:R-:W0:Y:S02]  /*10d0*/  MUFU.RCP R30, R29 ;  /* 0x0000001d001e7308 */ /* 0x000e240000001000 */
[----:B0-----:R-:W-:-:S04]  /*10e0*/  FMUL.FTZ R27, R15, R30 ;  /* 0x0000001e0f1b7220 */ /* 0x001fc80000410000 */
[----:B------:R-:W-:-:S05]  /*10f0*/  FFMA.FTZ R27, R5, R27, R28 ;  /* 0x0000001b051b7223 */ /* 0x000fca000001001c */
[----:B------:R-:W-:Y:S01]  /*1100*/  F2FP.BF16.F32.PACK_AB R27, RZ, R27 ;  /* 0x0000001bff1b723e */ /* 0x000fe200000010ff */
[----:B------:R-:W-:Y:S06]  /*1110*/  @!P0 BRA `(.L_x_1605) ;  /* 0x0000000400c48947 */ /* 0x000fec0003800000 */
[----:B------:R-:W-:-:S05]  /*1120*/  SHF.L.U32 R28, R27, 0x10, RZ ;  /* 0x000000101b1c7819 */ /* 0x000fca00000006ff */
[----:B------:R-:W-:-:S05]  /*1130*/  FMUL.FTZ R27, R7, R28 ;  /* 0x0000001c071b7220 */ /* 0x000fca0000410000 */
[----:B------:R-:W-:Y:S01]  /*1140*/  F2FP.BF16.F32.PACK_AB R27, RZ, R27 ;  /* 0x0000001bff1b723e */ /* 0x000fe200000010ff */
[----:B------:R-:W-:Y:S06]  /*1150*/  BRA `(.L_x_1605) ;  /* 0x0000000400b47947 */ /* 0x000fec0003800000 */
.L_x_1598:
[----:B------:R-:W-:Y:S02]  /*1160*/  IMAD.U32 R31, R40, 0x10000, RZ ;  /* 0x00010000281f7824 */ /* 0x000fe400078e00ff */
[----:B------:R-:W-:Y:S01]  /*1170*/  FADD.FTZ R29, -R23, 1 ;  /* 0x3f800000171d7421 */ /* 0x000fe20000010100 */
[----:B------:R-:W-:Y:S01]  /*1180*/  FSETP.LT.FTZ.AND P0, PT, RZ, UR15, PT ;  /* 0x0000000fff007c0b */ /* 0x000fe2000bf11000 */
[----:B------:R-:W-:Y:S02]  /*1190*/  IMAD.U32 R30, R25, 0x10000, RZ ;  /* 0x00010000191e7824 */ /* 0x000fe400078e00ff */
[----:B------:R-:W-:-:S04]  /*11a0*/  FMUL.FTZ R28, R31, R31 ;  /* 0x0000001f1f1c7220 */ /* 0x000fc80000410000 */
[----:B------:R-:W-:Y:S01]  /*11b0*/  FMUL.FTZ R41, R28, R29 ;  /* 0x0000001d1c297220 */ /* 0x000fe20000410000 */
[----:B------:R-:W-:-:S03]  /*11c0*/  FADD.FTZ R28, -R22, 1 ;  /* 0x3f800000161c7421 */ /* 0x000fc60000010100 */
[----:B------:R-:W-:Y:S01]  /*11d0*/  FFMA.FTZ R16, R16, R23, R41 ;  /* 0x0000001710107223 */ /* 0x000fe20000010029 */
[----:B------:R-:W-:-:S03]  /*11e0*/  FMUL.FTZ R31, R31, R28 ;  /* 0x0000001c1f1f7220 */ /* 0x000fc60000410000 */
[----:B------:R-:W0:Y:S01]  /*11f0*/  MUFU.SQRT R41, R16 ;  /* 0x0000001000297308 */ /* 0x000e220000002000 */
[----:B------:R-:W-:Y:S01]  /*1200*/  FFMA.FTZ R12, R12, R22, R31 ;  /* 0x000000160c0c7223 */ /* 0x000fe2000001001f */
[----:B0-----:R-:W-:-:S06]  /*1210*/  FFMA.FTZ R41, R2, UR14, R41 ;  /* 0x0000000e02297c23 */ /* 0x001fcc0008010029 */
[----:B------:R-:W0:Y:S02]  /*1220*/  MUFU.RCP R41, R41 ;  /* 0x0000002900297308 */ /* 0x000e240000001000 */
[----:B0-----:R-:W-:-:S04]  /*1230*/  FMUL.FTZ R25, R12, R41 ;  /* 0x000000290c197220 */ /* 0x001fc80000410000 */
[----:B------:R-:W-:-:S05]  /*1240*/  FFMA.FTZ R25, R5, R25, R30 ;  /* 0x0000001905197223 */ /* 0x000fca000001001e */
[----:B------:R-:W-:Y:S01]  /*1250*/  F2FP.BF16.F32.PACK_AB R25, RZ, R25 ;  /* 0x00000019ff19723e */ /* 0x000fe200000010ff */
[----:B------:R-:W-:Y:S06]  /*1260*/  @P0 BRA `(.L_x_1606) ;  /* 0x0000000000a00947 */ /* 0x000fec0003800000 */
[----:B------:R-:W-:Y:S01]  /*1270*/  SHF.L.U32 R43, R39, 0x10, RZ ;  /* 0x00000010272b7819 */ /* 0x000fe200000006ff */
[----:B------:R-:W-:Y:S01]  /*1280*/  IMAD.U32 R31, R37, 0x10000, RZ ;  /* 0x00010000251f7824 */ /* 0x000fe200078e00ff */
[----:B------:R-:W-:Y:S01]  /*1290*/  SHF.L.U32 R24, R24, 0x10, RZ ;  /* 0x0000001018187819 */ /* 0x000fe200000006ff */
[----:B------:R-:W-:Y:S02]  /*12a0*/  IMAD.U32 R41, R38, 0x10000, RZ ;  /* 0x0001000026297824 */ /* 0x000fe400078e00ff */
[----:B------:R-:W-:Y:S01]  /*12b0*/  FMUL.FTZ R30, R43, R43 ;  /* 0x0000002b2b1e7220 */ /* 0x000fe20000410000 */
[----:B------:R-:W-:Y:S01]  /*12c0*/  FMUL.FTZ R34, R31, R31 ;  /* 0x0000001f1f227220 */ /* 0x000fe20000410000 */
[----:B------:R-:W-:Y:S01]  /*12d0*/  FMUL.FTZ R36, R28, R43 ;  /* 0x0000002b1c247220 */ /* 0x000fe20000410000 */
[----:B------:R-:W-:Y:S02]  /*12e0*/  IMAD.U32 R26, R26, 0x10000, RZ ;  /* 0x000100001a1a7824 */ /* 0x000fe400078e00ff */
[C---:B------:R-:W-:Y:S01]  /*12f0*/  FMUL.FTZ R30, R29.reuse, R30 ;  /* 0x0000001e1d1e7220 */ /* 0x040fe20000410000 */
[----:B------:R-:W-:Y:S01]  /*1300*/  FMUL.FTZ R34, R29, R34 ;  /* 0x000000221d227220 */ /* 0x000fe20000410000 */
[----:B------:R-:W-:-:S02]  /*1310*/  FFMA.FTZ R13, R13, R22, R36 ;  /* 0x000000160d0d7223 */ /* 0x000fc40000010024 */
[----:B------:R-:W-:Y:S01]  /*1320*/  FFMA.FTZ R17, R17, R23, R30 ;  /* 0x0000001711117223 */ /* 0x000fe2000001001e */
[----:B------:R-:W-:Y:S01]  /*1330*/  FMUL.FTZ R30, R41, R41 ;  /* 0x00000029291e7220 */ /* 0x000fe20000410000 */
[----:B------:R-:W-:Y:S01]  /*1340*/  FFMA.FTZ R19, R19, R23, R34 ;  /* 0x0000001713137223 */ /* 0x000fe20000010022 */
[C---:B------:R-:W-:Y:S01]  /*1350*/  FMUL.FTZ R41, R28.reuse, R41 ;  /* 0x000000291c297220 */ /* 0x040fe20000410000 */
[----:B------:R-:W0:Y:S01]  /*1360*/  MUFU.SQRT R45, R17 ;  /* 0x00000011002d7308 */ /* 0x000e220000002000 */
[----:B------:R-:W-:Y:S01]  /*1370*/  FMUL.FTZ R29, R29, R30 ;  /* 0x0000001e1d1d7220 */ /* 0x000fe20000410000 */
[----:B------:R-:W-:Y:S01]  /*1380*/  FMUL.FTZ R28, R28, R31 ;  /* 0x0000001f1c1c7220 */ /* 0x000fe20000410000 */
[-C--:B------:R-:W-:Y:S02]  /*1390*/  FFMA.FTZ R14, R14, R22.reuse, R41 ;  /* 0x000000160e0e7223 */ /* 0x080fe40000010029 */
[----:B------:R-:W-:Y:S01]  /*13a0*/  FFMA.FTZ R18, R18, R23, R29 ;  /* 0x0000001712127223 */ /* 0x000fe2000001001d */
[----:B------:R-:W-:Y:S01]  /*13b0*/  FFMA.FTZ R15, R15, R22, R28 ;  /* 0x000000160f0f7223 */ /* 0x000fe2000001001c */
[----:B------:R-:W-:Y:S01]  /*13c0*/  SHF.L.U32 R28, R27, 0x10, RZ ;  /* 0x000000101b1c7819 */ /* 0x000fe200000006ff */
[----:B------:R-:W1:Y:S08]  /*13d0*/  MUFU.SQRT R49, R19 ;  /* 0x0000001300317308 */ /* 0x000e700000002000 */
[----:B------:R-:W2:Y:S01]  /*13e0*/  MUFU.SQRT R29, R18 ;  /* 0x00000012001d7308 */ /* 0x000ea20000002000 */
[----:B0-----:R-:W-:-:S07]  /*13f0*/  FFMA.FTZ R34, R2, UR14, R45 ;  /* 0x0000000e02227c23 */ /* 0x001fce000801002d */
[----:B------:R-:W0:Y:S01]  /*1400*/  MUFU.RCP R34, R34 ;  /* 0x0000002200227308 */ /* 0x000e220000001000 */
[----:B-1----:R-:W-:-:S07]  /*1410*/  FFMA.FTZ R30, R2, UR14, R49 ;  /* 0x0000000e021e7c23 */ /* 0x002fce0008010031 */
[----:B------:R-:W1:Y:S01]  /*1420*/  MUFU.RCP R30, R30 ;  /* 0x0000001e001e7308 */ /* 0x000e620000001000 */
[----:B--2---:R-:W-:-:S07]  /*1430*/  FFMA.FTZ R29, R2, UR14, R29 ;  /* 0x0000000e021d7c23 */ /* 0x004fce000801001d */
[----:B------:R-:W2:Y:S01]  /*1440*/  MUFU.RCP R29, R29 ;  /* 0x0000001d001d7308 */ /* 0x000ea20000001000 */
[----:B0-----:R-:W-:-:S04]  /*1450*/  FMUL.FTZ R34, R13, R34 ;  /* 0x000000220d227220 */ /* 0x001fc80000410000 */
[----:B------:R-:W-:Y:S01]  /*1460*/  FFMA.FTZ R24, R5, R34, R24 ;  /* 0x0000002205187223 */ /* 0x000fe20000010018 */
[----:B-1----:R-:W-:-:S04]  /*1470*/  FMUL.FTZ R27, R15, R30 ;  /* 0x0000001e0f1b7220 */ /* 0x002fc80000410000 */
[----:B------:R-:W-:Y:S01]  /*1480*/  FFMA.FTZ R27, R5, R27, R28 ;  /* 0x0000001b051b7223 */ /* 0x000fe2000001001c */
[----:B--2---:R-:W-:-:S04]  /*1490*/  FMUL.FTZ R29, R14, R29 ;  /* 0x0000001d0e1d7220 */ /* 0x004fc80000410000 */
[----:B------:R-:W-:Y:S01]  /*14a0*/  F2FP.BF16.F32.PACK_AB R27, RZ, R27 ;  /* 0x0000001bff1b723e */ /* 0x000fe200000010ff */
[----:B------:R-:W-:-:S05]  /*14b0*/  FFMA.FTZ R29, R5, R29, R26 ;  /* 0x0000001d051d7223 */ /* 0x000fca000001001a */
[----:B------:R-:W-:-:S04]  /*14c0*/  F2FP.BF16.F32.PACK_AB R24, R29, R24 ;  /* 0x000000181d18723e */ /* 0x000fc800000010ff */
[----:B------:R-:W-:Y:S01]  /*14d0*/  PRMT R26, R24, 0x7632, R26 ;  /* 0x00007632181a7816 */ /* 0x000fe2000000001a */
[----:B------:R-:W-:Y:S06]  /*14e0*/  BRA `(.L_x_1605) ;  /* 0x0000000000d07947 */ /* 0x000fec0003800000 */
.L_x_1606:
[----:B------:R-:W-:Y:S01]  /*14f0*/  IMAD.U32 R43, R39, 0x10000, RZ ;  /* 0x00010000272b7824 */ /* 0x000fe200078e00ff */
[----:B------:R-:W-:Y:S01]  /*1500*/  SHF.L.U32 R31, R38, 0x10, RZ ;  /* 0x00000010261f7819 */ /* 0x000fe200000006ff */
[----:B------:R-:W-:Y:S01]  /*1510*/  IMAD.U32 R41, R37, 0x10000, RZ ;  /* 0x0001000025297824 */ /* 0x000fe200078e00ff */
[----:B------:R-:W-:Y:S01]  /*1520*/  SHF.L.U32 R24, R24, 0x10, RZ ;  /* 0x0000001018187819 */ /* 0x000fe200000006ff */
[----:B------:R-:W-:Y:S01]  /*1530*/  FMUL.FTZ R30, R43, R43 ;  /* 0x0000002b2b1e7220 */ /* 0x000fe20000410000 */
[----:B------:R-:W-:Y:S02]  /*1540*/  IMAD.U32 R26, R26, 0x10000, RZ ;  /* 0x000100001a1a7824 */ /* 0x000fe400078e00ff */
[----:B------:R-:W-:Y:S01]  /*1550*/  FMUL.FTZ R34, R31, R31 ;  /* 0x0000001f1f227220 */ /* 0x000fe20000410000 */
[----:B------:R-:W-:-:S03]  /*1560*/  FMUL.FTZ R30, R29, R30 ;  /* 0x0000001e1d1e7220 */ /* 0x000fc60000410000 */
[----:B------:R-:W-:Y:S01]  /*1570*/  FMUL.FTZ R45, R29, R34 ;  /* 0x000000221d2d7220 */ /* 0x000fe20000410000 */
[----:B------:R-:W-:Y:S01]  /*1580*/  FFMA.FTZ R17, R17, R23, R30 ;  /* 0x0000001711117223 */ /* 0x000fe2000001001e */
[----:B------:R-:W-:Y:S02]  /*1590*/  FMUL.FTZ R30, R41, R41 ;  /* 0x00000029291e7220 */ /* 0x000fe40000410000 */
[----:B------:R-:W-:Y:S01]  /*15a0*/  FFMA.FTZ R18, R18, R23, R45 ;  /* 0x0000001712127223 */ /* 0x000fe2000001002d */
[----:B------:R-:W0:Y:S01]  /*15b0*/  MUFU.SQRT R49, R17 ;  /* 0x0000001100317308 */ /* 0x000e220000002000 */
[----:B------:R-:W-:-:S04]  /*15c0*/  FMUL.FTZ R30, R29, R30 ;  /* 0x0000001e1d1e7220 */ /* 0x000fc80000410000 */
[----:B------:R-:W-:Y:S01]  /*15d0*/  FFMA.FTZ R19, R19, R23, R30 ;  /* 0x0000001713137223 */ /* 0x000fe2000001001e */
[C---:B------:R-:W-:Y:S01]  /*15e0*/  FMUL.FTZ R30, R28.reuse, R43 ;  /* 0x0000002b1c1e7220 */ /* 0x040fe20000410000 */
[C---:B------:R-:W-:Y:S01]  /*15f0*/  FMUL.FTZ R43, R28.reuse, R31 ;  /* 0x0000001f1c2b7220 */ /* 0x040fe20000410000 */
[----:B------:R-:W1:Y:S01]  /*1600*/  MUFU.SQRT R29, R18 ;  /* 0x00000012001d7308 */ /* 0x000e620000002000 */
[----:B------:R-:W-:Y:S01]  /*1610*/  FMUL.FTZ R28, R28, R41 ;  /* 0x000000291c1c7220 */ /* 0x000fe20000410000 */
[-C--:B------:R-:W-:Y:S01]  /*1620*/  FFMA.FTZ R13, R13, R22.reuse, R30 ;  /* 0x000000160d0d7223 */ /* 0x080fe2000001001e */
[-C--:B------:R-:W-:Y:S02]  /*1630*/  FFMA.FTZ R14, R14, R22.reuse, R43 ;  /* 0x000000160e0e7223 */ /* 0x080fe4000001002b */
[----:B------:R-:W-:Y:S01]  /*1640*/  FFMA.FTZ R15, R15, R22, R28 ;  /* 0x000000160f0f7223 */ /* 0x000fe2000001001c */
[----:B------:R-:W-:Y:S02]  /*1650*/  SHF.L.U32 R28, R27, 0x10, RZ ;  /* 0x000000101b1c7819 */ /* 0x000fe400000006ff */
        /* <DEDUP_REMOVED lines=9> */
[----:B-1----:R-:W-:-:S03]  /*16f0*/  FMUL.FTZ R29, R14, R29 ;  /* 0x0000001d0e1d7220 */ /* 0x002fc60000410000 */
[----:B------:R-:W0:Y:S01]  /*1700*/  F2F.BF16.F32 R24, R31 ;  /* 0x0000001f00187304 */ /* 0x000e220000202000 */
[----:B------:R-:W-:Y:S01]  /*1710*/  FFMA.FTZ R29, R5, R29, R26 ;  /* 0x0000001d051d7223 */ /* 0x000fe2000001001a */
[----:B--2---:R-:W-:-:S06]  /*1720*/  FMUL.FTZ R30, R15, R30 ;  /* 0x0000001e0f1e7220 */ /* 0x004fcc0000410000 */
[----:B------:R-:W1:Y:S01]  /*1730*/  F2F.BF16.F32 R26, R29 ;  /* 0x0000001d001a7304 */ /* 0x000e620000202000 */
[----:B------:R-:W-:Y:S01]  /*1740*/  FFMA.FTZ R34, R5, R30, R28 ;  /* 0x0000001e05227223 */ /* 0x000fe2000001001c */
[----:B------:R-:W-:Y:S01]  /*1750*/  IMAD.U32 R30, R25, 0x10000, RZ ;  /* 0x00010000191e7824 */ /* 0x000fe200078e00ff */
[----:B0-----:R-:W-:-:S05]  /*1760*/  SHF.L.U32 R24, R24, 0x10, RZ ;  /* 0x0000001018187819 */ /* 0x001fca00000006ff */
[----:B------:R-:W0:Y:S01]  /*1770*/  F2F.BF16.F32 R28, R34 ;  /* 0x00000022001c7304 */ /* 0x000e220000202000 */
[C---:B------:R-:W-:Y:S01]  /*1780*/  FMUL.FTZ R27, R7.reuse, R30 ;  /* 0x0000001e071b7220 */ /* 0x040fe20000410000 */
[----:B------:R-:W-:Y:S01]  /*1790*/  FMUL.FTZ R24, R7, R24 ;  /* 0x0000001807187220 */ /* 0x000fe20000410000 */
[----:B-1----:R-:W-:-:S04]  /*17a0*/  IMAD.U32 R26, R26, 0x10000, RZ ;  /* 0x000100001a1a7824 */ /* 0x002fc800078e00ff */
[----:B------:R-:W-:Y:S01]  /*17b0*/  F2FP.BF16.F32.PACK_AB R27, R24, R27 ;  /* 0x0000001b181b723e */ /* 0x000fe200000010ff */
[----:B------:R-:W-:-:S03]  /*17c0*/  FMUL.FTZ R26, R7, R26 ;  /* 0x0000001a071a7220 */ /* 0x000fc60000410000 */
[----:B------:R-:W-:Y:S02]  /*17d0*/  PRMT R24, R27, 0x7632, R24 ;  /* 0x000076321b187816 */ /* 0x000fe40000000018 */
[----:B0-----:R-:W-:-:S05]  /*17e0*/  SHF.L.U32 R28, R28, 0x10, RZ ;  /* 0x000000101c1c7819 */ /* 0x001fca00000006ff */
[----:B------:R-:W-:-:S05]  /*17f0*/  FMUL.FTZ R25, R7, R28 ;  /* 0x0000001c07197220 */ /* 0x000fca0000410000 */
[----:B------:R-:W-:Y:S02]  /*1800*/  F2FP.BF16.F32.PACK_AB R26, R25, R26 ;  /* 0x0000001a191a723e */ /* 0x000fe400000010ff */
[----:B------:R-:W-:Y:S02]  /*1810*/  PRMT R25, R27, 0x7610, R25 ;  /* 0x000076101b197816 */ /* 0x000fe40000000019 */
[----:B------:R-:W-:-:S07]  /*1820*/  PRMT R27, R26, 0x7632, R27 ;  /* 0x000076321a1b7816 */ /* 0x000fce000000001b */
.L_x_1605:
[----:B------:R-:W-:Y:S05]  /*1830*/  BSYNC B0 ;  /* 0x0000000000007941 */ /* 0x000fea0003800000 */
.L_x_1597:
        /* <DEDUP_REMOVED lines=11> */
[----:B------:R0:W-:Y:S04]  /*18f0*/  LDS.U16 R42, [R47+0xc0] ;  /* 0x0000c0002f2a7984 */ /* 0x0001e80000000400 */
[----:B------:R-:W-:Y:S01]  /*1900*/  @!P0 STS [UR4+0x2000], R21 ;  /* 0x00200015ff008988 */ /* 0x000fe20008000804 */
[----:B------:R-:W-:Y:S01]  /*1910*/  BAR.SYNC.DEFER_BLOCKING 0x0 ;  /* 0x0000000000007b1d */ /* 0x000fe20000010000 */
[----:B0-----:R-:W-:-:S05]  /*1920*/  LEA R47, R41, UR4, 0x2 ;  /* 0x00000004292f7c11 */ /* 0x001fca000f8e10ff */
[----:B------:R-:W0:Y:S02]  /*1930*/  LDS R27, [UR4+0x2000] ;  /* 0x00200004ff1b7984 */ /* 0x000e240008000800 */
[-C--:B0-----:R-:W-:Y:S02]  /*1940*/  ISETP.GE.AND P4, PT, R8, R27.reuse, PT ;  /* 0x0000001b0800720c */ /* 0x081fe40003f86270 */
        /* <DEDUP_REMOVED lines=12> */
[----:B--2---:R-:W-:-:S03]  /*1a10*/  @!P2 LEA R24, P5, R33, R28, 0x1 ;  /* 0x0000001c2118a211 */ /* 0x004fc600078a08ff */
[----:B------:R-:W-:Y:S01]  /*1a20*/  @!P3 STG.E.U16 desc[UR8][R26.64+0x40], R36 ;  /* 0x000040241a00b986 */ /* 0x000fe2000c101508 */
[C---:B------:R-:W-:Y:S02]  /*1a30*/  @!P2 LEA.HI.X R25, R33.reuse, R29, R20, 0x1, P5 ;  /* 0x0000001d2119a211 */ /* 0x040fe400028f0c14 */
[----:B---3--:R-:W-:Y:S02]  /*1a40*/  @!P1 LEA R48, P4, R33, R30, 0x1 ;  /* 0x0000001e21309211 */ /* 0x008fe400078808ff */
[----:B------:R-:W-:Y:S02]  /*1a50*/  PRMT R30, R43, 0x7610, R30 ;  /* 0x000076102b1e7816 */ /* 0x000fe4000000001e */
[----:B------:R-:W-:Y:S02]  /*1a60*/  @!P1 LEA.HI.X R49, R33, R31, R20, 0x1, P4 ;  /* 0x0000001f21319211 */ /* 0x000fe400020f0c14 */
[----:B------:R-:W-:Y:S01]  /*1a70*/  PRMT R31, R42, 0x7610, R31 ;  /* 0x000076102a1f7816 */ /* 0x000fe2000000001f */
[----:B------:R-:W-:Y:S04]  /*1a80*/  @!P2 STG.E.U16 desc[UR8][R24.64+0x80], R30 ;  /* 0x0000801e1800a986 */ /* 0x000fe8000c101508 */
        /* <DEDUP_REMOVED lines=32> */
[----:B------:R0:W-:Y:S01]  /*1c90*/  STS.128 [R47], R16 ;  /* 0x000000102f007388 */ /* 0x0001e20000000c00 */
[----:B------:R-:W-:-:S03]  /*1ca0*/  NOP ;  /* 0x0000000000007918 */ /* 0x000fc60000000000 */
[----:B------:R-:W-:Y:S04]  /*1cb0*/  LDS R43, [R11] ;  /* 0x000000000b2b7984 */ /* 0x000fe80000000800 */
[----:B------:R-:W-:Y:S04]  /*1cc0*/  LDS R41, [R11+0x80] ;  /* 0x000080000b297984 */ /* 0x000fe80000000800 */
[----:B------:R-:W-:Y:S01]  /*1cd0*/  LDS R44, [R11+0x100] ;  /* 0x000100000b2c7984 */ /* 0x000fe20000000800 */
[----:B0-----:R-:W0:Y:S03]  /*1ce0*/  LDC R18, c[0x0][0xc] ;  /* 0x00000300ff127b82 */ /* 0x001e260000000800 */
[----:B------:R-:W-:Y:S04]  /*1cf0*/  LDS R42, [R11+0x180] ;  /* 0x000180000b2a7984 */ /* 0x000fe80000000800 */
[----:B------:R-:W-:Y:S01]  /*1d00*/  @!P0 STS [UR4+0x4000], R21 ;  /* 0x00400015ff008988 */ /* 0x000fe20008000804 */
[----:B------:R-:W-:Y:S01]  /*1d10*/  BAR.SYNC.DEFER_BLOCKING 0x0 ;  /* 0x0000000000007b1d */ /* 0x000fe20000010000 */
[----:B0-----:R-:W-:-:S05]  /*1d20*/  LEA R35, R18, R35, 0xc ;  /* 0x0000002312237211 */ /* 0x001fca00078e60ff */
        /* <DEDUP_REMOVED lines=12> */
[----:B------:R0:W-:Y:S01]  /*1df0*/  @!P3 STG.E desc[UR8][R12.64], R43 ;  /* 0x0000002b0c00b986 */ /* 0x0001e2000c101908 */
[C---:B------:R-:W-:Y:S02]  /*1e00*/  @!P2 LEA.HI.X R15, R33.reuse, R15, R20, 0x2, P4 ;  /* 0x0000000f210fa211 */ /* 0x040fe400020f1414 */
[----:B--2---:R-:W-:-:S03]  /*1e10*/  @!P1 LEA R16, P5, R33, R16, 0x2 ;  /* 0x0000001021109211 */ /* 0x004fc600078a10ff */
[----:B------:R0:W-:Y:S01]  /*1e20*/  @!P2 STG.E desc[UR8][R14.64+0x80], R41 ;  /* 0x000080290e00a986 */ /* 0x0001e2000c101908 */
[C---:B------:R-:W-:Y:S02]  /*1e30*/  @!P1 LEA.HI.X R17, R33.reuse, R17, R20, 0x2, P5 ;  /* 0x0000001121119211 */ /* 0x040fe400028f1414 */
[----:B---3--:R-:W-:-:S03]  /*1e40*/  @!P0 LEA R10, P6, R33, R10, 0x2 ;  /* 0x0000000a210a8211 */ /* 0x008fc600078c10ff */
[----:B------:R0:W-:Y:S01]  /*1e50*/  @!P1 STG.E desc[UR8][R16.64+0x100], R44 ;  /* 0x0001002c10009986 */ /* 0x0001e2000c101908 */
[----:B------:R-:W-:-:S05]  /*1e60*/  @!P0 LEA.HI.X R11, R33, R11, R20, 0x2, P6 ;  /* 0x0000000b210b8211 */ /* 0x000fca00030f1414 */
[----:B------:R0:W-:Y:S01]  /*1e70*/  @!P0 STG.E desc[UR8][R10.64+0x180], R42 ;  /* 0x0001802a0a008986 */ /* 0x0001e2000c101908 */
[----:B------:R-:W-:-:S13]  /*1e80*/  ISETP.GE.U32.AND P0, PT, R35, UR6, PT ;  /* 0x0000000623007c0c */ /* 0x000fda000bf06070 */
[----:B0-----:R-:W-:Y:S05]  /*1e90*/  @!P0 BRA `(.L_x_1607) ;  /* 0xffffffe4003c8947 */ /* 0x001fea000383ffff */
[----:B------:R-:W-:Y:S05]  /*1ea0*/  EXIT ;  /* 0x000000000000794d */ /* 0x000fea0003800000 */
.L_x_1608:
        /* <DEDUP_REMOVED lines=13> */
.L_x_2145:


//--------------------- .text._Z21kOptimizer32bit2StateI6__halfLi0EEvPT_S2_PfS3_S3_ffffffffiffbi --------------------------
	.section	.text._Z21kOptimizer32bit2StateI6__halfLi0EEvPT_S2_PfS3_S3_ffffffffiffbi,"ax",@progbits
	.align	128
        .global         _Z21kOptimizer32bit2StateI6__halfLi0EEvPT_S2_PfS3_S3_ffffffffiffbi
        .type           _Z21kOptimizer32bit2StateI6__halfLi0EEvPT_S2_PfS3_S3_ffffffffiffbi,@function
        .size           _Z21kOptimizer32bit2StateI6__halfLi0EEvPT_S2_PfS3_S3_ffffffffiffbi,(.L_x_2146 - _Z21kOptimizer32bit2StateI6__halfLi0EEvPT_S2_PfS3_S3_ffffffffiffbi)
        .other          _Z21kOptimizer32bit2StateI6__halfLi0EEvPT_S2_PfS3_S3_ffffffffiffbi,@"STO_CUDA_ENTRY STV_DEFAULT"
_Z21kOptimizer32bit2StateI6__halfLi0EEvPT_S2_PfS3_S3_ffffffffiffbi:
.text._Z21kOptimizer32bit2StateI6__halfLi0EEvPT_S2_PfS3_S3_ffffffffiffbi:
[----:B------:R-:W-:Y:S08]  /*0000*/  LDC R1, c[0x0][0x28] ;  /* 0x00000a00ff017b82 */ /* 0x000ff00000000800 */
[----:B------:R-:W0:Y:S01]  /*0010*/  S2UR UR6, SR_CTAID.X ;  /* 0x00000000000679c3 */ /* 0x000e220000002500 */
[----:B------:R-:W-:Y:S01]  /*0020*/  ULDC UR7, c[0x0][0x268] ;  /* 0x00009a0000077ab9 */ /* 0x000fe20000000800 */
[----:B------:R-:W-:Y:S01]  /*0030*/  ULDC UR5, c[0x0][0x0] ;  /* 0x0000000000057ab9 */ /* 0x000fe20000000800 */
[----:B------:R-:W-:Y:S01]  /*0040*/  USHF.R.S32.HI UR4, URZ, 0x1f, UR7 ;  /* 0x0000001f3f047899 */ /* 0x000fe20008011407 */
[----:B------:R-:W-:Y:S01]  /*0050*/  HFMA2.MMA R5, -RZ, RZ, 1.875, 0 ;  /* 0x3f800000ff057435 */ /* 0x000fe200000001ff */
        /* <DEDUP_REMOVED lines=10> */
[----:B------:R-:W-:-:S04]  /*0100*/  MOV R35, UR5 ;  /* 0x0000000500237c02 */ /* 0x000fc80008000f00 */
[----:B------:R-:W-:-:S06]  /*0110*/  ISETP.GE.U32.AND P1, PT, R35, UR6, PT ;  /* 0x0000000623007c0c */ /* 0x000fcc000bf26070 */
[----:B------:R-:W-:Y:S07]  /*0120*/  @!P0 BRA `(.L_x_1609) ;  /* 0x0000000000208947 */ /* 0x000fee0003800000 */
        /* <DEDUP_REMOVED lines=8> */
.L_x_1609:
        /* <DEDUP_REMOVED lines=30> */
.L_x_1620:
[----:B------:R-:W-:Y:S01]  /*0390*/  BAR.SYNC.DEFER_BLOCKING 0x0 ;  /* 0x0000000000007b1d */ /* 0x000fe20000010000 */
[----:B------:R-:W-:Y:S02]  /*03a0*/  IADD3 R21, -R35, RZ, RZ ;  /* 0x000000ff23157210 */ /* 0x000fe40007ffe1ff */
[C---:B------:R-:W-:Y:S02]  /*03b0*/  IADD3 R33, P0, R8.reuse, R35, RZ ;  /* 0x0000002308217210 */ /* 0x040fe40007f1e0ff */
[----:B------:R-:W-:Y:S02]  /*03c0*/  VIADDMNMX.U32 R21, R21, R4, 0x1000, PT ;  /* 0x0000100015157446 */ /* 0x000fe40003800004 */
[C---:B------:R-:W-:Y:S02]  /*03d0*/  LOP3.LUT R9, R8.reuse, 0x20, RZ, 0xfc, !PT ;  /* 0x0000002008097812 */ /* 0x040fe400078efcff */
        /* <DEDUP_REMOVED lines=13> */
[----:B------:R-:W-:Y:S01]  /*04b0*/  IADD3 R26, R6, R3, RZ ;  /* 0x00000003061a7210 */ /* 0x000fe20007ffe0ff */
        /* <DEDUP_REMOVED lines=77> */
[----:B------:R-:W-:Y:S01]  /*0990*/  UPRMT UR5, UR12, 0x8880, URZ ;  /* 0x000088800c057896 */ /* 0x000fe2000800003f */
[--C-:B0-----:R-:W-:Y:S01]  /*09a0*/  HADD2.F32 R37, -RZ, R24.reuse.H0_H0 ;  /* 0x20000018ff257230 */ /* 0x101fe20000004100 */
[----:B------:R-:W-:Y:S01]  /*09b0*/  BSSY B0, `(.L_x_1610) ;  /* 0x00000df000007945 */ /* 0x000fe20003800000 */
[----:B------:R-:W-:-:S02]  /*09c0*/  HADD2.F32 R24, -RZ, R24.H1_H1 ;  /* 0x30000018ff187230 */ /* 0x000fc40000004100 */
[--C-:B------:R-:W-:Y:S01]  /*09d0*/  HADD2.F32 R41, -RZ, R25.reuse.H0_H0 ;  /* 0x20000019ff297230 */ /* 0x100fe20000004100 */
[----:B------:R-:W-:Y:S01]  /*09e0*/  ISETP.NE.AND P0, PT, RZ, UR5, PT ;  /* 0x00000005ff007c0c */ /* 0x000fe2000bf05270 */
[----:B------:R-:W-:Y:S02]  /*09f0*/  HADD2.F32 R25, -RZ, R25.H1_H1 ;  /* 0x30000019ff197230 */ /* 0x000fe40000004100 */
[----:B------:R-:W-:Y:S01]  /*0a00*/  FMUL.FTZ R37, R37, UR7 ;  /* 0x0000000725257c20 */ /* 0x000fe20008410000 */
[----:B------:R-:W-:Y:S01]  /*0a10*/  FMUL.FTZ R24, R24, UR7 ;  /* 0x0000000718187c20 */ /* 0x000fe20008410000 */
[----:B------:R-:W-:Y:S01]  /*0a20*/  FMUL.FTZ R41, R41, UR7 ;  /* 0x0000000729297c20 */ /* 0x000fe20008410000 */
[----:B-1----:R-:W-:-:S03]  /*0a30*/  FMUL.FTZ R28, R25, UR7 ;  /* 0x00000007191c7c20 */ /* 0x002fc60008410000 */
[----:B------:R-:W-:Y:S02]  /*0a40*/  F2FP.F16.F32.PACK_AB R37, R24, R37 ;  /* 0x000000251825723e */ /* 0x000fe400000000ff */
[----:B------:R-:W-:Y:S02]  /*0a50*/  F2FP.F16.F32.PACK_AB R28, R28, R41 ;  /* 0x000000291c1c723e */ /* 0x000fe400000000ff */
[----:B-----5:R-:W-:Y:S02]  /*0a60*/  PRMT R39, R37, 0x7632, R39 ;  /* 0x0000763225277816 */ /* 0x020fe40000000027 */
        /* <DEDUP_REMOVED lines=8> */
[----:B------:R-:W-:Y:S02]  /*0af0*/  PRMT R37, R28, 0x7632, R37 ;  /* 0x000076321c257816 */ /* 0x000fe40000000025 */
[C---:B-1----:R-:W-:Y:S02]  /*0b00*/  PRMT R24, R26.reuse, 0x7610, R24 ;  /* 0x000076101a187816 */ /* 0x042fe40000000018 */
[----:B------:R-:W-:Y:S02]  /*0b10*/  PRMT R26, R26, 0x7632, R26 ;  /* 0x000076321a1a7816 */ /* 0x000fe4000000001a */
[----:B------:R-:W-:Y:S01]  /*0b20*/  PRMT R25, R27, 0x7632, R25 ;  /* 0x000076321b197816 */ /* 0x000fe20000000019 */
[----:B------:R-:W-:Y:S06]  /*0b30*/  @!P0 BRA `(.L_x_1611) ;  /* 0x0000000400708947 */ /* 0x000fec0003800000 */
[----:B------:R-:W-:Y:S01]  /*0b40*/  HADD2.F32 R31, -RZ, R40.H0_H0 ;  /* 0x20000028ff1f7230 */ /* 0x000fe20000004100 */
[----:B------:R-:W-:Y:S01]  /*0b50*/  BSSY B1, `(.L_x_1612) ;  /* 0x000001b000017945 */ /* 0x000fe20003800000 */
[----:B------:R-:W-:Y:S02]  /*0b60*/  HADD2.F32 R29, -RZ, R39.H0_H0 ;  /* 0x20000027ff1d7230 */ /* 0x000fe40000004100 */
[----:B------:R-:W-:Y:S01]  /*0b70*/  HADD2.F32 R30, -RZ, R38.H0_H0 ;  /* 0x20000026ff1e7230 */ /* 0x000fe20000004100 */
[----:B------:R-:W-:Y:S01]  /*0b80*/  FSETP.NEU.FTZ.AND P0, PT, R31, RZ, PT ;  /* 0x000000ff1f00720b */ /* 0x000fe20003f1d000 */
[----:B------:R-:W-:Y:S01]  /*0b90*/  HADD2.F32 R28, -RZ, R37.H0_H0 ;  /* 0x20000025ff1c7230 */ /* 0x000fe20000004100 */
[----:B------:R-:W-:Y:S02]  /*0ba0*/  FSETP.NEU.FTZ.AND P1, PT, R29, RZ, PT ;  /* 0x000000ff1d00720b */ /* 0x000fe40003f3d000 */
[----:B------:R-:W-:Y:S02]  /*0bb0*/  FSETP.NEU.FTZ.AND P2, PT, R30, RZ, PT ;  /* 0x000000ff1e00720b */ /* 0x000fe40003f5d000 */
[----:B------:R-:W-:-:S07]  /*0bc0*/  FSETP.NEU.FTZ.AND P3, PT, R28, RZ, PT ;  /* 0x000000ff1c00720b */ /* 0x000fce0003f7d000 */
[----:B------:R-:W-:Y:S06]  /*0bd0*/  @!P0 BRA `(.L_x_1613) ;  /* 0x0000000000488947 */ /* 0x000fec0003800000 */
[----:B------:R-:W-:Y:S01]  /*0be0*/  FMUL.FTZ R34, R31, R31 ;  /* 0x0000001f1f227220 */ /* 0x000fe20000410000 */
[----:B------:R-:W-:Y:S01]  /*0bf0*/  FADD.FTZ R41, -R23, 1 ;  /* 0x3f80000017297421 */ /* 0x000fe20000010100 */
[----:B------:R-:W-:Y:S01]  /*0c00*/  HADD2.F32 R24, -RZ, R24.H0_H0 ;  /* 0x20000018ff187230 */ /* 0x000fe20000004100 */
[----:B------:R-:W-:Y:S02]  /*0c10*/  FSETP.LT.FTZ.AND P0, PT, RZ, UR15, PT ;  /* 0x0000000fff007c0b */ /* 0x000fe4000bf11000 */
        /* <DEDUP_REMOVED lines=10> */
[----:B------:R-:W-:-:S05]  /*0cc0*/  F2FP.F16.F32.PACK_AB R24, RZ, R24 ;  /* 0x00000018ff18723e */ /* 0x000fca00000000ff */
[----:B------:R-:W-:-:S05]  /*0cd0*/  @P0 HADD2.F32 R34, -RZ, R24.H0_H0 ;  /* 0x20000018ff220230 */ /* 0x000fca0000004100 */
[----:B------:R-:W-:-:S05]  /*0ce0*/  @P0 FMUL.FTZ R31, R7, R34 ;  /* 0x00000022071f0220 */ /* 0x000fca0000410000 */
[----:B------:R-:W-:-:S07]  /*0cf0*/  @P0 F2FP.F16.F32.PACK_AB R24, RZ, R31 ;  /* 0x0000001fff18023e */ /* 0x000fce00000000ff */
.L_x_1613:
[----:B------:R-:W-:Y:S05]  /*0d00*/  BSYNC B1 ;  /* 0x0000000000017941 */ /* 0x000fea0003800000 */
.L_x_1612:
[----:B------:R-:W-:Y:S04]  /*0d10*/  BSSY B1, `(.L_x_1614) ;  /* 0x0000014000017945 */ /* 0x000fe80003800000 */
[----:B------:R-:W-:Y:S05]  /*0d20*/  @!P1 BRA `(.L_x_1615) ;  /* 0x0000000000489947 */ /* 0x000fea0003800000 */
[----:B------:R-:W-:Y:S01]  /*0d30*/  FMUL.FTZ R31, R29, R29 ;  /* 0x0000001d1d1f7220 */ /* 0x000fe20000410000 */
[----:B------:R-:W-:Y:S01]  /*0d40*/  FADD.FTZ R34, -R23, 1 ;  /* 0x3f80000017227421 */ /* 0x000fe20000010100 */
[----:B------:R-:W-:Y:S01]  /*0d50*/  HADD2.F32 R26, -RZ, R26.H0_H0 ;  /* 0x2000001aff1a7230 */ /* 0x000fe20000004100 */
        /* <DEDUP_REMOVED lines=11> */
[----:B------:R-:W-:-:S05]  /*0e10*/  F2FP.F16.F32.PACK_AB R26, RZ, R26 ;  /* 0x0000001aff1a723e */ /* 0x000fca00000000ff */
[----:B------:R-:W-:-:S05]  /*0e20*/  @P0 HADD2.F32 R34, -RZ, R26.H0_H0 ;  /* 0x2000001aff220230 */ /* 0x000fca0000004100 */
[----:B------:R-:W-:-:S05]  /*0e30*/  @P0 FMUL.FTZ R29, R7, R34 ;  /* 0x00000022071d0220 */ /* 0x000fca0000410000 */
[----:B------:R-:W-:-:S07]  /*0e40*/  @P0 F2FP.F16.F32.PACK_AB R26, RZ, R29 ;  /* 0x0000001dff1a023e */ /* 0x000fce00000000ff */
.L_x_1615:
[----:B------:R-:W-:Y:S05]  /*0e50*/  BSYNC B1 ;  /* 0x0000000000017941 */ /* 0x000fea0003800000 */
.L_x_1614:
[----:B------:R-:W-:Y:S04]  /*0e60*/  BSSY B1, `(.L_x_1616) ;  /* 0x0000014000017945 */ /* 0x000fe80003800000 */
[----:B------:R-:W-:Y:S05]  /*0e70*/  @!P2 BRA `(.L_x_1617) ;  /* 0x000000000048a947 */ /* 0x000fea0003800000 */
[----:B------:R-:W-:Y:S01]  /*0e80*/  FMUL.FTZ R29, R30, R30 ;  /* 0x0000001e1e1d7220 */ /* 0x000fe20000410000 */
[----:B------:R-:W-:Y:S01]  /*0e90*/  FADD.FTZ R34, -R23, 1 ;  /* 0x3f80000017227421 */ /* 0x000fe20000010100 */
[----:B------:R-:W-:-:S03]  /*0ea0*/  FSETP.LT.FTZ.AND P0, PT, RZ, UR15, PT ;  /* 0x0000000fff007c0b */ /* 0x000fc6000bf11000 */
[----:B------:R-:W-:-:S04]  /*0eb0*/  FMUL.FTZ R29, R34, R29 ;  /* 0x0000001d221d7220 */ /* 0x000fc80000410000 */
[----:B------:R-:W-:-:S04]  /*0ec0*/  FFMA.FTZ R18, R18, R23, R29 ;  /* 0x0000001712127223 */ /* 0x000fc8000001001d */
[----:B------:R-:W0:Y:S02]  /*0ed0*/  MUFU.SQRT R29, R18 ;  /* 0x00000012001d7308 */ /* 0x000e240000002000 */
[----:B0-----:R-:W-:Y:S01]  /*0ee0*/  FFMA.FTZ R31, R2, UR14, R29 ;  /* 0x0000000e021f7c23 */ /* 0x001fe2000801001d */
[----:B------:R-:W-:-:S04]  /*0ef0*/  FADD.FTZ R29, -R22, 1 ;  /* 0x3f800000161d7421 */ /* 0x000fc80000010100 */
[----:B------:R-:W-:Y:S01]  /*0f00*/  FMUL.FTZ R29, R29, R30 ;  /* 0x0000001e1d1d7220 */ /* 0x000fe20000410000 */
[----:B------:R-:W0:Y:S01]  /*0f10*/  MUFU.RCP R31, R31 ;  /* 0x0000001f001f7308 */ /* 0x000e220000001000 */
[----:B------:R-:W-:Y:S02]  /*0f20*/  HADD2.F32 R30, -RZ, R27.H0_H0 ;  /* 0x2000001bff1e7230 */ /* 0x000fe40000004100 */
[----:B------:R-:W-:-:S04]  /*0f30*/  FFMA.FTZ R14, R14, R22, R29 ;  /* 0x000000160e0e7223 */ /* 0x000fc8000001001d */
[----:B0-----:R-:W-:-:S04]  /*0f40*/  FMUL.FTZ R27, R14, R31 ;  /* 0x0000001f0e1b7220 */ /* 0x001fc80000410000 */
[----:B------:R-:W-:-:S05]  /*0f50*/  FFMA.FTZ R27, R5, R27, R30 ;  /* 0x0000001b051b7223 */ /* 0x000fca000001001e */
[----:B------:R-:W-:-:S05]  /*0f60*/  F2FP.F16.F32.PACK_AB R27, RZ, R27 ;  /* 0x0000001bff1b723e */ /* 0x000fca00000000ff */
[----:B------:R-:W-:-:S05]  /*0f70*/  @P0 HADD2.F32 R30, -RZ, R27.H0_H0 ;  /* 0x2000001bff1e0230 */ /* 0x000fca0000004100 */
[----:B------:R-:W-:-:S05]  /*0f80*/  @P0 FMUL.FTZ R29, R7, R30 ;  /* 0x0000001e071d0220 */ /* 0x000fca0000410000 */
[----:B------:R-:W-:-:S07]  /*0f90*/  @P0 F2FP.F16.F32.PACK_AB R27, RZ, R29 ;  /* 0x0000001dff1b023e */ /* 0x000fce00000000ff */
.L_x_1617:
[----:B------:R-:W-:Y:S05]  /*0fa0*/  BSYNC B1 ;  /* 0x0000000000017941 */ /* 0x000fea0003800000 */
.L_x_1616:
        /* <DEDUP_REMOVED lines=9> */
[----:B------:R-:W-:Y:S02]  /*1040*/  HADD2.F32 R28, -RZ, R25.H0_H0 ;  /* 0x20000019ff1c7230 */ /* 0x000fe40000004100 */
[----:B------:R-:W0:Y:S02]  /*1050*/  MUFU.SQRT R29, R19 ;  /* 0x00000013001d7308 */ /* 0x000e240000002000 */
[----:B0-----:R-:W-:-:S06]  /*1060*/  FFMA.FTZ R29, R2, UR14, R29 ;  /* 0x0000000e021d7c23 */ /* 0x001fcc000801001d */
[----:B------:R-:W0:Y:S02]  /*1070*/  MUFU.RCP R30, R29 ;  /* 0x0000001d001e7308 */ /* 0x000e240000001000 */
[----:B0-----:R-:W-:-:S04]  /*1080*/  FMUL.FTZ R25, R15, R30 ;  /* 0x0000001e0f197220 */ /* 0x001fc80000410000 */
[----:B------:R-:W-:-:S05]  /*1090*/  FFMA.FTZ R25, R5, R25, R28 ;  /* 0x0000001905197223 */ /* 0x000fca000001001c */
[----:B------:R-:W-:Y:S01]  /*10a0*/  F2FP.F16.F32.PACK_AB R25, RZ, R25 ;  /* 0x00000019ff19723e */ /* 0x000fe200000000ff */
[----:B------:R-:W-:Y:S06]  /*10b0*/  @!P0 BRA `(.L_x_1618) ;  /* 0x0000000400b88947 */ /* 0x000fec0003800000 */
[----:B------:R-:W-:-:S05]  /*10c0*/  HADD2.F32 R28, -RZ, R25.H0_H0 ;  /* 0x20000019ff1c7230 */ /* 0x000fca0000004100 */
[----:B------:R-:W-:-:S05]  /*10d0*/  FMUL.FTZ R25, R7, R28 ;  /* 0x0000001c07197220 */ /* 0x000fca0000410000 */
[----:B------:R-:W-:Y:S01]  /*10e0*/  F2FP.F16.F32.PACK_AB R25, RZ, R25 ;  /* 0x00000019ff19723e */ /* 0x000fe200000000ff */
[----:B------:R-:W-:Y:S06]  /*10f0*/  BRA `(.L_x_1618) ;  /* 0x0000000400a87947 */ /* 0x000fec0003800000 */
.L_x_1611:
[----:B------:R-:W-:Y:S02]  /*1100*/  HADD2.F32 R29, -RZ, R40.H0_H0 ;  /* 0x20000028ff1d7230 */ /* 0x000fe40000004100 */
[----:B------:R-:W-:Y:S01]  /*1110*/  FADD.FTZ R30, -R23, 1 ;  /* 0x3f800000171e7421 */ /* 0x000fe20000010100 */
[----:B------:R-:W-:Y:S01]  /*1120*/  FADD.FTZ R28, -R22, 1 ;  /* 0x3f800000161c7421 */ /* 0x000fe20000010100 */
[----:B------:R-:W-:Y:S01]  /*1130*/  FSETP.LT.FTZ.AND P0, PT, RZ, UR15, PT ;  /* 0x0000000fff007c0b */ /* 0x000fe2000bf11000 */
[----:B------:R-:W-:Y:S02]  /*1140*/  HADD2.F32 R24, -RZ, R24.H0_H0 ;  /* 0x20000018ff187230 */ /* 0x000fe40000004100 */
[C---:B------:R-:W-:Y:S01]  /*1150*/  FMUL.FTZ R31, R29.reuse, R29 ;  /* 0x0000001d1d1f7220 */ /* 0x040fe20000410000 */
[----:B------:R-:W-:-:S03]  /*1160*/  FMUL.FTZ R29, R29, R28 ;  /* 0x0000001c1d1d7220 */ /* 0x000fc60000410000 */
[----:B------:R-:W-:Y:S01]  /*1170*/  FMUL.FTZ R31, R31, R30 ;  /* 0x0000001e1f1f7220 */ /* 0x000fe20000410000 */
[----:B------:R-:W-:-:S03]  /*1180*/  FFMA.FTZ R12, R12, R22, R29 ;  /* 0x000000160c0c7223 */ /* 0x000fc6000001001d */
[----:B------:R-:W-:-:S04]  /*1190*/  FFMA.FTZ R16, R16, R23, R31 ;  /* 0x0000001710107223 */ /* 0x000fc8000001001f */
[----:B------:R-:W0:Y:S02]  /*11a0*/  MUFU.SQRT R31, R16 ;  /* 0x00000010001f7308 */ /* 0x000e240000002000 */
[----:B0-----:R-:W-:-:S06]  /*11b0*/  FFMA.FTZ R31, R2, UR14, R31 ;  /* 0x0000000e021f7c23 */ /* 0x001fcc000801001f */
[----:B------:R-:W0:Y:S02]  /*11c0*/  MUFU.RCP R31, R31 ;  /* 0x0000001f001f7308 */ /* 0x000e240000001000 */
[----:B0-----:R-:W-:-:S04]  /*11d0*/  FMUL.FTZ R29, R12, R31 ;  /* 0x0000001f0c1d7220 */ /* 0x001fc80000410000 */
[----:B------:R-:W-:-:S05]  /*11e0*/  FFMA.FTZ R24, R5, R29, R24 ;  /* 0x0000001d05187223 */ /* 0x000fca0000010018 */
[----:B------:R-:W-:Y:S01]  /*11f0*/  F2FP.F16.F32.PACK_AB R24, RZ, R24 ;  /* 0x00000018ff18723e */ /* 0x000fe200000000ff */
[----:B------:R-:W-:Y:S06]  /*1200*/  @P0 BRA `(.L_x_1619) ;  /* 0x0000000000a00947 */ /* 0x000fec0003800000 */
[----:B------:R-:W-:Y:S02]  /*1210*/  HADD2.F32 R41, -RZ, R39.H0_H0 ;  /* 0x20000027ff297230 */ /* 0x000fe40000004100 */
[----:B------:R-:W-:Y:S02]  /*1220*/  HADD2.F32 R31, -RZ, R38.H0_H0 ;  /* 0x20000026ff1f7230 */ /* 0x000fe40000004100 */
[----:B------:R-:W-:Y:S02]  /*1230*/  HADD2.F32 R26, -RZ, R26.H0_H0 ;  /* 0x2000001aff1a7230 */ /* 0x000fe40000004100 */
[-C--:B------:R-:W-:Y:S01]  /*1240*/  FMUL.FTZ R29, R41, R41.reuse ;  /* 0x00000029291d7220 */ /* 0x080fe20000410000 */
[C---:B------:R-:W-:Y:S01]  /*1250*/  FMUL.FTZ R36, R28.reuse, R41 ;  /* 0x000000291c247220 */ /* 0x040fe20000410000 */
[-C--:B------:R-:W-:Y:S01]  /*1260*/  FMUL.FTZ R43, R31, R31.reuse ;  /* 0x0000001f1f2b7220 */ /* 0x080fe20000410000 */
[----:B------:R-:W-:Y:S01]  /*1270*/  FMUL.FTZ R31, R28, R31 ;  /* 0x0000001f1c1f7220 */ /* 0x000fe20000410000 */
[----:B------:R-:W-:Y:S01]  /*1280*/  FMUL.FTZ R34, R30, R29 ;  /* 0x0000001d1e227220 */ /* 0x000fe20000410000 */
[----:B------:R-:W-:-:S02]  /*1290*/  HADD2.F32 R29, -RZ, R37.H0_H0 ;  /* 0x20000025ff1d7230 */ /* 0x000fc40000004100 */
[----:B------:R-:W-:Y:S01]  /*12a0*/  FMUL.FTZ R45, R30, R43 ;  /* 0x0000002b1e2d7220 */ /* 0x000fe20000410000 */
[-C--:B------:R-:W-:Y:S01]  /*12b0*/  FFMA.FTZ R13, R13, R22.reuse, R36 ;  /* 0x000000160d0d7223 */ /* 0x080fe20000010024 */
[----:B------:R-:W-:Y:S01]  /*12c0*/  FFMA.FTZ R17, R17, R23, R34 ;  /* 0x0000001711117223 */ /* 0x000fe20000010022 */
[-C--:B------:R-:W-:Y:S01]  /*12d0*/  FFMA.FTZ R14, R14, R22.reuse, R31 ;  /* 0x000000160e0e7223 */ /* 0x080fe2000001001f */
[----:B------:R-:W-:Y:S01]  /*12e0*/  FMUL.FTZ R49, R29, R29 ;  /* 0x0000001d1d317220 */ /* 0x000fe20000410000 */
[----:B------:R-:W-:Y:S01]  /*12f0*/  FFMA.FTZ R18, R18, R23, R45 ;  /* 0x0000001712127223 */ /* 0x000fe2000001002d */
[----:B------:R-:W0:Y:S01]  /*1300*/  MUFU.SQRT R43, R17 ;  /* 0x00000011002b7308 */ /* 0x000e220000002000 */
[----:B------:R-:W-:Y:S01]  /*1310*/  FMUL.FTZ R36, R28, R29 ;  /* 0x0000001d1c247220 */ /* 0x000fe20000410000 */
[----:B------:R-:W-:Y:S01]  /*1320*/  FMUL.FTZ R30, R30, R49 ;  /* 0x000000311e1e7220 */ /* 0x000fe20000410000 */
[----:B------:R-:W-:Y:S02]  /*1330*/  HADD2.F32 R28, -RZ, R27.H0_H0 ;  /* 0x2000001bff1c7230 */ /* 0x000fe40000004100 */
[----:B------:R-:W-:Y:S01]  /*1340*/  FFMA.FTZ R15, R15, R22, R36 ;  /* 0x000000160f0f7223 */ /* 0x000fe20000010024 */
[----:B------:R-:W-:-:S02]  /*1350*/  FFMA.FTZ R19, R19, R23, R30 ;  /* 0x0000001713137223 */ /* 0x000fc4000001001e */
        /* <DEDUP_REMOVED lines=10> */
[----:B------:R-:W-:Y:S02]  /*1400*/  HADD2.F32 R34, -RZ, R25.H0_H0 ;  /* 0x20000019ff227230 */ /* 0x000fe40000004100 */
[----:B-1----:R-:W-:-:S04]  /*1410*/  FMUL.FTZ R43, R14, R43 ;  /* 0x0000002b0e2b7220 */ /* 0x002fc80000410000 */
[----:B------:R-:W-:Y:S01]  /*1420*/  FFMA.FTZ R43, R5, R43, R28 ;  /* 0x0000002b052b7223 */ /* 0x000fe2000001001c */
[----:B--2---:R-:W-:-:S04]  /*1430*/  FMUL.FTZ R25, R15, R30 ;  /* 0x0000001e0f197220 */ /* 0x004fc80000410000 */
[----:B------:R-:W-:Y:S01]  /*1440*/  F2FP.F16.F32.PACK_AB R26, R43, R26 ;  /* 0x0000001a2b1a723e */ /* 0x000fe200000000ff */
[----:B------:R-:W-:-:S03]  /*1450*/  FFMA.FTZ R25, R5, R25, R34 ;  /* 0x0000001905197223 */ /* 0x000fc60000010022 */
[----:B------:R-:W-:Y:S02]  /*1460*/  PRMT R27, R26, 0x7632, R27 ;  /* 0x000076321a1b7816 */ /* 0x000fe4000000001b */
[----:B------:R-:W-:Y:S01]  /*1470*/  F2FP.F16.F32.PACK_AB R25, RZ, R25 ;  /* 0x00000019ff19723e */ /* 0x000fe200000000ff */
[----:B------:R-:W-:Y:S06]  /*1480*/  BRA `(.L_x_1618) ;  /* 0x0000000000c47947 */ /* 0x000fec0003800000 */
.L_x_1619:
[----:B------:R-:W-:Y:S02]  /*1490*/  HADD2.F32 R43, -RZ, R39.H0_H0 ;  /* 0x20000027ff2b7230 */ /* 0x000fe40000004100 */
[----:B------:R-:W-:Y:S02]  /*14a0*/  HADD2.F32 R31, -RZ, R38.H0_H0 ;  /* 0x20000026ff1f7230 */ /* 0x000fe40000004100 */
[----:B------:R-:W-:Y:S02]  /*14b0*/  HADD2.F32 R26, -RZ, R26.H0_H0 ;  /* 0x2000001aff1a7230 */ /* 0x000fe40000004100 */
[----:B------:R-:W-:Y:S01]  /*14c0*/  FMUL.FTZ R29, R43, R43 ;  /* 0x0000002b2b1d7220 */ /* 0x000fe20000410000 */
[----:B------:R-:W-:-:S03]  /*14d0*/  HADD2.F32 R24, -RZ, R24.H0_H0 ;  /* 0x20000018ff187230 */ /* 0x000fc60000004100 */
[----:B------:R-:W-:Y:S01]  /*14e0*/  FMUL.FTZ R34, R30, R29 ;  /* 0x0000001d1e227220 */ /* 0x000fe20000410000 */
[-C--:B------:R-:W-:Y:S01]  /*14f0*/  FMUL.FTZ R29, R31, R31.reuse ;  /* 0x0000001f1f1d7220 */ /* 0x080fe20000410000 */
[----:B------:R-:W-:Y:S01]  /*1500*/  FMUL.FTZ R24, R7, R24 ;  /* 0x0000001807187220 */ /* 0x000fe20000410000 */
[----:B------:R-:W-:Y:S01]  /*1510*/  FMUL.FTZ R31, R28, R31 ;  /* 0x0000001f1c1f7220 */ /* 0x000fe20000410000 */
[----:B------:R-:W-:Y:S01]  /*1520*/  FFMA.FTZ R17, R17, R23, R34 ;  /* 0x0000001711117223 */ /* 0x000fe20000010022 */
[----:B------:R-:W-:Y:S01]  /*1530*/  FMUL.FTZ R45, R30, R29 ;  /* 0x0000001d1e2d7220 */ /* 0x000fe20000410000 */
[----:B------:R-:W-:Y:S02]  /*1540*/  HADD2.F32 R29, -RZ, R37.H0_H0 ;  /* 0x20000025ff1d7230 */ /* 0x000fe40000004100 */
[----:B------:R-:W-:Y:S01]  /*1550*/  FFMA.FTZ R14, R14, R22, R31 ;  /* 0x000000160e0e7223 */ /* 0x000fe2000001001f */
[----:B------:R-:W0:Y:S01]  /*1560*/  MUFU.SQRT R41, R17 ;  /* 0x0000001100297308 */ /* 0x000e220000002000 */
[----:B------:R-:W-:Y:S01]  /*1570*/  FFMA.FTZ R18, R18, R23, R45 ;  /* 0x0000001712127223 */ /* 0x000fe2000001002d */
[----:B------:R-:W-:-:S04]  /*1580*/  FMUL.FTZ R49, R29, R29 ;  /* 0x0000001d1d317220 */ /* 0x000fc80000410000 */
[----:B------:R-:W-:Y:S02]  /*1590*/  FMUL.FTZ R34, R30, R49 ;  /* 0x000000311e227220 */ /* 0x000fe40000410000 */
[----:B------:R-:W1:Y:S02]  /*15a0*/  MUFU.SQRT R45, R18 ;  /* 0x00000012002d7308 */ /* 0x000e640000002000 */
[----:B------:R-:W-:Y:S01]  /*15b0*/  FFMA.FTZ R19, R19, R23, R34 ;  /* 0x0000001713137223 */ /* 0x000fe20000010022 */
[C---:B------:R-:W-:Y:S01]  /*15c0*/  FMUL.FTZ R34, R28.reuse, R43 ;  /* 0x0000002b1c227220 */ /* 0x040fe20000410000 */
[----:B------:R-:W-:-:S03]  /*15d0*/  FMUL.FTZ R28, R28, R29 ;  /* 0x0000001d1c1c7220 */ /* 0x000fc60000410000 */
[-C--:B------:R-:W-:Y:S01]  /*15e0*/  FFMA.FTZ R13, R13, R22.reuse, R34 ;  /* 0x000000160d0d7223 */ /* 0x080fe20000010022 */
[C---:B0-----:R-:W-:Y:S01]  /*15f0*/  FFMA.FTZ R36, R2.reuse, UR14, R41 ;  /* 0x0000000e02247c23 */ /* 0x041fe20008010029 */
[----:B------:R-:W-:Y:S01]  /*1600*/  HADD2.F32 R34, -RZ, R27.H0_H0 ;  /* 0x2000001bff227230 */ /* 0x000fe20000004100 */
[----:B------:R-:W-:Y:S01]  /*1610*/  MUFU.SQRT R41, R19 ;  /* 0x0000001300297308 */ /* 0x000fe20000002000 */
[----:B------:R-:W-:Y:S01]  /*1620*/  FFMA.FTZ R15, R15, R22, R28 ;  /* 0x000000160f0f7223 */ /* 0x000fe2000001001c */
[----:B------:R-:W-:Y:S02]  /*1630*/  HADD2.F32 R28, -RZ, R25.H0_H0 ;  /* 0x20000019ff1c7230 */ /* 0x000fe40000004100 */
[----:B-1----:R-:W-:-:S04]  /*1640*/  FFMA.FTZ R43, R2, UR14, R45 ;  /* 0x0000000e022b7c23 */ /* 0x002fc8000801002d */
[----:B------:R-:W0:Y:S08]  /*1650*/  MUFU.RCP R30, R36 ;  /* 0x00000024001e7308 */ /* 0x000e300000001000 */
[----:B------:R-:W1:Y:S01]  /*1660*/  MUFU.RCP R43, R43 ;  /* 0x0000002b002b7308 */ /* 0x000e620000001000 */
[----:B0-----:R-:W-:-:S04]  /*1670*/  FMUL.FTZ R30, R13, R30 ;  /* 0x0000001e0d1e7220 */ /* 0x001fc80000410000 */
[----:B------:R-:W-:Y:S01]  /*1680*/  FFMA.FTZ R45, R5, R30, R26 ;  /* 0x0000001e052d7223 */ /* 0x000fe2000001001a */
[----:B------:R-:W-:Y:S01]  /*1690*/  FFMA.FTZ R26, R2, UR14, R41 ;  /* 0x0000000e021a7c23 */ /* 0x000fe20008010029 */
[----:B-1----:R-:W-:-:S03]  /*16a0*/  FMUL.FTZ R43, R14, R43 ;  /* 0x0000002b0e2b7220 */ /* 0x002fc60000410000 */
[----:B------:R-:W-:Y:S02]  /*16b0*/  F2FP.F16.F32.PACK_AB R24, R45, R24 ;  /* 0x000000182d18723e */ /* 0x000fe400000000ff */
[----:B------:R-:W0:Y:S01]  /*16c0*/  MUFU.RCP R26, R26 ;  /* 0x0000001a001a7308 */ /* 0x000e220000001000 */
[----:B------:R-:W-:Y:S02]  /*16d0*/  FFMA.FTZ R43, R5, R43, R34 ;  /* 0x0000002b052b7223 */ /* 0x000fe40000010022 */
[----:B------:R-:W-:-:S05]  /*16e0*/  HADD2.F32 R30, -RZ, R24.H1_H1 ;  /* 0x30000018ff1e7230 */ /* 0x000fca0000004100 */
[----:B------:R-:W-:-:S05]  /*16f0*/  FMUL.FTZ R30, R7, R30 ;  /* 0x0000001e071e7220 */ /* 0x000fca0000410000 */
[----:B------:R-:W-:Y:S01]  /*1700*/  F2FP.F16.F32.PACK_AB R30, R43, R30 ;  /* 0x0000001e2b1e723e */ /* 0x000fe200000000ff */
[----:B0-----:R-:W-:-:S04]  /*1710*/  FMUL.FTZ R25, R15, R26 ;  /* 0x0000001a0f197220 */ /* 0x001fc80000410000 */
[----:B------:R-:W-:Y:S02]  /*1720*/  HADD2.F32 R26, -RZ, R30.H1_H1 ;  /* 0x3000001eff1a7230 */ /* 0x000fe40000004100 */
[----:B------:R-:W-:-:S03]  /*1730*/  FFMA.FTZ R25, R5, R25, R28 ;  /* 0x0000001905197223 */ /* 0x000fc6000001001c */
[----:B------:R-:W-:-:S05]  /*1740*/  FMUL.FTZ R26, R7, R26 ;  /* 0x0000001a071a7220 */ /* 0x000fca0000410000 */
[----:B------:R-:W-:-:S05]  /*1750*/  F2FP.F16.F32.PACK_AB R27, R25, R26 ;  /* 0x0000001a191b723e */ /* 0x000fca00000000ff */
[----:B------:R-:W-:-:S05]  /*1760*/  HADD2.F32 R26, -RZ, R27.H1_H1 ;  /* 0x3000001bff1a7230 */ /* 0x000fca0000004100 */
[----:B------:R-:W-:Y:S01]  /*1770*/  FMUL.FTZ R25, R7, R26 ;  /* 0x0000001a07197220 */ /* 0x000fe20000410000 */
[----:B------:R-:W-:-:S04]  /*1780*/  PRMT R26, R30, 0x7610, R26 ;  /* 0x000076101e1a7816 */ /* 0x000fc8000000001a */
[----:B------:R-:W-:-:S07]  /*1790*/  F2FP.F16.F32.PACK_AB R25, RZ, R25 ;  /* 0x00000019ff19723e */ /* 0x000fce00000000ff */
.L_x_1618:
[----:B------:R-:W-:Y:S05]  /*17a0*/  BSYNC B0 ;  /* 0x0000000000007941 */ /* 0x000fea0003800000 */
.L_x_1610:
[----:B------:R-:W-:Y:S01]  /*17b0*/  BAR.SYNC.DEFER_BLOCKING 0x0 ;  /* 0x0000000000007b1d */ /* 0x000fe20000010000 */
[----:B------:R-:W-:Y:S02]  /*17c0*/  ISETP.NE.AND P0, PT, R0, RZ, PT ;  /* 0x000000ff0000720c */ /* 0x000fe40003f05270 */
[----:B------:R-:W-:Y:S02]  /*17d0*/  LEA R41, R3, R6, 0x2 ;  /* 0x0000000603297211 */ /* 0x000fe400078e10ff */
        /* <DEDUP_REMOVED lines=100> */
.L_x_1621:
        /* <DEDUP_REMOVED lines=14> */
.L_x_2146:


//--------------------- .text._Z21kOptimizer32bit2StateIfLi0EEvPT_S1_PfS2_S2_ffffffffiffbi --------------------------
	.section	.text._Z21kOptimizer32bit2StateIfLi0EEvPT_S1_PfS2_S2_ffffffffiffbi,"ax",@progbits
	.align	128
        .global         _Z21kOptimizer32bit2StateIfLi0EEvPT_S1_PfS2_S2_ffffffffiffbi
        .type           _Z21kOptimizer32bit2StateIfLi0EEvPT_S1_PfS2_S2_ffffffffiffbi,@function
        .size           _Z21kOptimizer32bit2StateIfLi0EEvPT_S1_PfS2_S2_ffffffffiffbi,(.L_x_2147 - _Z21kOptimizer32bit2StateIfLi0EEvPT_S1_PfS2_S2_ffffffffiffbi)
        .other          _Z21kOptimizer32bit2StateIfLi0EEvPT_S1_PfS2_S2_ffffffffiffbi,@"STO_CUDA_ENTRY STV_DEFAULT"
_Z21kOptimizer32bit2StateIfLi0EEvPT_S1_PfS2_S2_ffffffffiffbi:
.text._Z21kOptimizer32bit2StateIfLi0EEvPT_S1_PfS2_S2_ffffffffiffbi:
        /* <DEDUP_REMOVED lines=27> */
.L_x_1622:
[----:B------:R-:W-:Y:S05]  /*01b0*/  @P1 EXIT ;  /* 0x000000000000194d */ /* 0x000fea0003800000 */
[----:B------:R-:W0:Y:S01]  /*01c0*/  LDC.64 R32, c[0x0][0x258] ;  /* 0x00009600ff207b82 */ /* 0x000e220000000a00 */
[----:B------:R-:W-:Y:S01]  /*01d0*/  ULDC.64 UR4, c[0x0][0x240] ;  /* 0x0000900000047ab9 */ /* 0x000fe20000000a00 */
[----:B------:R-:W1:Y:S01]  /*01e0*/  S2R R0, SR_TID.X ;  /* 0x0000000000007919 */ /* 0x000e620000002100 */
[----:B------:R-:W2:Y:S01]  /*01f0*/  MUFU.LG2 R3, UR5 ;  /* 0x0000000500037d08 */ /* 0x000ea20008000c00 */
[----:B------:R-:W-:Y:S01]  /*0200*/  ULDC UR7, c[0x0][0x260] ;  /* 0x0000980000077ab9 */ /* 0x000fe20000000800 */
[----:B------:R-:W-:Y:S01]  /*0210*/  ULDC.U8 UR12, c[0x0][0x264] ;  /* 0x00009900000c7ab9 */ /* 0x000fe20000000000 */
[----:B------:R-:W3:Y:S01]  /*0220*/  S2R R2, SR_LANEID ;  /* 0x0000000000027919 */ /* 0x000ee20000000000 */
[----:B------:R-:W-:Y:S01]  /*0230*/  ULDC.64 UR14, c[0x0][0x250] ;  /* 0x00009400000e7ab9 */ /* 0x000fe20000000a00 */
[----:B------:R-:W4:Y:S01]  /*0240*/  LDC R8, c[0x0][0x254] ;  /* 0x00009500ff087b82 */ /* 0x000f220000000800 */
[----:B------:R-:W-:Y:S02]  /*0250*/  ULDC.64 UR10, c[0x0][0x210] ;  /* 0x00008400000a7ab9 */ /* 0x000fe40000000a00 */
[----:B------:R-:W5:Y:S05]  /*0260*/  MUFU.LG2 R7, UR4 ;  /* 0x0000000400077d08 */ /* 0x000f6a0008000c00 */
[----:B------:R-:W1:Y:S01]  /*0270*/  LDC.64 R30, c[0x0][0x240] ;  /* 0x00009000ff1e7b82 */ /* 0x000e620000000a00 */
[----:B0-----:R-:W-:-:S05]  /*0280*/  I2FP.F32.S32 R32, R32 ;  /* 0x0000002000207245 */ /* 0x001fca0000201400 */
[C---:B--2---:R-:W-:Y:S01]  /*0290*/  FMUL.FTZ R5, R32.reuse, R3 ;  /* 0x0000000320057220 */ /* 0x044fe20000410000 */
[----:B-----5:R-:W-:Y:S01]  /*02a0*/  FMUL.FTZ R7, R32, R7 ;  /* 0x0000000720077220 */ /* 0x020fe20000410000 */
[----:B------:R-:W0:Y:S04]  /*02b0*/  LDC R3, c[0x0][0x268] ;  /* 0x00009a00ff037b82 */ /* 0x000e280000000800 */
[----:B------:R-:W2:Y:S08]  /*02c0*/  MUFU.EX2 R5, R5 ;  /* 0x0000000500057308 */ /* 0x000eb00000000800 */
[----:B------:R-:W5:Y:S01]  /*02d0*/  MUFU.EX2 R7, R7 ;  /* 0x0000000700077308 */ /* 0x000f620000000800 */
[----:B--2---:R-:W-:-:S07]  /*02e0*/  FADD.FTZ R32, -R5, 1 ;  /* 0x3f80000005207421 */ /* 0x004fce0000010100 */
[----:B------:R-:W2:Y:S01]  /*02f0*/  MUFU.SQRT R32, R32 ;  /* 0x0000002000207308 */ /* 0x000ea20000002000 */
[----:B-----5:R-:W-:Y:S01]  /*0300*/  FADD.FTZ R6, -R7, 1 ;  /* 0x3f80000007067421 */ /* 0x020fe20000010100 */
[----:B-1----:R-:W-:-:S06]  /*0310*/  SHF.L.U32 R7, R0, 0x2, RZ ;  /* 0x0000000200077819 */ /* 0x002fcc00000006ff */
[----:B------:R-:W1:Y:S01]  /*0320*/  MUFU.RCP R6, R6 ;  /* 0x0000000600067308 */ /* 0x000e620000001000 */
[----:B--2---:R-:W-:Y:S01]  /*0330*/  FMUL.FTZ R5, R32, R33 ;  /* 0x0000002120057220 */ /* 0x004fe20000410000 */
[----:B----4-:R-:W-:-:S03]  /*0340*/  FFMA.FTZ R33, R33, -R8, 1 ;  /* 0x3f80000021217423 */ /* 0x010fc60000010808 */
[----:B-1----:R-:W-:-:S04]  /*0350*/  FMUL.FTZ R5, R5, -R6 ;  /* 0x8000000605057220 */ /* 0x002fc80000410000 */
[----:B------:R-:W-:Y:S01]  /*0360*/  FMUL.FTZ R4, R5, R4 ;  /* 0x0000000405047220 */ /* 0x000fe20000410000 */
[----:B------:R-:W-:-:S04]  /*0370*/  LOP3.LUT R5, R7, 0xffffff80, RZ, 0xc0, !PT ;  /* 0xffffff8007057812 */ /* 0x000fc800078ec0ff */
[----:B0--3--:R-:W-:-:S07]  /*0380*/  LOP3.LUT R6, R5, 0x1f, R0, 0xf8, !PT ;  /* 0x0000001f05067812 */ /* 0x009fce00078ef800 */
.L_x_1633:
[----:B------:R-:W-:Y:S01]  /*0390*/  BAR.SYNC.DEFER_BLOCKING 0x0 ;  /* 0x0000000000007b1d */ /* 0x000fe20000010000 */
[----:B------:R-:W-:Y:S02]  /*03a0*/  IADD3 R8, -R35, RZ, RZ ;  /* 0x000000ff23087210 */ /* 0x000fe40007ffe1ff */
[C---:B------:R-:W-:Y:S02]  /*03b0*/  IADD3 R29, P0, R6.reuse, R35, RZ ;  /* 0x00000023061d7210 */ /* 0x040fe40007f1e0ff */
[----:B------:R-:W-:Y:S02]  /*03c0*/  LOP3.LUT R7, R6, 0x20, RZ, 0xfc, !PT ;  /* 0x0000002006077812 */ /* 0x000fe400078efcff */
[----:B------:R-:W-:Y:S02]  /*03d0*/  VIADDMNMX.U32 R27, R8, R3, 0x1000, PT ;  /* 0x00001000081b7446 */ /* 0x000fe40003800003 */
[C---:B------:R-:W-:Y:S02]  /*03e0*/  LOP3.LUT R24, R6.reuse, 0x40, RZ, 0xfc, !PT ;  /* 0x0000004006187812 */ /* 0x040fe400078efcff */
[----:B------:R-:W-:-:S02]  /*03f0*/  LOP3.LUT R28, R6, 0x60, RZ, 0xfc, !PT ;  /* 0x00000060061c7812 */ /* 0x000fc400078efcff */
[C---:B------:R-:W-:Y:S02]  /*0400*/  LEA.HI.X.SX32 R26, R6.reuse, RZ, 0x1, P0 ;  /* 0x000000ff061a7211 */ /* 0x040fe400000f0eff */
[-C--:B------:R-:W-:Y:S02]  /*0410*/  ISETP.GE.AND P3, PT, R6, R27.reuse, PT ;  /* 0x0000001b0600720c */ /* 0x080fe40003f66270 */
[-C--:B------:R-:W-:Y:S02]  /*0420*/  ISETP.GE.AND P2, PT, R7, R27.reuse, PT ;  /* 0x0000001b0700720c */ /* 0x080fe40003f46270 */
[-C--:B------:R-:W-:Y:S02]  /*0430*/  ISETP.GE.AND P1, PT, R24, R27.reuse, PT ;  /* 0x0000001b1800720c */ /* 0x080fe40003f26270 */
[----:B------:R-:W-:Y:S02]  /*0440*/  ISETP.GE.AND P0, PT, R28, R27, PT ;  /* 0x0000001b1c00720c */ /* 0x000fe40003f06270 */
[----:B------:R-:W-:-:S04]  /*0450*/  LEA R16, P4, R29, UR10, 0x2 ;  /* 0x0000000a1d107c11 */ /* 0x000fc8000f8810ff */
[----:B------:R-:W-:Y:S01]  /*0460*/  LEA.HI.X R17, R29, UR11, R26, 0x2, P4 ;  /* 0x0000000b1d117c11 */ /* 0x000fe2000a0f141a */
[----:B------:R-:W0:Y:S04]  /*0470*/  S2UR UR5, SR_CgaCtaId ;  /* 0x00000000000579c3 */ /* 0x000e280000008800 */
[----:B------:R-:W2:Y:S04]  /*0480*/  @!P3 LDG.E R42, desc[UR8][R16.64] ;  /* 0x00000008102ab981 */ /* 0x000ea8000c1e1900 */
[----:B------:R-:W3:Y:S01]  /*0490*/  @!P2 LDG.E R44, desc[UR8][R16.64+0x80] ;  /* 0x00008008102ca981 */ /* 0x000ee2000c1e1900 */
[----:B------:R-:W-:Y:S01]  /*04a0*/  UMOV UR4, 0x400 ;  /* 0x0000040000047882 */ /* 0x000fe20000000000 */
[----:B------:R-:W-:Y:S01]  /*04b0*/  IADD3 R49, R5, R2, RZ ;  /* 0x0000000205317210 */ /* 0x000fe20007ffe0ff */
[----:B------:R-:W1:Y:S01]  /*04c0*/  @!P3 LDC.64 R10, c[0x0][0x220] ;  /* 0x00008800ff0abb82 */ /* 0x000e620000000a00 */
[----:B------:R-:W4:Y:S04]  /*04d0*/  @!P1 LDG.E R37, desc[UR8][R16.64+0x100] ;  /* 0x0001000810259981 */ /* 0x000f28000c1e1900 */
[----:B------:R5:W4:Y:S03]  /*04e0*/  @!P0 LDG.E R39, desc[UR8][R16.64+0x180] ;  /* 0x0001800810278981 */ /* 0x000b26000c1e1900 */
[----:B------:R-:W5:Y:S01]  /*04f0*/  @!P2 LDC.64 R12, c[0x0][0x220] ;  /* 0x00008800ff0cab82 */ /* 0x000f620000000a00 */
[----:B0-----:R-:W-:-:S07]  /*0500*/  ULEA UR4, UR5, UR4, 0x18 ;  /* 0x0000000405047291 */ /* 0x001fce000f8ec03f */
[----:B------:R-:W0:Y:S01]  /*0510*/  @!P1 LDC.64 R14, c[0x0][0x220] ;  /* 0x00008800ff0e9b82 */ /* 0x000e220000000a00 */
[----:B------:R-:W-:Y:S01]  /*0520*/  LEA R25, R49, UR4, 0x2 ;  /* 0x0000000431197c11 */ /* 0x000fe2000f8e10ff */
[----:B------:R-:W-:-:S06]  /*0530*/  IMAD R49, R2, 0x3, R49 ;  /* 0x0000000302317824 */ /* 0x000fcc00078e0231 */
[----:B------:R-:W0:Y:S01]  /*0540*/  @!P0 LDC.64 R8, c[0x0][0x220] ;  /* 0x00008800ff088b82 */ /* 0x000e220000000a00 */
[----:B------:R-:W-:Y:S02]  /*0550*/  LEA R49, R49, UR4, 0x2 ;  /* 0x0000000431317c11 */ /* 0x000fe4000f8e10ff */
[----:B-1----:R-:W-:-:S04]  /*0560*/  @!P3 LEA R10, P4, R29, R10, 0x2 ;  /* 0x0000000a1d0ab211 */ /* 0x002fc800078810ff */
[C---:B------:R-:W-:Y:S02]  /*0570*/  @!P3 LEA.HI.X R11, R29.reuse, R11, R26, 0x2, P4 ;  /* 0x0000000b1d0bb211 */ /* 0x040fe400020f141a */
[----:B-----5:R-:W-:-:S04]  /*0580*/  @!P2 LEA R18, P5, R29, R12, 0x2 ;  /* 0x0000000c1d12a211 */ /* 0x020fc800078a10ff */
[C---:B------:R-:W-:Y:S02]  /*0590*/  @!P2 LEA.HI.X R19, R29.reuse, R13, R26, 0x2, P5 ;  /* 0x0000000d1d13a211 */ /* 0x040fe400028f141a */
[----:B------:R-:W1:Y:S01]  /*05a0*/  @!P0 LDC.64 R12, c[0x0][0x228] ;  /* 0x00008a00ff0c8b82 */ /* 0x000e620000000a00 */
[----:B0-----:R-:W-:-:S04]  /*05b0*/  @!P1 LEA R16, P6, R29, R14, 0x2 ;  /* 0x0000000e1d109211 */ /* 0x001fc800078c10ff */
[----:B------:R-:W-:-:S03]  /*05c0*/  @!P1 LEA.HI.X R17, R29, R15, R26, 0x2, P6 ;  /* 0x0000000f1d119211 */ /* 0x000fc600030f141a */
[----:B------:R-:W0:Y:S01]  /*05d0*/  @!P1 LDC.64 R14, c[0x0][0x228] ;  /* 0x00008a00ff0e9b82 */ /* 0x000e220000000a00 */
[----:B------:R-:W-:-:S04]  /*05e0*/  @!P0 LEA R8, P4, R29, R8, 0x2 ;  /* 0x000000081d088211 */ /* 0x000fc800078810ff */
[----:B------:R-:W-:Y:S01]  /*05f0*/  @!P0 LEA.HI.X R9, R29, R9, R26, 0x2, P4 ;  /* 0x000000091d098211 */ /* 0x000fe200020f141a */
[----:B--2---:R-:W-:Y:S04]  /*0600*/  STS [R25], R42 ;  /* 0x0000002a19007388 */ /* 0x004fe80000000800 */
[----:B---3--:R-:W-:Y:S04]  /*0610*/  STS [R25+0x80], R44 ;  /* 0x0000802c19007388 */ /* 0x008fe80000000800 */
[----:B----4-:R-:W-:Y:S04]  /*0620*/  STS [R25+0x100], R37 ;  /* 0x0001002519007388 */ /* 0x010fe80000000800 */
[----:B------:R-:W-:Y:S01]  /*0630*/  STS [R25+0x180], R39 ;  /* 0x0001802719007388 */ /* 0x000fe20000000800 */
[----:B------:R-:W-:-:S03]  /*0640*/  NOP ;  /* 0x0000000000007918 */ /* 0x000fc60000000000 */
[----:B------:R-:W2:Y:S01]  /*0650*/  LDS.128 R20, [R49] ;  /* 0x0000000031147984 */ /* 0x000ea20000000c00 */
[----:B------:R-:W-:Y:S06]  /*0660*/  BAR.SYNC.DEFER_BLOCKING 0x0 ;  /* 0x0000000000007b1d */ /* 0x000fec0000010000 */
[----:B------:R-:W3:Y:S04]  /*0670*/  @!P2 LDG.E R52, desc[UR8][R18.64+0x80] ;  /* 0x000080081234a981 */ /* 0x000ee8000c1e1900 */
[----:B------:R4:W5:Y:S04]  /*0680*/  @!P3 LDG.E R47, desc[UR8][R10.64] ;  /* 0x000000080a2fb981 */ /* 0x000968000c1e1900 */
[----:B------:R-:W2:Y:S04]  /*0690*/  @!P1 LDG.E R50, desc[UR8][R16.64+0x100] ;  /* 0x0001000810329981 */ /* 0x000ea8000c1e1900 */
[----:B------:R1:W2:Y:S01]  /*06a0*/  @!P0 LDG.E R48, desc[UR8][R8.64+0x180] ;  /* 0x0001800808308981 */ /* 0x0002a2000c1e1900 */
[----:B----4-:R-:W4:Y:S08]  /*06b0*/  @!P2 LDC.64 R10, c[0x0][0x228] ;  /* 0x00008a00ff0aab82 */ /* 0x010f300000000a00 */
[----:B-1----:R-:W1:Y:S01]  /*06c0*/  @!P3 LDC.64 R8, c[0x0][0x228] ;  /* 0x00008a00ff08bb82 */ /* 0x002e620000000a00 */
[----:B0-----:R-:W-:-:S07]  /*06d0*/  @!P1 LEA R14, P6, R29, R14, 0x2 ;  /* 0x0000000e1d0e9211 */ /* 0x001fce00078c10ff */
[----:B------:R-:W0:Y:S01]  /*06e0*/  @!P0 LDC.64 R16, c[0x0][0x218] ;  /* 0x00008600ff108b82 */ /* 0x000e220000000a00 */
[----:B----4-:R-:W-:-:S04]  /*06f0*/  @!P2 LEA R18, P5, R29, R10, 0x2 ;  /* 0x0000000a1d12a211 */ /* 0x010fc800078a10ff */
[C-C-:B------:R-:W-:Y:S02]  /*0700*/  @!P2 LEA.HI.X R19, R29.reuse, R11, R26.reuse, 0x2, P5 ;  /* 0x0000000b1d13a211 */ /* 0x140fe400028f141a */
[C---:B------:R-:W-:Y:S01]  /*0710*/  @!P1 LEA.HI.X R15, R29.reuse, R15, R26, 0x2, P6 ;  /* 0x0000000f1d0f9211 */ /* 0x040fe200030f141a */
[----:B---3--:R1:W-:Y:S04]  /*0720*/  STS [R25+0x80], R52 ;  /* 0x0000803419007388 */ /* 0x0083e80000000800 */
[----:B-----5:R-:W-:Y:S01]  /*0730*/  STS [R25], R47 ;  /* 0x0000002f19007388 */ /* 0x020fe20000000800 */
[----:B-1----:R-:W-:-:S03]  /*0740*/  @!P3 LEA R52, P4, R29, R8, 0x2 ;  /* 0x000000081d34b211 */ /* 0x002fc600078810ff */
[----:B--2---:R1:W-:Y:S01]  /*0750*/  STS [R25+0x100], R50 ;  /* 0x0001003219007388 */ /* 0x0043e20000000800 */
[----:B------:R-:W-:-:S03]  /*0760*/  @!P3 LEA.HI.X R53, R29, R9, R26, 0x2, P4 ;  /* 0x000000091d35b211 */ /* 0x000fc600020f141a */
[----:B------:R-:W-:Y:S01]  /*0770*/  STS [R25+0x180], R48 ;  /* 0x0001803019007388 */ /* 0x000fe20000000800 */
[----:B------:R-:W-:-:S03]  /*0780*/  NOP ;  /* 0x0000000000007918 */ /* 0x000fc60000000000 */
[----:B------:R-:W2:Y:S01]  /*0790*/  LDS.128 R8, [R49] ;  /* 0x0000000031087984 */ /* 0x000ea20000000c00 */
[----:B------:R-:W-:Y:S01]  /*07a0*/  BAR.SYNC.DEFER_BLOCKING 0x0 ;  /* 0x0000000000007b1d */ /* 0x000fe20000010000 */
[----:B------:R-:W-:-:S04]  /*07b0*/  @!P0 LEA R12, P4, R29, R12, 0x2 ;  /* 0x0000000c1d0c8211 */ /* 0x000fc800078810ff */
[C---:B------:R-:W-:Y:S01]  /*07c0*/  @!P0 LEA.HI.X R13, R29.reuse, R13, R26, 0x2, P4 ;  /* 0x0000000d1d0d8211 */ /* 0x040fe200020f141a */
[----:B------:R-:W3:Y:S04]  /*07d0*/  @!P3 LDG.E R46, desc[UR8][R52.64] ;  /* 0x00000008342eb981 */ /* 0x000ee8000c1e1900 */
[----:B------:R4:W5:Y:S04]  /*07e0*/  @!P2 LDG.E R45, desc[UR8][R18.64+0x80] ;  /* 0x00008008122da981 */ /* 0x000968000c1e1900 */
[----:B------:R-:W2:Y:S04]  /*07f0*/  @!P1 LDG.E R43, desc[UR8][R14.64+0x100] ;  /* 0x000100080e2b9981 */ /* 0x000ea8000c1e1900 */
[----:B------:R0:W2:Y:S01]  /*0800*/  @!P0 LDG.E R41, desc[UR8][R12.64+0x180] ;  /* 0x000180080c298981 */ /* 0x0000a2000c1e1900 */
[----:B----4-:R-:W4:Y:S08]  /*0810*/  @!P1 LDC.64 R18, c[0x0][0x218] ;  /* 0x00008600ff129b82 */ /* 0x010f300000000a00 */
[----:B0-----:R-:W1:Y:S08]  /*0820*/  @!P3 LDC.64 R12, c[0x0][0x218] ;  /* 0x00008600ff0cbb82 */ /* 0x001e700000000a00 */
[----:B------:R-:W0:Y:S01]  /*0830*/  @!P2 LDC.64 R14, c[0x0][0x218] ;  /* 0x00008600ff0eab82 */ /* 0x000e220000000a00 */
[----:B-1----:R-:W-:-:S04]  /*0840*/  @!P3 LEA R50, P4, R29, R12, 0x2 ;  /* 0x0000000c1d32b211 */ /* 0x002fc800078810ff */
[C-C-:B------:R-:W-:Y:S02]  /*0850*/  @!P3 LEA.HI.X R51, R29.reuse, R13, R26.reuse, 0x2, P4 ;  /* 0x0000000d1d33b211 */ /* 0x140fe400020f141a */
[C---:B0-----:R-:W-:Y:S02]  /*0860*/  @!P2 LEA R42, P5, R29.reuse, R14, 0x2 ;  /* 0x0000000e1d2aa211 */ /* 0x041fe400078a10ff */
[C---:B----4-:R-:W-:Y:S02]  /*0870*/  @!P1 LEA R52, P6, R29.reuse, R18, 0x2 ;  /* 0x000000121d349211 */ /* 0x050fe400078c10ff */
[C---:B------:R-:W-:Y:S02]  /*0880*/  @!P0 LEA R44, P4, R29.reuse, R16, 0x2 ;  /* 0x000000101d2c8211 */ /* 0x040fe400078810ff */
[C-C-:B------:R-:W-:Y:S01]  /*0890*/  @!P1 LEA.HI.X R53, R29.reuse, R19, R26.reuse, 0x2, P6 ;  /* 0x000000131d359211 */ /* 0x140fe200030f141a */
[----:B---3--:R-:W-:Y:S04]  /*08a0*/  STS [R25], R46 ;  /* 0x0000002e19007388 */ /* 0x008fe80000000800 */
[----:B-----5:R-:W-:Y:S04]  /*08b0*/  STS [R25+0x80], R45 ;  /* 0x0000802d19007388 */ /* 0x020fe80000000800 */
[----:B--2---:R0:W-:Y:S04]  /*08c0*/  STS [R25+0x100], R43 ;  /* 0x0001002b19007388 */ /* 0x0041e80000000800 */
[----:B------:R1:W-:Y:S01]  /*08d0*/  STS [R25+0x180], R41 ;  /* 0x0001802919007388 */ /* 0x0003e20000000800 */
[----:B0-----:R-:W-:Y:S01]  /*08e0*/  @!P2 LEA.HI.X R43, R29, R15, R26, 0x2, P5 ;  /* 0x0000000f1d2ba211 */ /* 0x001fe200028f141a */
[----:B------:R-:W-:-:S02]  /*08f0*/  NOP ;  /* 0x0000000000007918 */ /* 0x000fc40000000000 */
[----:B------:R1:W0:Y:S01]  /*0900*/  LDS.128 R12, [R49] ;  /* 0x00000000310c7984 */ /* 0x0002220000000c00 */
[----:B------:R-:W-:Y:S01]  /*0910*/  BAR.SYNC.DEFER_BLOCKING 0x0 ;  /* 0x0000000000007b1d */ /* 0x000fe20000010000 */
[----:B------:R-:W-:-:S05]  /*0920*/  @!P0 LEA.HI.X R45, R29, R17, R26, 0x2, P4 ;  /* 0x000000111d2d8211 */ /* 0x000fca00020f141a */
[----:B------:R-:W2:Y:S04]  /*0930*/  @!P3 LDG.E R40, desc[UR8][R50.64] ;  /* 0x000000083228b981 */ /* 0x000ea8000c1e1900 */
[----:B------:R3:W4:Y:S04]  /*0940*/  @!P2 LDG.E R38, desc[UR8][R42.64+0x80] ;  /* 0x000080082a26a981 */ /* 0x000728000c1e1900 */
[----:B------:R-:W5:Y:S04]  /*0950*/  @!P1 LDG.E R36, desc[UR8][R52.64+0x100] ;  /* 0x0001000834249981 */ /* 0x000f68000c1e1900 */
[----:B------:R1:W5:Y:S01]  /*0960*/  @!P0 LDG.E R34, desc[UR8][R44.64+0x180] ;  /* 0x000180082c228981 */ /* 0x000362000c1e1900 */
[----:B------:R-:W-:-:S06]  /*0970*/  UPRMT UR5, UR12, 0x8880, URZ ;  /* 0x000088800c057896 */ /* 0x000fcc000800003f */
[----:B------:R-:W-:Y:S01]  /*0980*/  ISETP.NE.AND P0, PT, RZ, UR5, PT ;  /* 0x00000005ff007c0c */ /* 0x000fe2000bf05270 */
[----:B------:R-:W-:Y:S01]  /*0990*/  BSSY B0, `(.L_x_1623) ;  /* 0x00000a3000007945 */ /* 0x000fe20003800000 */
[----:B---3--:R-:W-:Y:S01]  /*09a0*/  FMUL.FTZ R42, R20, UR7 ;  /* 0x00000007142a7c20 */ /* 0x008fe20008410000 */
[----:B-1----:R-:W-:Y:S01]  /*09b0*/  FMUL.FTZ R44, R21, UR7 ;  /* 0x00000007152c7c20 */ /* 0x002fe20008410000 */
[----:B------:R-:W-:Y:S01]  /*09c0*/  FMUL.FTZ R37, R22, UR7 ;  /* 0x0000000716257c20 */ /* 0x000fe20008410000 */
[----:B------:R-:W-:Y:S01]  /*09d0*/  FMUL.FTZ R39, R23, UR7 ;  /* 0x0000000717277c20 */ /* 0x000fe20008410000 */
[----:B--2---:R1:W-:Y:S04]  /*09e0*/  STS [R25], R40 ;  /* 0x0000002819007388 */ /* 0x0043e80000000800 */
[----:B----4-:R1:W-:Y:S04]  /*09f0*/  STS [R25+0x80], R38 ;  /* 0x0000802619007388 */ /* 0x0103e80000000800 */
[----:B-----5:R1:W-:Y:S04]  /*0a00*/  STS [R25+0x100], R36 ;  /* 0x0001002419007388 */ /* 0x0203e80000000800 */
[----:B------:R1:W-:Y:S01]  /*0a10*/  STS [R25+0x180], R34 ;  /* 0x0001802219007388 */ /* 0x0003e20000000800 */
[----:B------:R-:W-:-:S03]  /*0a20*/  NOP ;  /* 0x0000000000007918 */ /* 0x000fc60000000000 */
[----:B------:R1:W2:Y:S01]  /*0a30*/  LDS.128 R16, [R49] ;  /* 0x0000000031107984 */ /* 0x0002a20000000c00 */
[----:B0-----:R-:W-:Y:S05]  /*0a40*/  @!P0 BRA `(.L_x_1624) ;  /* 0x0000000400208947 */ /* 0x001fea0003800000 */
[----:B------:R-:W-:Y:S01]  /*0a50*/  FSETP.NEU.FTZ.AND P0, PT, R42, RZ, PT ;  /* 0x000000ff2a00720b */ /* 0x000fe20003f1d000 */
[----:B------:R-:W-:Y:S01]  /*0a60*/  BSSY B1, `(.L_x_1625) ;  /* 0x0000013000017945 */ /* 0x000fe20003800000 */
[----:B------:R-:W-:Y:S02]  /*0a70*/  FSETP.NEU.FTZ.AND P1, PT, R44, RZ, PT ;  /* 0x000000ff2c00720b */ /* 0x000fe40003f3d000 */
[----:B------:R-:W-:Y:S02]  /*0a80*/  FSETP.NEU.FTZ.AND P2, PT, R37, RZ, PT ;  /* 0x000000ff2500720b */ /* 0x000fe40003f5d000 */
[----:B------:R-:W-:-:S07]  /*0a90*/  FSETP.NEU.FTZ.AND P3, PT, R39, RZ, PT ;  /* 0x000000ff2700720b */ /* 0x000fce0003f7d000 */
[----:B------:R-:W-:Y:S06]  /*0aa0*/  @!P0 BRA `(.L_x_1626) ;  /* 0x0000000000388947 */ /* 0x000fec0003800000 */
[----:B------:R-:W-:Y:S01]  /*0ab0*/  FADD.FTZ R20, -R31, 1 ;  /* 0x3f8000001f147421 */ /* 0x000fe20000010100 */
[----:B------:R-:W-:Y:S01]  /*0ac0*/  FMUL.FTZ R21, R42, R42 ;  /* 0x0000002a2a157220 */ /* 0x000fe20000410000 */
[----:B------:R-:W-:-:S03]  /*0ad0*/  FSETP.LT.FTZ.AND P0, PT, RZ, UR15, PT ;  /* 0x0000000fff007c0b */ /* 0x000fc6000bf11000 */
[----:B------:R-:W-:-:S04]  /*0ae0*/  FMUL.FTZ R21, R20, R21 ;  /* 0x0000001514157220 */ /* 0x000fc80000410000 */
[----:B------:R-:W-:-:S04]  /*0af0*/  FFMA.FTZ R12, R12, R31, R21 ;  /* 0x0000001f0c0c7223 */ /* 0x000fc80000010015 */
[----:B------:R-:W0:Y:S02]  /*0b00*/  MUFU.SQRT R21, R12 ;  /* 0x0000000c00157308 */ /* 0x000e240000002000 */
[----:B0-----:R-:W-:Y:S01]  /*0b10*/  FFMA.FTZ R20, R32, UR14, R21 ;  /* 0x0000000e20147c23 */ /* 0x001fe20008010015 */
[----:B------:R-:W-:-:S05]  /*0b20*/  FADD.FTZ R21, -R30, 1 ;  /* 0x3f8000001e157421 */ /* 0x000fca0000010100 */
[----:B------:R-:W0:Y:S01]  /*0b30*/  MUFU.RCP R23, R20 ;  /* 0x0000001400177308 */ /* 0x000e220000001000 */
[----:B------:R-:W-:-:S04]  /*0b40*/  FMUL.FTZ R21, R42, R21 ;  /* 0x000000152a157220 */ /* 0x000fc80000410000 */
[----:B------:R-:W-:-:S04]  /*0b50*/  FFMA.FTZ R8, R8, R30, R21 ;  /* 0x0000001e08087223 */ /* 0x000fc80000010015 */
[----:B0-----:R-:W-:-:S04]  /*0b60*/  FMUL.FTZ R21, R8, R23 ;  /* 0x0000001708157220 */ /* 0x001fc80000410000 */
[----:B--2---:R-:W-:-:S04]  /*0b70*/  FFMA.FTZ R16, R4, R21, R16 ;  /* 0x0000001504107223 */ /* 0x004fc80000010010 */
[----:B------:R-:W-:-:S07]  /*0b80*/  @P0 FMUL.FTZ R16, R33, R16 ;  /* 0x0000001021100220 */ /* 0x000fce0000410000 */
.L_x_1626:
[----:B------:R-:W-:Y:S05]  /*0b90*/  BSYNC B1 ;  /* 0x0000000000017941 */ /* 0x000fea0003800000 */
.L_x_1625:
[----:B------:R-:W-:Y:S04]  /*0ba0*/  BSSY B1, `(.L_x_1627) ;  /* 0x0000010000017945 */ /* 0x000fe80003800000 */
[----:B------:R-:W-:Y:S05]  /*0bb0*/  @!P1 BRA `(.L_x_1628) ;  /* 0x0000000000389947 */ /* 0x000fea0003800000 */
[----:B------:R-:W-:Y:S01]  /*0bc0*/  FADD.FTZ R21, -R31, 1 ;  /* 0x3f8000001f157421 */ /* 0x000fe20000010100 */
[----:B------:R-:W-:Y:S01]  /*0bd0*/  FMUL.FTZ R20, R44, R44 ;  /* 0x0000002c2c147220 */ /* 0x000fe20000410000 */
[----:B------:R-:W-:Y:S01]  /*0be0*/  FADD.FTZ R23, -R30, 1 ;  /* 0x3f8000001e177421 */ /* 0x000fe20000010100 */
[----:B------:R-:W-:Y:S02]  /*0bf0*/  FSETP.LT.FTZ.AND P0, PT, RZ, UR15, PT ;  /* 0x0000000fff007c0b */ /* 0x000fe4000bf11000 */
[----:B------:R-:W-:-:S04]  /*0c00*/  FMUL.FTZ R20, R21, R20 ;  /* 0x0000001415147220 */ /* 0x000fc80000410000 */
[----:B------:R-:W-:Y:S01]  /*0c10*/  FFMA.FTZ R13, R13, R31, R20 ;  /* 0x0000001f0d0d7223 */ /* 0x000fe20000010014 */
[----:B------:R-:W-:-:S03]  /*0c20*/  FMUL.FTZ R20, R44, R23 ;  /* 0x000000172c147220 */ /* 0x000fc60000410000 */
[----:B------:R-:W0:Y:S01]  /*0c30*/  MUFU.SQRT R21, R13 ;  /* 0x0000000d00157308 */ /* 0x000e220000002000 */
[----:B------:R-:W-:Y:S01]  /*0c40*/  FFMA.FTZ R9, R9, R30, R20 ;  /* 0x0000001e09097223 */ /* 0x000fe20000010014 */
[----:B0-----:R-:W-:-:S06]  /*0c50*/  FFMA.FTZ R21, R32, UR14, R21 ;  /* 0x0000000e20157c23 */ /* 0x001fcc0008010015 */
[----:B------:R-:W0:Y:S02]  /*0c60*/  MUFU.RCP R22, R21 ;  /* 0x0000001500167308 */ /* 0x000e240000001000 */
[----:B0-----:R-:W-:-:S04]  /*0c70*/  FMUL.FTZ R20, R9, R22 ;  /* 0x0000001609147220 */ /* 0x001fc80000410000 */
[----:B--2---:R-:W-:-:S04]  /*0c80*/  FFMA.FTZ R17, R4, R20, R17 ;  /* 0x0000001404117223 */ /* 0x004fc80000010011 */
[----:B------:R-:W-:-:S07]  /*0c90*/  @P0 FMUL.FTZ R17, R33, R17 ;  /* 0x0000001121110220 */ /* 0x000fce0000410000 */
.L_x_1628:
[----:B------:R-:W-:Y:S05]  /*0ca0*/  BSYNC B1 ;  /* 0x0000000000017941 */ /* 0x000fea0003800000 */
.L_x_1627:
[----:B------:R-:W-:Y:S04]  /*0cb0*/  BSSY B1, `(.L_x_1629) ;  /* 0x0000010000017945 */ /* 0x000fe80003800000 */
[----:B------:R-:W-:Y:S05]  /*0cc0*/  @!P2 BRA `(.L_x_1630) ;  /* 0x000000000038a947 */ /* 0x000fea0003800000 */
[----:B------:R-:W-:Y:S01]  /*0cd0*/  FADD.FTZ R21, -R31, 1 ;  /* 0x3f8000001f157421 */ /* 0x000fe20000010100 */
[----:B------:R-:W-:Y:S01]  /*0ce0*/  FMUL.FTZ R20, R37, R37 ;  /* 0x0000002525147220 */ /* 0x000fe20000410000 */
[----:B------:R-:W-:Y:S01]  /*0cf0*/  FADD.FTZ R22, -R30, 1 ;  /* 0x3f8000001e167421 */ /* 0x000fe20000010100 */
[----:B------:R-:W-:Y:S02]  /*0d00*/  FSETP.LT.FTZ.AND P0, PT, RZ, UR15, PT ;  /* 0x0000000fff007c0b */ /* 0x000fe4000bf11000 */
[----:B------:R-:W-:-:S04]  /*0d10*/  FMUL.FTZ R21, R21, R20 ;  /* 0x0000001415157220 */ /* 0x000fc80000410000 */
[----:B------:R-:W-:-:S04]  /*0d20*/  FFMA.FTZ R14, R14, R31, R21 ;  /* 0x0000001f0e0e7223 */ /* 0x000fc80000010015 */
[----:B------:R-:W0:Y:S02]  /*0d30*/  MUFU.SQRT R21, R14 ;  /* 0x0000000e00157308 */ /* 0x000e240000002000 */
[----:B0-----:R-:W-:Y:S01]  /*0d40*/  FFMA.FTZ R20, R32, UR14, R21 ;  /* 0x0000000e20147c23 */ /* 0x001fe20008010015 */
[----:B------:R-:W-:-:S05]  /*0d50*/  FMUL.FTZ R21, R37, R22 ;  /* 0x0000001625157220 */ /* 0x000fca0000410000 */
[----:B------:R-:W0:Y:S01]  /*0d60*/  MUFU.RCP R23, R20 ;  /* 0x0000001400177308 */ /* 0x000e220000001000 */
[----:B------:R-:W-:-:S04]  /*0d70*/  FFMA.FTZ R10, R10, R30, R21 ;  /* 0x0000001e0a0a7223 */ /* 0x000fc80000010015 */
[----:B0-----:R-:W-:-:S04]  /*0d80*/  FMUL.FTZ R21, R10, R23 ;  /* 0x000000170a157220 */ /* 0x001fc80000410000 */
[----:B--2---:R-:W-:-:S04]  /*0d90*/  FFMA.FTZ R18, R4, R21, R18 ;  /* 0x0000001504127223 */ /* 0x004fc80000010012 */
[----:B------:R-:W-:-:S07]  /*0da0*/  @P0 FMUL.FTZ R18, R33, R18 ;  /* 0x0000001221120220 */ /* 0x000fce0000410000 */
.L_x_1630:
[----:B------:R-:W-:Y:S05]  /*0db0*/  BSYNC B1 ;  /* 0x0000000000017941 */ /* 0x000fea0003800000 */
.L_x_1629:
[----:B------:R-:W-:Y:S05]  /*0dc0*/  @!P3 BRA `(.L_x_1631) ;  /* 0x00000004007cb947 */ /* 0x000fea0003800000 */
[----:B------:R-:W-:Y:S01]  /*0dd0*/  FADD.FTZ R21, -R31, 1 ;  /* 0x3f8000001f157421 */ /* 0x000fe20000010100 */
[----:B------:R-:W-:Y:S01]  /*0de0*/  FMUL.FTZ R20, R39, R39 ;  /* 0x0000002727147220 */ /* 0x000fe20000410000 */
[----:B------:R-:W-:-:S03]  /*0df0*/  FSETP.LT.FTZ.AND P0, PT, RZ, UR15, PT ;  /* 0x0000000fff007c0b */ /* 0x000fc6000bf11000 */
        /* <DEDUP_REMOVED lines=9> */
[----:B--2---:R-:W-:Y:S01]  /*0e90*/  FFMA.FTZ R19, R4, R20, R19 ;  /* 0x0000001404137223 */ /* 0x004fe20000010013 */
[----:B------:R-:W-:Y:S06]  /*0ea0*/  @!P0 BRA `(.L_x_1631) ;  /* 0x0000000400448947 */ /* 0x000fec0003800000 */
[----:B------:R-:W-:Y:S01]  /*0eb0*/  FMUL.FTZ R19, R33, R19 ;  /* 0x0000001321137220 */ /* 0x000fe20000410000 */
[----:B------:R-:W-:Y:S06]  /*0ec0*/  BRA `(.L_x_1631) ;  /* 0x00000004003c7947 */ /* 0x000fec0003800000 */
.L_x_1624:
        /* <DEDUP_REMOVED lines=8> */
[----:B------:R-:W-:-:S04]  /*0f50*/  FMUL.FTZ R21, R42, R22 ;  /* 0x000000162a157220 */ /* 0x000fc80000410000 */
[----:B------:R-:W-:Y:S01]  /*0f60*/  FFMA.FTZ R8, R8, R30, R21 ;  /* 0x0000001e08087223 */ /* 0x000fe20000010015 */
[----:B------:R-:W0:Y:S03]  /*0f70*/  MUFU.RCP R23, R23 ;  /* 0x0000001700177308 */ /* 0x000e260000001000 */
[----:B0-----:R-:W-:-:S04]  /*0f80*/  FMUL.FTZ R21, R8, R23 ;  /* 0x0000001708157220 */ /* 0x001fc80000410000 */
[----:B--2---:R-:W-:Y:S01]  /*0f90*/  FFMA.FTZ R16, R4, R21, R16 ;  /* 0x0000001504107223 */ /* 0x004fe20000010010 */
[----:B------:R-:W-:Y:S06]  /*0fa0*/  @P0 BRA `(.L_x_1632) ;  /* 0x00000000007c0947 */ /* 0x000fec0003800000 */
[----:B------:R-:W-:Y:S01]  /*0fb0*/  FMUL.FTZ R21, R44, R44 ;  /* 0x0000002c2c157220 */ /* 0x000fe20000410000 */
[----:B------:R-:W-:-:S03]  /*0fc0*/  FMUL.FTZ R41, R39, R39 ;  /* 0x0000002727297220 */ /* 0x000fc60000410000 */
[----:B-1----:R-:W-:Y:S01]  /*0fd0*/  FMUL.FTZ R34, R20, R21 ;  /* 0x0000001514227220 */ /* 0x002fe20000410000 */
[----:B------:R-:W-:-:S03]  /*0fe0*/  FMUL.FTZ R21, R37, R37 ;  /* 0x0000002525157220 */ /* 0x000fc60000410000 */
[----:B------:R-:W-:Y:S01]  /*0ff0*/  FFMA.FTZ R13, R13, R31, R34 ;  /* 0x0000001f0d0d7223 */ /* 0x000fe20000010022 */
[C---:B------:R-:W-:Y:S01]  /*1000*/  FMUL.FTZ R23, R20.reuse, R21 ;  /* 0x0000001514177220 */ /* 0x040fe20000410000 */
[----:B------:R-:W-:Y:S02]  /*1010*/  FMUL.FTZ R20, R20, R41 ;  /* 0x0000002914147220 */ /* 0x000fe40000410000 */
[----:B------:R-:W0:Y:S01]  /*1020*/  MUFU.SQRT R21, R13 ;  /* 0x0000000d00157308 */ /* 0x000e220000002000 */
[-C--:B------:R-:W-:Y:S01]  /*1030*/  FFMA.FTZ R14, R14, R31.reuse, R23 ;  /* 0x0000001f0e0e7223 */ /* 0x080fe20000010017 */
[----:B------:R-:W-:Y:S01]  /*1040*/  FFMA.FTZ R15, R15, R31, R20 ;  /* 0x0000001f0f0f7223 */ /* 0x000fe20000010014 */
[----:B------:R-:W-:-:S04]  /*1050*/  FMUL.FTZ R20, R44, R22 ;  /* 0x000000162c147220 */ /* 0x000fc80000410000 */
[----:B------:R-:W-:Y:S01]  /*1060*/  FFMA.FTZ R9, R9, R30, R20 ;  /* 0x0000001e09097223 */ /* 0x000fe20000010014 */
[----:B------:R-:W1:Y:S08]  /*1070*/  MUFU.SQRT R23, R14 ;  /* 0x0000000e00177308 */ /* 0x000e700000002000 */
[----:B------:R-:W2:Y:S01]  /*1080*/  MUFU.SQRT R43, R15 ;  /* 0x0000000f002b7308 */ /* 0x000ea20000002000 */
[----:B0-----:R-:W-:-:S07]  /*1090*/  FFMA.FTZ R21, R32, UR14, R21 ;  /* 0x0000000e20157c23 */ /* 0x001fce0008010015 */
[----:B------:R-:W0:Y:S01]  /*10a0*/  MUFU.RCP R34, R21 ;  /* 0x0000001500227308 */ /* 0x000e220000001000 */
[----:B-1----:R-:W-:Y:S01]  /*10b0*/  FFMA.FTZ R36, R32, UR14, R23 ;  /* 0x0000000e20247c23 */ /* 0x002fe20008010017 */
[-C--:B------:R-:W-:Y:S01]  /*10c0*/  FMUL.FTZ R23, R37, R22.reuse ;  /* 0x0000001625177220 */ /* 0x080fe20000410000 */
[----:B------:R-:W-:-:S03]  /*10d0*/  FMUL.FTZ R22, R39, R22 ;  /* 0x0000001627167220 */ /* 0x000fc60000410000 */
[-C--:B------:R-:W-:Y:S01]  /*10e0*/  FFMA.FTZ R10, R10, R30.reuse, R23 ;  /* 0x0000001e0a0a7223 */ /* 0x080fe20000010017 */
[----:B------:R-:W-:Y:S01]  /*10f0*/  FFMA.FTZ R11, R11, R30, R22 ;  /* 0x0000001e0b0b7223 */ /* 0x000fe20000010016 */
        /* <DEDUP_REMOVED lines=8> */
[----:B------:R-:W-:Y:S01]  /*1180*/  FFMA.FTZ R19, R4, R38, R19 ;  /* 0x0000002604137223 */ /* 0x000fe20000010013 */
[----:B------:R-:W-:Y:S06]  /*1190*/  BRA `(.L_x_1631) ;  /* 0x0000000000887947 */ /* 0x000fec0003800000 */
.L_x_1632:
[----:B------:R-:W-:Y:S01]  /*11a0*/  FMUL.FTZ R21, R44, R44 ;  /* 0x0000002c2c157220 */ /* 0x000fe20000410000 */
[----:B------:R-:W-:Y:S01]  /*11b0*/  FMUL.FTZ R41, R39, R39 ;  /* 0x0000002727297220 */ /* 0x000fe20000410000 */
[----:B------:R-:W-:Y:S02]  /*11c0*/  FMUL.FTZ R16, R33, R16 ;  /* 0x0000001021107220 */ /* 0x000fe40000410000 */
        /* <DEDUP_REMOVED lines=24> */
[----:B-1----:R-:W-:-:S03]  /*1350*/  FMUL.FTZ R41, R10, R41 ;  /* 0x000000290a297220 */ /* 0x002fc60000410000 */
[----:B------:R-:W-:Y:S01]  /*1360*/  FMUL.FTZ R17, R33, R34 ;  /* 0x0000002221117220 */ /* 0x000fe20000410000 */
[----:B------:R-:W-:Y:S01]  /*1370*/  FFMA.FTZ R18, R4, R41, R18 ;  /* 0x0000002904127223 */ /* 0x000fe20000010012 */
[----:B--2---:R-:W-:-:S03]  /*1380*/  FMUL.FTZ R38, R11, R38 ;  /* 0x000000260b267220 */ /* 0x004fc60000410000 */
[----:B------:R-:W-:Y:S01]  /*1390*/  FMUL.FTZ R18, R33, R18 ;  /* 0x0000001221127220 */ /* 0x000fe20000410000 */
[----:B------:R-:W-:-:S04]  /*13a0*/  FFMA.FTZ R38, R4, R38, R19 ;  /* 0x0000002604267223 */ /* 0x000fc80000010013 */
[----:B------:R-:W-:-:S07]  /*13b0*/  FMUL.FTZ R19, R33, R38 ;  /* 0x0000002621137220 */ /* 0x000fce0000410000 */
.L_x_1631:
[----:B------:R-:W-:Y:S05]  /*13c0*/  BSYNC B0 ;  /* 0x0000000000007941 */ /* 0x000fea0003800000 */
.L_x_1623:
[----:B------:R-:W-:Y:S01]  /*13d0*/  BAR.SYNC.DEFER_BLOCKING 0x0 ;  /* 0x0000000000007b1d */ /* 0x000fe20000010000 */
[----:B------:R-:W-:Y:S02]  /*13e0*/  ISETP.NE.AND P0, PT, R0, RZ, PT ;  /* 0x000000ff0000720c */ /* 0x000fe40003f05270 */
[----:B-1----:R-:W-:-:S04]  /*13f0*/  LEA R49, R2, R5, 0x2 ;  /* 0x0000000502317211 */ /* 0x002fc800078e10ff */
[----:B------:R-:W-:-:S05]  /*1400*/  LEA R49, R49, UR4, 0x2 ;  /* 0x0000000431317c11 */ /* 0x000fca000f8e10ff */
[----:B--2---:R-:W-:Y:S01]  /*1410*/  STS.128 [R49], R16 ;  /* 0x0000001031007388 */ /* 0x004fe20000000c00 */
        /* <DEDUP_REMOVED lines=55> */
[----:B------:R0:W-:Y:S01]  /*1790*/  @!P2 STG.E desc[UR8][R16.64+0x100], R50 ;  /* 0x000100321000a986 */ /* 0x0001e2000c101908 */
[----:B------:R-:W-:-:S05]  /*17a0*/  @!P1 LEA.HI.X R19, R29, R19, R26, 0x2, P6 ;  /* 0x000000131d139211 */ /* 0x000fca00030f141a */
[----:B------:R-:W-:Y:S01]  /*17b0*/  @!P1 STG.E desc[UR8][R18.64+0x180], R48 ;  /* 0x0001803012009986 */ /* 0x000fe2000c101908 */
[----:B------:R-:W-:Y:S08]  /*17c0*/  BAR.SYNC.DEFER_BLOCKING 0x0 ;  /* 0x0000000000007b1d */ /* 0x000ff00000010000 */
[----:B0-----:R-:W0:Y:S01]  /*17d0*/  LDC R16, c[0x0][0xc] ;  /* 0x00000300ff107b82 */ /* 0x001e220000000800 */
[----:B------:R-:W-:Y:S01]  /*17e0*/  STS.128 [R49], R12 ;  /* 0x0000000c31007388 */ /* 0x000fe20000000c00 */
[----:B------:R-:W-:-:S03]  /*17f0*/  NOP ;  /* 0x0000000000007918 */ /* 0x000fc60000000000 */
[----:B------:R-:W-:Y:S01]  /*1800*/  LDS R46, [R25] ;  /* 0x00000000192e7984 */ /* 0x000fe20000000800 */
[----:B0-----:R-:W-:-:S03]  /*1810*/  LEA R35, R16, R35, 0xc ;  /* 0x0000002310237211 */ /* 0x001fc600078e60ff */
        /* <DEDUP_REMOVED lines=29> */
.L_x_1634:
        /* <DEDUP_REMOVED lines=9> */
.L_x_2147:


//--------------------- .text._Z33kPreconditionOptimizer32bit2StateI13__nv_bfloat16Li6ELi4096ELi8EEvPT_S2_PfS3_S3_ffffiffi --------------------------
	.section	.text._Z33kPreconditionOptimizer32bit2StateI13__nv_bfloat16Li6ELi4096ELi8EEvPT_S2_PfS3_S3_ffffiffi,"ax",@progbits
	.align	128
        .global         _Z33kPreconditionOptimizer32bit2StateI13__nv_bfloat16Li6ELi4096ELi8EEvPT_S2_PfS3_S3_ffffiffi
        .type           _Z33kPreconditionOptimizer32bit2StateI13__nv_bfloat16Li6ELi4096ELi8EEvPT_S2_PfS3_S3_ffffiffi,@function
        .size           _Z33kPreconditionOptimizer32bit2StateI13__nv_bfloat16Li6ELi4096ELi8EEvPT_S2_PfS3_S3_ffffiffi,(.L_x_2148 - _Z33kPreconditionOptimizer32bit2StateI13__nv_bfloat16Li6ELi4096ELi8EEvPT_S2_PfS3_S3_ffffiffi)
        .other          _Z33kPreconditionOptimizer32bit2StateI13__nv_bfloat16Li6ELi4096ELi8EEvPT_S2_PfS3_S3_ffffiffi,@"STO_CUDA_ENTRY STV_DEFAULT"
_Z33kPreconditionOptimizer32bit2StateI13__nv_bfloat16Li6ELi4096ELi8EEvPT_S2_PfS3_S3_ffffiffi:
.text._Z33kPreconditionOptimizer32bit2StateI13__nv_bfloat16Li6ELi4096ELi8EEvPT_S2_PfS3_S3_ffffiffi:
        /* <DEDUP_REMOVED lines=14> */
[----:B------:R-:W0:Y:S01]  /*00e0*/  S2R R0, SR_TID.X ;  /* 0x0000000000007919 */ /* 0x000e220000002100 */
[----:B------:R-:W1:Y:S01]  /*00f0*/  S2UR UR5, SR_CgaCtaId ;  /* 0x00000000000579c3 */ /* 0x000e620000008800 */
[----:B------:R-:W-:Y:S01]  /*0100*/  UMOV UR4, 0x400 ;  /* 0x0000040000047882 */ /* 0x000fe20000000000 */
[----:B------:R-:W-:Y:S01]  /*0110*/  ULDC.64 UR8, c[0x0][0x208] ;  /* 0x0000820000087ab9 */ /* 0x000fe20000000a00 */
[----:B------:R-:W2:Y:S01]  /*0120*/  S2R R20, SR_LANEID ;  /* 0x0000000000147919 */ /* 0x000ea20000000000 */
[----:B------:R-:W-:Y:S01]  /*0130*/  ULDC.64 UR10, c[0x0][0x210] ;  /* 0x00008400000a7ab9 */ /* 0x000fe20000000a00 */
[----:B------:R-:W-:Y:S01]  /*0140*/  ULDC.64 UR12, c[0x0][0x220] ;  /* 0x00008800000c7ab9 */ /* 0x000fe20000000a00 */
[----:B------:R-:W-:Y:S02]  /*0150*/  ULDC.64 UR14, c[0x0][0x228] ;  /* 0x00008a00000e7ab9 */ /* 0x000fe40000000a00 */
[----:B------:R-:W3:Y:S01]  /*0160*/  LDC R21, c[0x0][0x254] ;  /* 0x00009500ff157b82 */ /* 0x000ee20000000800 */
[----:B-1----:R-:W-:-:S06]  /*0170*/  ULEA UR4, UR5, UR4, 0x18 ;  /* 0x0000000405047291 */ /* 0x002fcc000f8ec03f */
[----:B------:R-:W-:Y:S01]  /*0180*/  IMAD.U32 R24, RZ, RZ, UR4 ;  /* 0x00000004ff187e24 */ /* 0x000fe2000f8e00ff */
[----:B0-----:R-:W-:Y:S01]  /*0190*/  SHF.R.S32.HI R3, RZ, 0x1f, R0 ;  /* 0x0000001fff037819 */ /* 0x001fe20000011400 */
[----:B------:R-:W-:-:S03]  /*01a0*/  IMAD.SHL.U32 R23, R0, 0x8, RZ ;  /* 0x0000000800177824 */ /* 0x000fc600078e00ff */
[----:B------:R-:W-:Y:S02]  /*01b0*/  LEA.HI R3, R3, R0, RZ, 0x5 ;  /* 0x0000000003037211 */ /* 0x000fe400078f28ff */
[----:B------:R-:W-:Y:S02]  /*01c0*/  LOP3.LUT R23, R23, 0xffffff00, RZ, 0xc0, !PT ;  /* 0xffffff0017177812 */ /* 0x000fe400078ec0ff */
[----:B------:R-:W-:Y:S02]  /*01d0*/  SHF.R.S32.HI R3, RZ, 0x5, R3 ;  /* 0x00000005ff037819 */ /* 0x000fe40000011403 */
[----:B------:R-:W-:-:S03]  /*01e0*/  LOP3.LUT R25, R23, 0x1f, R0, 0xf8, !PT ;  /* 0x0000001f17197812 */ /* 0x000fc600078ef800 */
[----:B--2---:R-:W-:-:S07]  /*01f0*/  IMAD R26, R3, 0x4, R24 ;  /* 0x00000004031a7824 */ /* 0x004fce00078e0218 */
.L_x_1639:
[----:B0-----:R-:W-:Y:S01]  /*0200*/  IADD3 R12, -R22, RZ, RZ ;  /* 0x000000ff160c7210 */ /* 0x001fe20007ffe1ff */
[----:B------:R-:W-:Y:S01]  /*0210*/  BAR.SYNC.DEFER_BLOCKING 0x0 ;  /* 0x0000000000007b1d */ /* 0x000fe20000010000 */
[C---:B------:R-:W-:Y:S02]  /*0220*/  IADD3 R2, P1, R25.reuse, R22, RZ ;  /* 0x0000001619027210 */ /* 0x040fe40007f3e0ff */
[----:B---3--:R-:W-:Y:S02]  /*0230*/  VIADDMNMX.U32 R12, R12, R21, 0x1000, PT ;  /* 0x000010000c0c7446 */ /* 0x008fe40003800015 */
[C---:B------:R-:W-:Y:S01]  /*0240*/  LOP3.LUT R5, R25.reuse, 0x40, RZ, 0xfc, !PT ;  /* 0x0000004019057812 */ /* 0x040fe200078efcff */
[----:B------:R-:W-:Y:S01]  /*0250*/  IMAD.SHL.U32 R4, R2, 0x4, RZ ;  /* 0x0000000402047824 */ /* 0x000fe200078e00ff */
[----:B------:R-:W-:Y:S02]  /*0260*/  LOP3.LUT R3, R25, 0x20, RZ, 0xfc, !PT ;  /* 0x0000002019037812 */ /* 0x000fe400078efcff */
[----:B------:R-:W-:-:S02]  /*0270*/  ISETP.GE.AND P3, PT, R5, R12, PT ;  /* 0x0000000c0500720c */ /* 0x000fc40003f66270 */
[C---:B------:R-:W-:Y:S02]  /*0280*/  LEA.HI.X.SX32 R9, R25.reuse, RZ, 0x1, P1 ;  /* 0x000000ff19097211 */ /* 0x040fe400008f0eff */
[C---:B------:R-:W-:Y:S02]  /*0290*/  LEA R6, P4, R2.reuse, UR10, 0x1 ;  /* 0x0000000a02067c11 */ /* 0x040fe4000f8808ff */
[----:B------:R-:W-:Y:S02]  /*02a0*/  LOP3.LUT R5, R25, 0x80, RZ, 0xfc, !PT ;  /* 0x0000008019057812 */ /* 0x000fe400078efcff */
[----:B------:R-:W-:Y:S02]  /*02b0*/  ISETP.GE.AND P0, PT, R3, R12, PT ;  /* 0x0000000c0300720c */ /* 0x000fe40003f06270 */
[----:B------:R-:W-:Y:S02]  /*02c0*/  LOP3.LUT R3, R25, 0x60, RZ, 0xfc, !PT ;  /* 0x0000006019037812 */ /* 0x000fe400078efcff */
[----:B------:R-:W-:-:S02]  /*02d0*/  LEA.HI.X R7, R2, UR11, R9, 0x1, P4 ;  /* 0x0000000b02077c11 */ /* 0x000fc4000a0f0c09 */
[----:B------:R-:W-:Y:S02]  /*02e0*/  SHF.L.U64.HI R8, R2, 0x2, R9 ;  /* 0x0000000202087819 */ /* 0x000fe40000010209 */
[-C--:B------:R-:W-:Y:S02]  /*02f0*/  ISETP.GE.AND P1, PT, R5, R12.reuse, PT ;  /* 0x0000000c0500720c */ /* 0x080fe40003f26270 */
[C---:B------:R-:W-:Y:S02]  /*0300*/  IADD3 R2, P4, R4.reuse, UR12, RZ ;  /* 0x0000000c04027c10 */ /* 0x040fe4000ff9e0ff */
[C---:B------:R-:W-:Y:S02]  /*0310*/  LOP3.LUT R5, R25.reuse, 0xa0, RZ, 0xfc, !PT ;  /* 0x000000a019057812 */ /* 0x040fe400078efcff */
[----:B------:R-:W-:Y:S02]  /*0320*/  ISETP.GE.AND P6, PT, R25, R12, PT ;  /* 0x0000000c1900720c */ /* 0x000fe40003fc6270 */
[----:B------:R-:W-:-:S02]  /*0330*/  IADD3 R4, P5, R4, UR14, RZ ;  /* 0x0000000e04047c10 */ /* 0x000fc4000ffbe0ff */
[-C--:B------:R-:W-:Y:S02]  /*0340*/  ISETP.GE.AND P2, PT, R3, R12.reuse, PT ;  /* 0x0000000c0300720c */ /* 0x080fe40003f46270 */
[----:B------:R-:W-:Y:S02]  /*0350*/  LOP3.LUT R9, R25, 0xc0, RZ, 0xfc, !PT ;  /* 0x000000c019097812 */ /* 0x000fe400078efcff */
[C---:B------:R-:W-:Y:S02]  /*0360*/  IADD3.X R3, R8.reuse, UR13, RZ, P4, !PT ;  /* 0x0000000d08037c10 */ /* 0x040fe4000a7fe4ff */
[-C--:B------:R-:W-:Y:S02]  /*0370*/  ISETP.GE.AND P4, PT, R5, R12.reuse, PT ;  /* 0x0000000c0500720c */ /* 0x080fe40003f86270 */
[----:B------:R-:W-:Y:S02]  /*0380*/  IADD3.X R5, R8, UR15, RZ, P5, !PT ;  /* 0x0000000f08057c10 */ /* 0x000fe4000affe4ff */
[----:B------:R-:W-:-:S02]  /*0390*/  ISETP.GE.AND P5, PT, R9, R12, PT ;  /* 0x0000000c0900720c */ /* 0x000fc40003fa6270 */
[----:B------:R-:W-:Y:S02]  /*03a0*/  PRMT R9, RZ, 0x7610, R9 ;  /* 0x00007610ff097816 */ /* 0x000fe40000000009 */
[----:B------:R-:W-:Y:S02]  /*03b0*/  LOP3.LUT R11, R25, 0xe0, RZ, 0xfc, !PT ;  /* 0x000000e0190b7812 */ /* 0x000fe400078efcff */
[----:B------:R-:W-:Y:S02]  /*03c0*/  PRMT R10, RZ, 0x7610, R10 ;  /* 0x00007610ff0a7816 */ /* 0x000fe4000000000a */
[----:B------:R-:W-:Y:S01]  /*03d0*/  PRMT R16, RZ, 0x7610, R16 ;  /* 0x00007610ff107816 */ /* 0x000fe20000000010 */
[----:B------:R-:W2:Y:S01]  /*03e0*/  @!P6 LDG.E.U16 R9, desc[UR8][R6.64] ;  /* 0x000000080609e981 */ /* 0x000ea2000c1e1500 */
[----:B------:R-:W-:Y:S02]  /*03f0*/  ISETP.GE.AND P6, PT, R11, R12, PT ;  /* 0x0000000c0b00720c */ /* 0x000fe40003fc6270 */
[----:B------:R-:W-:Y:S01]  /*0400*/  PRMT R8, RZ, 0x7610, R8 ;  /* 0x00007610ff087816 */ /* 0x000fe20000000008 */
[----:B------:R-:W3:Y:S01]  /*0410*/  @!P0 LDG.E.U16 R10, desc[UR8][R6.64+0x40] ;  /* 0x00004008060a8981 */ /* 0x000ee2000c1e1500 */
[----:B------:R-:W-:-:S02]  /*0420*/  PRMT R28, RZ, 0x7610, R28 ;  /* 0x00007610ff1c7816 */ /* 0x000fc4000000001c */
[----:B------:R-:W-:Y:S01]  /*0430*/  PRMT R18, RZ, 0x7610, R18 ;  /* 0x00007610ff127816 */ /* 0x000fe20000000012 */
[----:B------:R-:W4:Y:S01]  /*0440*/  @!P3 LDG.E.U16 R16, desc[UR8][R6.64+0x80] ;  /* 0x000080080610b981 */ /* 0x000f22000c1e1500 */
[----:B------:R-:W-:Y:S02]  /*0450*/  PRMT R30, RZ, 0x7610, R30 ;  /* 0x00007610ff1e7816 */ /* 0x000fe4000000001e */
[----:B------:R-:W-:Y:S01]  /*0460*/  PRMT R14, RZ, 0x7610, R14 ;  /* 0x00007610ff0e7816 */ /* 0x000fe2000000000e */
[----:B------:R-:W5:Y:S04]  /*0470*/  @!P2 LDG.E.U16 R8, desc[UR8][R6.64+0xc0] ;  /* 0x0000c0080608a981 */ /* 0x000f68000c1e1500 */
[----:B------:R-:W5:Y:S04]  /*0480*/  @!P1 LDG.E.U16 R28, desc[UR8][R6.64+0x100] ;  /* 0x00010008061c9981 */ /* 0x000f68000c1e1500 */
[----:B------:R-:W5:Y:S04]  /*0490*/  @!P4 LDG.E.U16 R18, desc[UR8][R6.64+0x140] ;  /* 0x000140080612c981 */ /* 0x000f68000c1e1500 */
[----:B------:R-:W5:Y:S04]  /*04a0*/  @!P5 LDG.E.U16 R30, desc[UR8][R6.64+0x180] ;  /* 0x00018008061ed981 */ /* 0x000f68000c1e1500 */
[----:B------:R0:W5:Y:S01]  /*04b0*/  @!P6 LDG.E.U16 R14, desc[UR8][R6.64+0x1c0] ;  /* 0x0001c008060ee981 */ /* 0x000162000c1e1500 */
[----:B------:R-:W-:-:S04]  /*04c0*/  IMAD.IADD R31, R23, 0x1, R20 ;  /* 0x00000001171f7824 */ /* 0x000fc800078e0214 */
[C---:B------:R-:W-:Y:S02]  /*04d0*/  VIADD R34, R31.reuse, 0x20 ;  /* 0x000000201f227836 */ /* 0x040fe40000000000 */
[C---:B------:R-:W-:Y:S01]  /*04e0*/  VIADD R36, R31.reuse, 0x40 ;  /* 0x000000401f247836 */ /* 0x040fe20000000000 */
[CC--:B------:R-:W-:Y:S02]  /*04f0*/  LEA.HI.SX32 R29, R31.reuse, R31.reuse, 0x1b ;  /* 0x0000001f1f1d7211 */ /* 0x0c0fe400078fdaff */
[-C--:B------:R-:W-:Y:S01]  /*0500*/  LEA.HI.SX32 R17, R34, R31.reuse, 0x1b ;  /* 0x0000001f22117211 */ /* 0x080fe200078fdaff */
[C---:B0-----:R-:W-:Y:S01]  /*0510*/  VIADD R6, R31.reuse, 0x60 ;  /* 0x000000601f067836 */ /* 0x041fe20000000000 */
[-C--:B------:R-:W-:Y:S01]  /*0520*/  LEA.HI.SX32 R19, R36, R31.reuse, 0x1b ;  /* 0x0000001f24137211 */ /* 0x080fe200078fdaff */
[C---:B------:R-:W-:Y:S01]  /*0530*/  VIADD R15, R31.reuse, 0xa0 ;  /* 0x000000a01f0f7836 */ /* 0x040fe20000000000 */
[C---:B------:R-:W-:Y:S01]  /*0540*/  IADD3 R36, R31.reuse, 0x80, RZ ;  /* 0x000000801f247810 */ /* 0x040fe20007ffe0ff */
[----:B------:R-:W-:Y:S01]  /*0550*/  VIADD R27, R31, 0xc0 ;  /* 0x000000c01f1b7836 */ /* 0x000fe20000000000 */
[----:B------:R-:W-:Y:S01]  /*0560*/  LEA R34, R29, R24, 0x1 ;  /* 0x000000181d227211 */ /* 0x000fe200078e08ff */
[--C-:B------:R-:W-:Y:S01]  /*0570*/  IMAD R33, R17, 0x2, R24.reuse ;  /* 0x0000000211217824 */ /* 0x100fe200078e0218 */
[-C--:B------:R-:W-:Y:S01]  /*0580*/  LEA.HI.SX32 R11, R6, R31.reuse, 0x1b ;  /* 0x0000001f060b7211 */ /* 0x080fe200078fdaff */
[----:B------:R-:W-:Y:S01]  /*0590*/  IMAD R35, R19, 0x2, R24 ;  /* 0x0000000213237824 */ /* 0x000fe200078e0218 */
[-C--:B------:R-:W-:Y:S01]  /*05a0*/  LEA.HI.SX32 R13, R36, R31.reuse, 0x1b ;  /* 0x0000001f240d7211 */ /* 0x080fe200078fdaff */
[----:B------:R-:W-:Y:S01]  /*05b0*/  VIADD R7, R31, 0xe0 ;  /* 0x000000e01f077836 */ /* 0x000fe20000000000 */
[----:B------:R-:W-:-:S02]  /*05c0*/  LEA.HI.SX32 R15, R15, R31, 0x1b ;  /* 0x0000001f0f0f7211 */ /* 0x000fc400078fdaff */
[----:B------:R-:W-:-:S03]  /*05d0*/  LEA.HI.SX32 R27, R27, R31, 0x1b ;  /* 0x0000001f1b1b7211 */ /* 0x000fc600078fdaff */
[--C-:B------:R-:W-:Y:S02]  /*05e0*/  IMAD R37, R15, 0x2, R24.reuse ;  /* 0x000000020f257824 */ /* 0x100fe400078e0218 */
[----:B------:R-:W-:Y:S01]  /*05f0*/  IMAD R6, R27, 0x2, R24 ;  /* 0x000000021b067824 */ /* 0x000fe200078e0218 */
[----:B------:R-:W-:Y:S02]  /*0600*/  P2R R32, PR, RZ, 0x1 ;  /* 0x00000001ff207803 */ /* 0x000fe40000000000 */
[----:B------:R-:W-:Y:S01]  /*0610*/  ISETP.GE.AND P0, PT, R25, R12, PT ;  /* 0x0000000c1900720c */ /* 0x000fe20003f06270 */
[----:B--2---:R0:W-:Y:S04]  /*0620*/  STS.U16 [R34], R9 ;  /* 0x0000000922007388 */ /* 0x0041e80000000400 */
[----:B---3--:R1:W-:Y:S04]  /*0630*/  STS.U16 [R33+0x40], R10 ;  /* 0x0000400a21007388 */ /* 0x0083e80000000400 */
[----:B----4-:R2:W-:Y:S01]  /*0640*/  STS.U16 [R35+0x80], R16 ;  /* 0x0000801023007388 */ /* 0x0105e20000000400 */
[----:B0-----:R-:W-:-:S02]  /*0650*/  LEA.HI.SX32 R9, R7, R31, 0x1b ;  /* 0x0000001f07097211 */ /* 0x001fc400078fdaff */
[-C--:B-1----:R-:W-:Y:S01]  /*0660*/  LEA R33, R11, R24.reuse, 0x1 ;  /* 0x000000180b217211 */ /* 0x082fe200078e08ff */
[----:B--2---:R-:W-:Y:S01]  /*0670*/  IMAD R35, R13, 0x2, R24 ;  /* 0x000000020d237824 */ /* 0x004fe200078e0218 */
[----:B------:R-:W-:-:S03]  /*0680*/  LEA R34, R9, R24, 0x1 ;  /* 0x0000001809227211 */ /* 0x000fc600078e08ff */
[----:B-----5:R-:W-:Y:S04]  /*0690*/  STS.U16 [R33+0xc0], R8 ;  /* 0x0000c00821007388 */ /* 0x020fe80000000400 */
[----:B------:R0:W-:Y:S04]  /*06a0*/  STS.U16 [R35+0x100], R28 ;  /* 0x0001001c23007388 */ /* 0x0001e80000000400 */
[----:B------:R-:W-:Y:S04]  /*06b0*/  STS.U16 [R37+0x140], R18 ;  /* 0x0001401225007388 */ /* 0x000fe80000000400 */
[----:B------:R1:W-:Y:S04]  /*06c0*/  STS.U16 [R6+0x180], R30 ;  /* 0x0001801e06007388 */ /* 0x0003e80000000400 */
[----:B------:R2:W-:Y:S01]  /*06d0*/  STS.U16 [R34+0x1c0], R14 ;  /* 0x0001c00e22007388 */ /* 0x0005e20000000400 */
[----:B------:R-:W-:Y:S01]  /*06e0*/  IMAD.MOV.U32 R16, RZ, RZ, RZ ;  /* 0x000000ffff107224 */ /* 0x000fe200078e00ff */
[----:B0-----:R-:W-:Y:S01]  /*06f0*/  HFMA2.MMA R28, -RZ, RZ, 0, 0 ;  /* 0x00000000ff1c7435 */ /* 0x001fe200000001ff */
[----:B------:R-:W-:-:S02]  /*0700*/  IMAD.MOV.U32 R10, RZ, RZ, RZ ;  /* 0x000000ffff0a7224 */ /* 0x000fc400078e00ff */
[----:B------:R-:W-:Y:S01]  /*0710*/  IMAD.MOV.U32 R8, RZ, RZ, RZ ;  /* 0x000000ffff087224 */ /* 0x000fe200078e00ff */
[----:B-1----:R-:W-:Y:S01]  /*0720*/  CS2R R6, SRZ ;  /* 0x0000000000067805 */ /* 0x002fe2000001ff00 */
[----:B------:R-:W-:Y:S02]  /*0730*/  IMAD.MOV.U32 R18, RZ, RZ, RZ ;  /* 0x000000ffff127224 */ /* 0x000fe400078e00ff */
[----:B--2---:R-:W-:Y:S01]  /*0740*/  IMAD.MOV.U32 R14, RZ, RZ, RZ ;  /* 0x000000ffff0e7224 */ /* 0x004fe200078e00ff */
[----:B------:R-:W-:Y:S01]  /*0750*/  NOP ;  /* 0x0000000000007918 */ /* 0x000fe20000000000 */
[----:B------:R-:W-:Y:S06]  /*0760*/  BAR.SYNC.DEFER_BLOCKING 0x0 ;  /* 0x0000000000007b1d */ /* 0x000fec0000010000 */
[----:B------:R-:W2:Y:S01]  /*0770*/  @!P0 LDG.E R16, desc[UR8][R2.64] ;  /* 0x0000000802108981 */ /* 0x000ea2000c1e1900 */
[----:B------:R-:W-:-:S03]  /*0780*/  ISETP.NE.AND P0, PT, R32, RZ, PT ;  /* 0x000000ff2000720c */ /* 0x000fc60003f05270 */
[----:B------:R-:W3:Y:S04]  /*0790*/  @!P3 LDG.E R7, desc[UR8][R2.64+0x100] ;  /* 0x000100080207b981 */ /* 0x000ee8000c1e1900 */
[----:B------:R-:W4:Y:S04]  /*07a0*/  @!P2 LDG.E R8, desc[UR8][R2.64+0x180] ;  /* 0x000180080208a981 */ /* 0x000f28000c1e1900 */
[----:B------:R-:W5:Y:S04]  /*07b0*/  @!P1 LDG.E R6, desc[UR8][R2.64+0x200] ;  /* 0x0002000802069981 */ /* 0x000f68000c1e1900 */
[----:B------:R-:W3:Y:S04]  /*07c0*/  @!P0 LDG.E R10, desc[UR8][R2.64+0x80] ;  /* 0x00008008020a8981 */ /* 0x000ee8000c1e1900 */
[----:B------:R-:W5:Y:S04]  /*07d0*/  @!P4 LDG.E R28, desc[UR8][R2.64+0x280] ;  /* 0x00028008021cc981 */ /* 0x000f68000c1e1900 */
[----:B------:R-:W5:Y:S04]  /*07e0*/  @!P5 LDG.E R14, desc[UR8][R2.64+0x300] ;  /* 0x00030008020ed981 */ /* 0x000f68000c1e1900 */
[----:B------:R0:W5:Y:S01]  /*07f0*/  @!P6 LDG.E R18, desc[UR8][R2.64+0x380] ;  /* 0x000380080212e981 */ /* 0x000162000c1e1900 */
[----:B------:R-:W-:-:S02]  /*0800*/  IMAD R34, R20, 0x7, R31 ;  /* 0x0000000714227824 */ /* 0x000fc400078e021f */
[----:B------:R-:W-:Y:S02]  /*0810*/  IMAD R30, R20, 0x8, R23 ;  /* 0x00000008141e7824 */ /* 0x000fe400078e0217 */
[C---:B------:R-:W-:Y:S02]  /*0820*/  VIADD R32, R34.reuse, 0x2 ;  /* 0x0000000222207836 */ /* 0x040fe40000000000 */
[C---:B------:R-:W-:Y:S01]  /*0830*/  VIADD R33, R34.reuse, 0x5 ;  /* 0x0000000522217836 */ /* 0x040fe20000000000 */
[-C--:B------:R-:W-:Y:S01]  /*0840*/  LEA R29, R29, R24.reuse, 0x2 ;  /* 0x000000181d1d7211 */ /* 0x080fe200078e10ff */
[C---:B------:R-:W-:Y:S02]  /*0850*/  VIADD R35, R34.reuse, 0x3 ;  /* 0x0000000322237836 */ /* 0x040fe40000000000 */
[C---:B------:R-:W-:Y:S02]  /*0860*/  VIADD R37, R34.reuse, 0x6 ;  /* 0x0000000622257836 */ /* 0x040fe40000000000 */
[C---:B------:R-:W-:Y:S01]  /*0870*/  VIADD R36, R34.reuse, 0x7 ;  /* 0x0000000722247836 */ /* 0x040fe20000000000 */
[----:B------:R-:W-:Y:S01]  /*0880*/  LEA R17, R17, R24, 0x2 ;  /* 0x0000001811117211 */ /* 0x000fe200078e10ff */
[C---:B0-----:R-:W-:Y:S01]  /*0890*/  VIADD R3, R34.reuse, 0x1 ;  /* 0x0000000122037836 */ /* 0x041fe20000000000 */
[----:B------:R-:W-:Y:S01]  /*08a0*/  IADD3 R31, R34, 0x4, RZ ;  /* 0x00000004221f7810 */ /* 0x000fe20007ffe0ff */
[--C-:B------:R-:W-:Y:S01]  /*08b0*/  IMAD R2, R19, 0x4, R24.reuse ;  /* 0x0000000413027824 */ /* 0x100fe200078e0218 */
[-C--:B------:R-:W-:Y:S01]  /*08c0*/  LEA.HI.SX32 R19, R32, R30.reuse, 0x1b ;  /* 0x0000001e20137211 */ /* 0x080fe200078fdaff */
[--C-:B------:R-:W-:Y:S01]  /*08d0*/  IMAD R11, R11, 0x4, R24.reuse ;  /* 0x000000040b0b7824 */ /* 0x100fe200078e0218 */
[-C--:B------:R-:W-:Y:S01]  /*08e0*/  LEA.HI.SX32 R33, R33, R30.reuse, 0x1b ;  /* 0x0000001e21217211 */ /* 0x080fe200078fdaff */
[----:B------:R-:W-:Y:S01]  /*08f0*/  IMAD R13, R13, 0x4, R24 ;  /* 0x000000040d0d7824 */ /* 0x000fe200078e0218 */
[----:B------:R-:W-:-:S02]  /*0900*/  LEA.HI.SX32 R35, R35, R30, 0x1b ;  /* 0x0000001e23237211 */ /* 0x000fc400078fdaff */
[-C--:B------:R-:W-:Y:S02]  /*0910*/  LEA.HI.SX32 R37, R37, R30.reuse, 0x1b ;  /* 0x0000001e25257211 */ /* 0x080fe400078fdaff */
[-C--:B------:R-:W-:Y:S02]  /*0920*/  LEA.HI.SX32 R36, R36, R30.reuse, 0x1b ;  /* 0x0000001e24247211 */ /* 0x080fe400078fdaff */
[-C--:B------:R-:W-:Y:S01]  /*0930*/  LEA.HI.SX32 R3, R3, R30.reuse, 0x1b ;  /* 0x0000001e03037211 */ /* 0x080fe200078fdaff */
[--C-:B------:R-:W-:Y:S01]  /*0940*/  IMAD R27, R27, 0x4, R24.reuse ;  /* 0x000000041b1b7824 */ /* 0x100fe200078e0218 */
[----:B------:R-:W-:Y:S02]  /*0950*/  LEA.HI.SX32 R31, R31, R30, 0x1b ;  /* 0x0000001e1f1f7211 */ /* 0x000fe400078fdaff */
[----:B------:R-:W-:Y:S02]  /*0960*/  LEA R15, R15, R24, 0x2 ;  /* 0x000000180f0f7211 */ /* 0x000fe400078e10ff */
[----:B------:R-:W-:Y:S01]  /*0970*/  LEA.HI.SX32 R34, R34, R34, 0x1b ;  /* 0x0000002222227211 */ /* 0x000fe200078fdaff */
[----:B------:R-:W-:-:S02]  /*0980*/  IMAD R9, R9, 0x4, R24 ;  /* 0x0000000409097824 */ /* 0x000fc400078e0218 */
[--C-:B------:R-:W-:Y:S01]  /*0990*/  IMAD R30, R3, 0x4, R24.reuse ;  /* 0x00000004031e7824 */ /* 0x100fe200078e0218 */
[----:B------:R-:W-:Y:S01]  /*09a0*/  LEA R34, R34, R24, 0x2 ;  /* 0x0000001822227211 */ /* 0x000fe200078e10ff */
[----:B------:R-:W-:Y:S01]  /*09b0*/  IMAD.MOV.U32 R32, RZ, RZ, RZ ;  /* 0x000000ffff207224 */ /* 0x000fe200078e00ff */
[----:B--2---:R0:W-:Y:S02]  /*09c0*/  STS [R29], R16 ;  /* 0x000000101d007388 */ /* 0x0041e40000000800 */
[--C-:B0-----:R-:W-:Y:S02]  /*09d0*/  IMAD R16, R33, 0x4, R24.reuse ;  /* 0x0000000421107824 */ /* 0x101fe400078e0218 */
[--C-:B------:R-:W-:Y:S01]  /*09e0*/  IMAD R33, R36, 0x4, R24.reuse ;  /* 0x0000000424217824 */ /* 0x100fe200078e0218 */
[----:B---3--:R-:W-:Y:S04]  /*09f0*/  STS [R17+0x80], R10 ;  /* 0x0000800a11007388 */ /* 0x008fe80000000800 */
[----:B------:R0:W-:Y:S04]  /*0a00*/  STS [R2+0x100], R7 ;  /* 0x0001000702007388 */ /* 0x0001e80000000800 */
[----:B----4-:R1:W-:Y:S04]  /*0a10*/  STS [R11+0x180], R8 ;  /* 0x000180080b007388 */ /* 0x0103e80000000800 */
[----:B-----5:R-:W-:Y:S01]  /*0a20*/  STS [R13+0x200], R6 ;  /* 0x000200060d007388 */ /* 0x020fe20000000800 */
[----:B0-----:R-:W-:-:S02]  /*0a30*/  IMAD R7, R19, 0x4, R24 ;  /* 0x0000000413077824 */ /* 0x001fc400078e0218 */
[--C-:B------:R-:W-:Y:S02]  /*0a40*/  IMAD R19, R37, 0x4, R24.reuse ;  /* 0x0000000425137824 */ /* 0x100fe400078e0218 */
[----:B-1----:R-:W-:Y:S01]  /*0a50*/  IMAD R8, R35, 0x4, R24 ;  /* 0x0000000423087824 */ /* 0x002fe200078e0218 */
[----:B------:R-:W-:Y:S01]  /*0a60*/  LEA R35, R31, R24, 0x2 ;  /* 0x000000181f237211 */ /* 0x000fe200078e10ff */
[----:B------:R-:W-:Y:S04]  /*0a70*/  STS [R15+0x280], R28 ;  /* 0x0002801c0f007388 */ /* 0x000fe80000000800 */
[----:B------:R-:W-:Y:S04]  /*0a80*/  STS [R27+0x300], R14 ;  /* 0x0003000e1b007388 */ /* 0x000fe80000000800 */
[----:B------:R0:W-:Y:S01]  /*0a90*/  STS [R9+0x380], R18 ;  /* 0x0003801209007388 */ /* 0x0001e20000000800 */
[----:B------:R-:W-:-:S03]  /*0aa0*/  NOP ;  /* 0x0000000000007918 */ /* 0x000fc60000000000 */
[----:B------:R-:W-:Y:S04]  /*0ab0*/  LDS R3, [R34] ;  /* 0x0000000022037984 */ /* 0x000fe80000000800 */
[----:B------:R1:W2:Y:S04]  /*0ac0*/  LDS R6, [R30+0x4] ;  /* 0x000004001e067984 */ /* 0x0002a80000000800 */
[----:B------:R-:W3:Y:S04]  /*0ad0*/  LDS R7, [R7+0x8] ;  /* 0x0000080007077984 */ /* 0x000ee80000000800 */
[----:B------:R-:W4:Y:S04]  /*0ae0*/  LDS R8, [R8+0xc] ;  /* 0x00000c0008087984 */ /* 0x000f280000000800 */
[----:B------:R-:W5:Y:S04]  /*0af0*/  LDS R14, [R35+0x10] ;  /* 0x00001000230e7984 */ /* 0x000f680000000800 */
[----:B------:R-:W5:Y:S04]  /*0b00*/  LDS R16, [R16+0x14] ;  /* 0x0000140010107984 */ /* 0x000f680000000800 */
[----:B------:R-:W5:Y:S04]  /*0b10*/  LDS R19, [R19+0x18] ;  /* 0x0000180013137984 */ /* 0x000f680000000800 */
[----:B------:R-:W5:Y:S01]  /*0b20*/  LDS R33, [R33+0x1c] ;  /* 0x00001c0021217984 */ /* 0x000f620000000800 */
[----:B------:R-:W-:Y:S01]  /*0b30*/  BAR.SYNC.DEFER_BLOCKING 0x0 ;  /* 0x0000000000007b1d */ /* 0x000fe20000010000 */
[----:B------:R-:W-:Y:S01]  /*0b40*/  IMAD.MOV.U32 R10, RZ, RZ, RZ ;  /* 0x000000ffff0a7224 */ /* 0x000fe200078e00ff */
[----:B0-----:R-:W-:-:S02]  /*0b50*/  MOV R18, RZ ;  /* 0x000000ff00127202 */ /* 0x001fc40000000f00 */
[----:B-1----:R-:W-:Y:S01]  /*0b60*/  CS2R R30, SRZ ;  /* 0x00000000001e7805 */ /* 0x002fe2000001ff00 */
[----:B------:R-:W-:Y:S02]  /*0b70*/  IMAD.MOV.U32 R28, RZ, RZ, RZ ;  /* 0x000000ffff1c7224 */ /* 0x000fe400078e00ff */
[----:B------:R-:W-:Y:S01]  /*0b80*/  IMAD.MOV.U32 R34, RZ, RZ, RZ ;  /* 0x000000ffff227224 */ /* 0x000fe200078e00ff */
[----:B------:R-:W5:Y:S01]  /*0b90*/  @!P0 LDG.E R10, desc[UR8][R4.64+0x80] ;  /* 0x00008008040a8981 */ /* 0x000f62000c1e1900 */
[----:B------:R-:W-:Y:S01]  /*0ba0*/  ISETP.GE.AND P0, PT, R25, R12, PT ;  /* 0x0000000c1900720c */ /* 0x000fe20003f06270 */
[----:B------:R-:W-:Y:S02]  /*0bb0*/  HFMA2.MMA R12, -RZ, RZ, 0, 0 ;  /* 0x00000000ff0c7435 */ /* 0x000fe400000001ff */
[----:B------:R-:W5:Y:S04]  /*0bc0*/  @!P3 LDG.E R31, desc[UR8][R4.64+0x100] ;  /* 0x00010008041fb981 */ /* 0x000f68000c1e1900 */
[----:B------:R-:W5:Y:S04]  /*0bd0*/  @!P2 LDG.E R28, desc[UR8][R4.64+0x180] ;  /* 0x00018008041ca981 */ /* 0x000f68000c1e1900 */
[----:B------:R-:W5:Y:S04]  /*0be0*/  @!P1 LDG.E R34, desc[UR8][R4.64+0x200] ;  /* 0x0002000804229981 */ /* 0x000f68000c1e1900 */
[----:B------:R-:W5:Y:S04]  /*0bf0*/  @!P0 LDG.E R18, desc[UR8][R4.64] ;  /* 0x0000000804128981 */ /* 0x000f68000c1e1900 */
[----:B------:R-:W5:Y:S04]  /*0c00*/  @!P4 LDG.E R32, desc[UR8][R4.64+0x280] ;  /* 0x000280080420c981 */ /* 0x000f68000c1e1900 */
[----:B------:R-:W5:Y:S04]  /*0c10*/  @!P5 LDG.E R30, desc[UR8][R4.64+0x300] ;  /* 0x00030008041ed981 */ /* 0x000f68000c1e1900 */
[----:B------:R0:W5:Y:S01]  /*0c20*/  @!P6 LDG.E R12, desc[UR8][R4.64+0x380] ;  /* 0x00038008040ce981 */ /* 0x000162000c1e1900 */
[----:B--2---:R-:W-:-:S04]  /*0c30*/  FADD.FTZ R6, R3, R6 ;  /* 0x0000000603067221 */ /* 0x004fc80000010000 */
[----:B---3--:R-:W-:-:S04]  /*0c40*/  FADD.FTZ R7, R7, R6 ;  /* 0x0000000607077221 */ /* 0x008fc80000010000 */
[----:B----4-:R-:W-:-:S04]  /*0c50*/  FADD.FTZ R7, R8, R7 ;  /* 0x0000000708077221 */ /* 0x010fc80000010000 */
[----:B-----5:R-:W-:-:S04]  /*0c60*/  FADD.FTZ R7, R14, R7 ;  /* 0x000000070e077221 */ /* 0x020fc80000010000 */
[----:B------:R-:W-:-:S04]  /*0c70*/  FADD.FTZ R16, R16, R7 ;  /* 0x0000000710107221 */ /* 0x000fc80000010000 */
[----:B------:R-:W-:-:S04]  /*0c80*/  FADD.FTZ R16, R19, R16 ;  /* 0x0000001013107221 */ /* 0x000fc80000010000 */
[----:B------:R-:W-:-:S05]  /*0c90*/  FADD.FTZ R16, R33, R16 ;  /* 0x0000001021107221 */ /* 0x000fca0000010000 */
[----:B------:R-:W1:Y:S02]  /*0ca0*/  SHFL.DOWN P0, R3, R16, 0x1, 0x1f ;  /* 0x08201f0010037f89 */ /* 0x000e640000000000 */
[----:B-1----:R-:W-:-:S05]  /*0cb0*/  @P0 FADD R3, R16, R3 ;  /* 0x0000000310030221 */ /* 0x002fca0000000000 */
[----:B------:R-:W1:Y:S02]  /*0cc0*/  SHFL.DOWN P0, R6, R3, 0x2, 0x1f ;  /* 0x08401f0003067f89 */ /* 0x000e640000000000 */
[----:B-1----:R-:W-:-:S05]  /*0cd0*/  @P0 FADD R6, R3, R6 ;  /* 0x0000000603060221 */ /* 0x002fca0000000000 */
[----:B0-----:R-:W0:Y:S02]  /*0ce0*/  SHFL.DOWN P0, R5, R6, 0x4, 0x1f ;  /* 0x08801f0006057f89 */ /* 0x001e240000000000 */
[----:B0-----:R-:W-:-:S05]  /*0cf0*/  @P0 FADD R5, R6, R5 ;  /* 0x0000000506050221 */ /* 0x001fca0000000000 */
[----:B------:R-:W0:Y:S02]  /*0d00*/  SHFL.DOWN P0, R4, R5, 0x8, 0x1f ;  /* 0x09001f0005047f89 */ /* 0x000e240000000000 */
[----:B0-----:R-:W-:-:S05]  /*0d10*/  @P0 FADD R4, R5, R4 ;  /* 0x0000000405040221 */ /* 0x001fca0000000000 */
[----:B------:R-:W0:Y:S01]  /*0d20*/  SHFL.DOWN P0, R19, R4, 0x10, 0x1f ;  /* 0x0a001f0004137f89 */ /* 0x000e220000000000 */
[----:B------:R-:W-:Y:S01]  /*0d30*/  ISETP.NE.AND P1, PT, R20, RZ, PT ;  /* 0x000000ff1400720c */ /* 0x000fe20003f25270 */
[----:B------:R-:W-:Y:S01]  /*0d40*/  BSSY B0, `(.L_x_1635) ;  /* 0x0000029000007945 */ /* 0x000fe20003800000 */
[----:B0-----:R-:W-:Y:S01]  /*0d50*/  @P0 FADD R19, R4, R19 ;  /* 0x0000001304130221 */ /* 0x001fe20000000000 */
[----:B------:R-:W-:Y:S01]  /*0d60*/  ISETP.NE.AND P0, PT, R0, RZ, PT ;  /* 0x000000ff0000720c */ /* 0x000fe20003f05270 */
[----:B------:R0:W-:Y:S04]  /*0d70*/  STS [R29], R18 ;  /* 0x000000121d007388 */ /* 0x0001e80000000800 */
[----:B------:R0:W-:Y:S04]  /*0d80*/  STS [R17+0x80], R10 ;  /* 0x0000800a11007388 */ /* 0x0001e80000000800 */
[----:B------:R0:W-:Y:S04]  /*0d90*/  STS [R2+0x100], R31 ;  /* 0x0001001f02007388 */ /* 0x0001e80000000800 */
[----:B------:R0:W-:Y:S04]  /*0da0*/  STS [R11+0x180], R28 ;  /* 0x0001801c0b007388 */ /* 0x0001e80000000800 */
[----:B------:R0:W-:Y:S04]  /*0db0*/  STS [R13+0x200], R34 ;  /* 0x000200220d007388 */ /* 0x0001e80000000800 */
[----:B------:R0:W-:Y:S04]  /*0dc0*/  STS [R15+0x280], R32 ;  /* 0x000280200f007388 */ /* 0x0001e80000000800 */
[----:B------:R0:W-:Y:S04]  /*0dd0*/  STS [R27+0x300], R30 ;  /* 0x0003001e1b007388 */ /* 0x0001e80000000800 */
[----:B------:R0:W-:Y:S01]  /*0de0*/  STS [R9+0x380], R12 ;  /* 0x0003800c09007388 */ /* 0x0001e20000000800 */
[----:B------:R-:W-:Y:S01]  /*0df0*/  NOP ;  /* 0x0000000000007918 */ /* 0x000fe20000000000 */
[----:B------:R-:W-:Y:S06]  /*0e00*/  BAR.SYNC.DEFER_BLOCKING 0x0 ;  /* 0x0000000000007b1d */ /* 0x000fec0000010000 */
[----:B------:R0:W-:Y:S02]  /*0e10*/  @!P1 STS [R26+0x10], R19 ;  /* 0x000010131a009388 */ /* 0x0001e40000000800 */
[----:B------:R-:W-:Y:S06]  /*0e20*/  BAR.SYNC.DEFER_BLOCKING 0x0 ;  /* 0x0000000000007b1d */ /* 0x000fec0000010000 */
[----:B------:R-:W-:Y:S05]  /*0e30*/  @P0 BRA `(.L_x_1636) ;  /* 0x0000000000640947 */ /* 0x000fea0003800000 */
[----:B------:R-:W1:Y:S01]  /*0e40*/  S2UR UR5, SR_CgaCtaId ;  /* 0x00000000000579c3 */ /* 0x000e620000008800 */
[----:B------:R-:W-:Y:S02]  /*0e50*/  UMOV UR4, 0x400 ;  /* 0x0000040000047882 */ /* 0x000fe40000000000 */
[----:B-1----:R-:W-:-:S06]  /*0e60*/  ULEA UR4, UR5, UR4, 0x18 ;  /* 0x0000000405047291 */ /* 0x002fcc000f8ec03f */
[----:B------:R-:W-:-:S05]  /*0e70*/  IMAD.U32 R24, RZ, RZ, UR4 ;  /* 0x00000004ff187e24 */ /* 0x000fca000f8e00ff */
[----:B------:R-:W1:Y:S04]  /*0e80*/  LDS.128 R4, [R24+0x10] ;  /* 0x0000100018047984 */ /* 0x000e680000000c00 */
[----:B0-----:R-:W0:Y:S04]  /*0e90*/  LDS.128 R8, [R24+0x20] ;  /* 0x0000200018087984 */ /* 0x001e280000000c00 */
[----:B------:R-:W2:Y:S04]  /*0ea0*/  LDS R2, [R24+0x24] ;  /* 0x0000240018027984 */ /* 0x000ea80000000800 */
[----:B------:R-:W3:Y:S04]  /*0eb0*/  LDS.128 R12, [R24+0x30] ;  /* 0x00003000180c7984 */ /* 0x000ee80000000c00 */
[----:B------:R-:W-:Y:S01]  /*0ec0*/  LDS R3, [R24+0x48] ;  /* 0x0000480018037984 */ /* 0x000fe20000000800 */
[----:B-1----:R-:W-:-:S03]  /*0ed0*/  FADD.FTZ R5, R19, R5 ;  /* 0x0000000513057221 */ /* 0x002fc60000010000 */
[----:B------:R-:W1:Y:S01]  /*0ee0*/  LDS.128 R16, [R24+0x40] ;  /* 0x0000400018107984 */ /* 0x000e620000000c00 */
[----:B------:R-:W-:-:S04]  /*0ef0*/  FADD.FTZ R6, R5, R6 ;  /* 0x0000000605067221 */ /* 0x000fc80000010000 */
[----:B------:R-:W-:-:S04]  /*0f00*/  FADD.FTZ R7, R6, R7 ;  /* 0x0000000706077221 */ /* 0x000fc80000010000 */
[----:B0-----:R-:W-:-:S04]  /*0f10*/  FADD.FTZ R7, R7, R8 ;  /* 0x0000000807077221 */ /* 0x001fc80000010000 */
[----:B--2---:R-:W-:-:S04]  /*0f20*/  FADD.FTZ R7, R7, R2 ;  /* 0x0000000207077221 */ /* 0x004fc80000010000 */
[----:B------:R-:W-:-:S04]  /*0f30*/  FADD.FTZ R10, R7, R10 ;  /* 0x0000000a070a7221 */ /* 0x000fc80000010000 */
[----:B------:R-:W-:-:S04]  /*0f40*/  FADD.FTZ R11, R10, R11 ;  /* 0x0000000b0a0b7221 */ /* 0x000fc80000010000 */
[----:B---3--:R-:W-:-:S04]  /*0f50*/  FADD.FTZ R12, R11, R12 ;  /* 0x0000000c0b0c7221 */ /* 0x008fc80000010000 */
[----:B------:R-:W-:-:S04]  /*0f60*/  FADD.FTZ R13, R12, R13 ;  /* 0x0000000d0c0d7221 */ /* 0x000fc80000010000 */
[----:B------:R-:W-:-:S04]  /*0f70*/  FADD.FTZ R14, R13, R14 ;  /* 0x0000000e0d0e7221 */ /* 0x000fc80000010000 */
[----:B------:R-:W-:-:S04]  /*0f80*/  FADD.FTZ R15, R14, R15 ;  /* 0x0000000f0e0f7221 */ /* 0x000fc80000010000 */
[----:B-1----:R-:W-:-:S04]  /*0f90*/  FADD.FTZ R16, R15, R16 ;  /* 0x000000100f107221 */ /* 0x002fc80000010000 */
[----:B------:R-:W-:-:S04]  /*0fa0*/  FADD.FTZ R16, R17, R16 ;  /* 0x0000001011107221 */ /* 0x000fc80000010000 */
[----:B------:R-:W-:-:S04]  /*0fb0*/  FADD.FTZ R16, R16, R3 ;  /* 0x0000000310107221 */ /* 0x000fc80000010000 */
[----:B------:R-:W-:-:S07]  /*0fc0*/  FADD.FTZ R19, R19, R16 ;  /* 0x0000001013137221 */ /* 0x000fce0000010000 */
.L_x_1636:
[----:B------:R-:W-:Y:S05]  /*0fd0*/  BSYNC B0 ;  /* 0x0000000000007941 */ /* 0x000fea0003800000 */
.L_x_1635:
[----:B------:R-:W-:Y:S04]  /*0fe0*/  BSSY B0, `(.L_x_1637) ;  /* 0x0000004000007945 */ /* 0x000fe80003800000 */
[----:B------:R-:W-:Y:S05]  /*0ff0*/  @P0 BRA `(.L_x_1638) ;  /* 0x0000000000080947 */ /* 0x000fea0003800000 */
[----:B0-----:R-:W0:Y:S02]  /*1000*/  LDC.64 R2, c[0x0][0x230] ;  /* 0x00008c00ff027b82 */ /* 0x001e240000000a00 */
[----:B0-----:R1:W-:Y:S02]  /*1010*/  REDG.E.ADD.F32.FTZ.RN.STRONG.GPU desc[UR8][R2.64], R19 ;  /* 0x00000013020079a6 */ /* 0x0013e4000c10f388 */
.L_x_1638:
[----:B------:R-:W-:Y:S05]  /*1020*/  BSYNC B0 ;  /* 0x0000000000007941 */ /* 0x000fea0003800000 */
.L_x_1637:
[----:B-1----:R-:W1:Y:S01]  /*1030*/  LDC R3, c[0x0][0xc] ;  /* 0x00000300ff037b82 */ /* 0x002e620000000800 */
[----:B------:R-:W-:Y:S01]  /*1040*/  NOP ;  /* 0x0000000000007918 */ /* 0x000fe20000000000 */
[----:B-1----:R-:W-:-:S05]  /*1050*/  IMAD R22, R3, 0x1000, R22 ;  /* 0x0000100003167824 */ /* 0x002fca00078e0216 */
[----:B------:R-:W-:-:S13]  /*1060*/  ISETP.GE.U32.AND P0, PT, R22, UR6, PT ;  /* 0x0000000616007c0c */ /* 0x000fda000bf06070 */
[----:B------:R-:W-:Y:S05]  /*1070*/  @!P0 BRA `(.L_x_1639) ;  /* 0xfffffff000608947 */ /* 0x000fea000383ffff */
[----:B------:R-:W-:Y:S05]  /*1080*/  EXIT ;  /* 0x000000000000794d */ /* 0x000fea0003800000 */
.L_x_1640:
        /* <DEDUP_REMOVED lines=15> */
.L_x_2148:


//--------------------- .text._Z33kPreconditionOptimizer32bit2StateI6__halfLi6ELi4096ELi8EEvPT_S2_PfS3_S3_ffffiffi --------------------------
	.section	.text._Z33kPreconditionOptimizer32bit2StateI6__halfLi6ELi4096ELi8EEvPT_S2_PfS3_S3_ffffiffi,"ax",@progbits
	.align	128
        .global         _Z33kPreconditionOptimizer32bit2StateI6__halfLi6ELi4096ELi8EEvPT_S2_PfS3_S3_ffffiffi
        .type           _Z33kPreconditionOptimizer32bit2StateI6__halfLi6ELi4096ELi8EEvPT_S2_PfS3_S3_ffffiffi,@function
        .size           _Z33kPreconditionOptimizer32bit2StateI6__halfLi6ELi4096ELi8EEvPT_S2_PfS3_S3_ffffiffi,(.L_x_2149 - _Z33kPreconditionOptimizer32bit2StateI6__halfLi6ELi4096ELi8EEvPT_S2_PfS3_S3_ffffiffi)
        .other          _Z33kPreconditionOptimizer32bit2StateI6__halfLi6ELi4096ELi8EEvPT_S2_PfS3_S3_ffffiffi,@"STO_CUDA_ENTRY STV_DEFAULT"
_Z33kPreconditionOptimizer32bit2StateI6__halfLi6ELi4096ELi8EEvPT_S2_PfS3_S3_ffffiffi:
.text._Z33kPreconditionOptimizer32bit2StateI6__halfLi6ELi4096ELi8EEvPT_S2_PfS3_S3_ffffiffi:
        /* <DEDUP_REMOVED lines=32> */
.L_x_1645:
        /* <DEDUP_REMOVED lines=221> */
.L_x_1642:
[----:B------:R-:W-:Y:S05]  /*0fd0*/  BSYNC B0 ;  /* 0x0000000000007941 */ /* 0x000fea0003800000 */
.L_x_1641:
[----:B------:R-:W-:Y:S04]  /*0fe0*/  BSSY B0, `(.L_x_1643) ;  /* 0x0000004000007945 */ /* 0x000fe80003800000 */
[----:B------:R-:W-:Y:S05]  /*0ff0*/  @P0 BRA `(.L_x_1644) ;  /* 0x0000000000080947 */ /* 0x000fea0003800000 */
[----:B0-----:R-:W0:Y:S02]  /*1000*/  LDC.64 R2, c[0x0][0x230] ;  /* 0x00008c00ff027b82 */ /* 0x001e240000000a00 */
[----:B0-----:R1:W-:Y:S02]  /*1010*/  REDG.E.ADD.F32.FTZ.RN.STRONG.GPU desc[UR8][R2.64], R19 ;  /* 0x00000013020079a6 */ /* 0x0013e4000c10f388 */
.L_x_1644:
[----:B------:R-:W-:Y:S05]  /*1020*/  BSYNC B0 ;  /* 0x0000000000007941 */ /* 0x000fea0003800000 */
.L_x_1643:
[----:B-1----:R-:W1:Y:S01]  /*1030*/  LDC R3, c[0x0][0xc] ;  /* 0x00000300ff037b82 */ /* 0x002e620000000800 */
[----:B------:R-:W-:Y:S01]  /*1040*/  NOP ;  /* 0x0000000000007918 */ /* 0x000fe20000000000 */
[----:B-1----:R-:W-:-:S05]  /*1050*/  IMAD R22, R3, 0x1000, R22 ;  /* 0x0000100003167824 */ /* 0x002fca00078e0216 */
[----:B------:R-:W-:-:S13]  /*1060*/  ISETP.GE.U32.AND P0, PT, R22, UR6, PT ;  /* 0x0000000616007c0c */ /* 0x000fda000bf06070 */
[----:B------:R-:W-:Y:S05]  /*1070*/  @!P0 BRA `(.L_x_1645) ;  /* 0xfffffff000608947 */ /* 0x000fea000383ffff */
[----:B------:R-:W-:Y:S05]  /*1080*/  EXIT ;  /* 0x000000000000794d */ /* 0x000fea0003800000 */
.L_x_1646:
        /* <DEDUP_REMOVED lines=15> */
.L_x_2149:


//--------------------- .text._Z33kPreconditionOptimizer32bit2StateIfLi6ELi4096ELi8EEvPT_S1_PfS2_S2_ffffiffi --------------------------
	.section	.text._Z33kPreconditionOptimizer32bit2StateIfLi6ELi4096ELi8EEvPT_S1_PfS2_S2_ffffiffi,"ax",@progbits
	.align	128
        .global         _Z33kPreconditionOptimizer32bit2StateIfLi6ELi4096ELi8EEvPT_S1_PfS2_S2_ffffiffi
        .type           _Z33kPreconditionOptimizer32bit2StateIfLi6ELi4096ELi8EEvPT_S1_PfS2_S2_ffffiffi,@function
        .size           _Z33kPreconditionOptimizer32bit2StateIfLi6ELi4096ELi8EEvPT_S1_PfS2_S2_ffffiffi,(.L_x_2150 - _Z33kPreconditionOptimizer32bit2StateIfLi6ELi4096ELi8EEvPT_S1_PfS2_S2_ffffiffi)
        .other          _Z33kPreconditionOptimizer32bit2StateIfLi6ELi4096ELi8EEvPT_S1_PfS2_S2_ffffiffi,@"STO_CUDA_ENTRY STV_DEFAULT"
_Z33kPreconditionOptimizer32bit2StateIfLi6ELi4096ELi8EEvPT_S1_PfS2_S2_ffffiffi:
.text._Z33kPreconditionOptimizer32bit2StateIfLi6ELi4096ELi8EEvPT_S1_PfS2_S2_ffffiffi:
        /* <DEDUP_REMOVED lines=32> */
.L_x_1651:
[C---:B------:R-:W-:Y:S01]  /*0200*/  IADD3 R2, P1, R25.reuse, R22, RZ ;  /* 0x0000001619027210 */ /* 0x040fe20007f3e0ff */
[----:B------:R-:W-:Y:S01]  /*0210*/  BAR.SYNC.DEFER_BLOCKING 0x0 ;  /* 0x0000000000007b1d */ /* 0x000fe20000010000 */
[----:B0-----:R-:W-:Y:S02]  /*0220*/  IADD3 R12, -R22, RZ, RZ ;  /* 0x000000ff160c7210 */ /* 0x001fe40007ffe1ff */
[----:B------:R-:W-:Y:S02]  /*0230*/  CS2R R10, SRZ ;  /* 0x00000000000a7805 */ /* 0x000fe4000001ff00 */
[C---:B------:R-:W-:Y:S01]  /*0240*/  LEA.HI.X.SX32 R7, R25.reuse, RZ, 0x1, P1 ;  /* 0x000000ff19077211 */ /* 0x040fe200008f0eff */
[----:B------:R-:W-:Y:S01]  /*0250*/  IMAD.SHL.U32 R9, R2, 0x4, RZ ;  /* 0x0000000402097824 */ /* 0x000fe200078e00ff */
[----:B------:R-:W-:Y:S01]  /*0260*/  LOP3.LUT R3, R25, 0x20, RZ, 0xfc, !PT ;  /* 0x0000002019037812 */ /* 0x000fe200078efcff */
[----:B------:R-:W-:Y:S01]  /*0270*/  IMAD.MOV.U32 R16, RZ, RZ, RZ ;  /* 0x000000ffff107224 */ /* 0x000fe200078e00ff */
[----:B---3--:R-:W-:-:S02]  /*0280*/  VIADDMNMX.U32 R12, R12, R21, 0x1000, PT ;  /* 0x000010000c0c7446 */ /* 0x008fc40003800015 */
[----:B------:R-:W-:Y:S02]  /*0290*/  CS2R R32, SRZ ;  /* 0x0000000000207805 */ /* 0x000fe4000001ff00 */
[----:B------:R-:W-:Y:S01]  /*02a0*/  SHF.L.U64.HI R6, R2, 0x2, R7 ;  /* 0x0000000202067819 */ /* 0x000fe20000010207 */
[----:B------:R-:W-:Y:S01]  /*02b0*/  IMAD.MOV.U32 R36, RZ, RZ, RZ ;  /* 0x000000ffff247224 */ /* 0x000fe200078e00ff */
[----:B------:R-:W-:Y:S02]  /*02c0*/  IADD3 R8, P6, R9, UR10, RZ ;  /* 0x0000000a09087c10 */ /* 0x000fe4000ffde0ff */
[----:B------:R-:W-:Y:S02]  /*02d0*/  LOP3.LUT R5, R25, 0x40, RZ, 0xfc, !PT ;  /* 0x0000004019057812 */ /* 0x000fe400078efcff */
[----:B------:R-:W-:Y:S02]  /*02e0*/  ISETP.GE.AND P0, PT, R3, R12, PT ;  /* 0x0000000c0300720c */ /* 0x000fe40003f06270 */
[----:B------:R-:W-:-:S02]  /*02f0*/  IADD3 R4, P4, R9, UR12, RZ ;  /* 0x0000000c09047c10 */ /* 0x000fc4000ff9e0ff */
[----:B------:R-:W-:Y:S02]  /*0300*/  IADD3 R2, P5, R9, UR14, RZ ;  /* 0x0000000e09027c10 */ /* 0x000fe4000ffbe0ff */
[C---:B------:R-:W-:Y:S02]  /*0310*/  LOP3.LUT R3, R25.reuse, 0x60, RZ, 0xfc, !PT ;  /* 0x0000006019037812 */ /* 0x040fe400078efcff */
[----:B------:R-:W-:Y:S02]  /*0320*/  IADD3.X R9, R6, UR11, RZ, P6, !PT ;  /* 0x0000000b06097c10 */ /* 0x000fe4000b7fe4ff */
[-C--:B------:R-:W-:Y:S02]  /*0330*/  ISETP.GE.AND P6, PT, R25, R12.reuse, PT ;  /* 0x0000000c1900720c */ /* 0x080fe40003fc6270 */
[----:B------:R-:W-:Y:S02]  /*0340*/  ISETP.GE.AND P3, PT, R5, R12, PT ;  /* 0x0000000c0500720c */ /* 0x000fe40003f66270 */
[----:B------:R-:W-:-:S02]  /*0350*/  LOP3.LUT R5, R25, 0x80, RZ, 0xfc, !PT ;  /* 0x0000008019057812 */ /* 0x000fc400078efcff */
[-C--:B------:R-:W-:Y:S02]  /*0360*/  ISETP.GE.AND P2, PT, R3, R12.reuse, PT ;  /* 0x0000000c0300720c */ /* 0x080fe40003f46270 */
[----:B------:R-:W-:Y:S02]  /*0370*/  LOP3.LUT R3, R25, 0xa0, RZ, 0xfc, !PT ;  /* 0x000000a019037812 */ /* 0x000fe400078efcff */
[-C--:B------:R-:W-:Y:S02]  /*0380*/  ISETP.GE.AND P1, PT, R5, R12.reuse, PT ;  /* 0x0000000c0500720c */ /* 0x080fe40003f26270 */
[----:B------:R-:W-:Y:S01]  /*0390*/  LOP3.LUT R7, R25, 0xc0, RZ, 0xfc, !PT ;  /* 0x000000c019077812 */ /* 0x000fe200078efcff */
[----:B------:R-:W2:Y:S01]  /*03a0*/  @!P6 LDG.E R11, desc[UR8][R8.64] ;  /* 0x00000008080be981 */ /* 0x000ea2000c1e1900 */
[----:B------:R-:W-:Y:S02]  /*03b0*/  IADD3.X R5, R6, UR13, RZ, P4, !PT ;  /* 0x0000000d06057c10 */ /* 0x000fe4000a7fe4ff */
[----:B------:R-:W-:-:S02]  /*03c0*/  ISETP.GE.AND P4, PT, R3, R12, PT ;  /* 0x0000000c0300720c */ /* 0x000fc40003f86270 */
[----:B------:R-:W-:Y:S01]  /*03d0*/  LOP3.LUT R13, R25, 0xe0, RZ, 0xfc, !PT ;  /* 0x000000e0190d7812 */ /* 0x000fe200078efcff */
[----:B------:R-:W-:Y:S01]  /*03e0*/  HFMA2.MMA R29, -RZ, RZ, 0, 0 ;  /* 0x00000000ff1d7435 */ /* 0x000fe200000001ff */
[----:B------:R-:W-:Y:S01]  /*03f0*/  IADD3.X R3, R6, UR15, RZ, P5, !PT ;  /* 0x0000000f06037c10 */ /* 0x000fe2000affe4ff */
[----:B------:R-:W3:Y:S01]  /*0400*/  @!P3 LDG.E R10, desc[UR8][R8.64+0x100] ;  /* 0x00010008080ab981 */ /* 0x000ee2000c1e1900 */
[-C--:B------:R-:W-:Y:S01]  /*0410*/  ISETP.GE.AND P5, PT, R7, R12.reuse, PT ;  /* 0x0000000c0700720c */ /* 0x080fe20003fa6270 */
[----:B------:R-:W-:Y:S01]  /*0420*/  IMAD.MOV.U32 R7, RZ, RZ, RZ ;  /* 0x000000ffff077224 */ /* 0x000fe200078e00ff */
[----:B------:R-:W-:Y:S01]  /*0430*/  ISETP.GE.AND P6, PT, R13, R12, PT ;  /* 0x0000000c0d00720c */ /* 0x000fe20003fc6270 */
[----:B------:R-:W4:Y:S04]  /*0440*/  @!P2 LDG.E R16, desc[UR8][R8.64+0x180] ;  /* 0x000180080810a981 */ /* 0x000f28000c1e1900 */
[----:B------:R-:W5:Y:S04]  /*0450*/  @!P0 LDG.E R7, desc[UR8][R8.64+0x80] ;  /* 0x0000800808078981 */ /* 0x000f68000c1e1900 */
[----:B------:R-:W4:Y:S04]  /*0460*/  @!P1 LDG.E R33, desc[UR8][R8.64+0x200] ;  /* 0x0002000808219981 */ /* 0x000f28000c1e1900 */
[----:B------:R-:W4:Y:S04]  /*0470*/  @!P4 LDG.E R36, desc[UR8][R8.64+0x280] ;  /* 0x000280080824c981 */ /* 0x000f28000c1e1900 */
[----:B------:R-:W4:Y:S04]  /*0480*/  @!P5 LDG.E R29, desc[UR8][R8.64+0x300] ;  /* 0x00030008081dd981 */ /* 0x000f28000c1e1900 */
[----:B------:R0:W4:Y:S01]  /*0490*/  @!P6 LDG.E R32, desc[UR8][R8.64+0x380] ;  /* 0x000380080820e981 */ /* 0x000122000c1e1900 */
        /* <DEDUP_REMOVED lines=17> */
[----:B------:R-:W-:-:S05]  /*05b0*/  LEA.HI.SX32 R19, R30, R31, 0x1b ;  /* 0x0000001f1e137211 */ /* 0x000fca00078fdaff */
[--C-:B------:R-:W-:Y:S01]  /*05c0*/  IMAD R8, R19, 0x4, R24.reuse ;  /* 0x0000000413087824 */ /* 0x100fe200078e0218 */
[----:B------:R-:W-:Y:S02]  /*05d0*/  P2R R34, PR, RZ, 0x1 ;  /* 0x00000001ff227803 */ /* 0x000fe40000000000 */
[----:B------:R-:W-:Y:S01]  /*05e0*/  ISETP.GE.AND P0, PT, R25, R12, PT ;  /* 0x0000000c1900720c */ /* 0x000fe20003f06270 */
[----:B------:R-:W-:Y:S01]  /*05f0*/  IMAD.MOV.U32 R30, RZ, RZ, RZ ;  /* 0x000000ffff1e7224 */ /* 0x000fe200078e00ff */
[----:B------:R-:W-:Y:S02]  /*0600*/  MOV R28, RZ ;  /* 0x000000ff001c7202 */ /* 0x000fe40000000f00 */
[----:B------:R-:W-:Y:S01]  /*0610*/  CS2R R18, SRZ ;  /* 0x0000000000127805 */ /* 0x000fe2000001ff00 */
[----:B--2---:R0:W-:Y:S02]  /*0620*/  STS [R6], R11 ;  /* 0x0000000b06007388 */ /* 0x0041e40000000800 */
[----:B0-----:R-:W-:Y:S01]  /*0630*/  LEA R11, R9, R24, 0x2 ;  /* 0x00000018090b7211 */ /* 0x001fe200078e10ff */
[--C-:B------:R-:W-:Y:S01]  /*0640*/  IMAD R9, R17, 0x4, R24.reuse ;  /* 0x0000000411097824 */ /* 0x100fe200078e0218 */
[----:B-----5:R0:W-:Y:S04]  /*0650*/  STS [R14+0x80], R7 ;  /* 0x000080070e007388 */ /* 0x0201e80000000800 */
[----:B---3--:R1:W-:Y:S01]  /*0660*/  STS [R13+0x100], R10 ;  /* 0x0001000a0d007388 */ /* 0x0083e20000000800 */
[----:B0-----:R-:W-:Y:S01]  /*0670*/  LEA.HI.SX32 R7, R27, R31, 0x1b ;  /* 0x0000001f1b077211 */ /* 0x001fe200078fdaff */
[----:B-1----:R-:W-:-:S03]  /*0680*/  IMAD R10, R15, 0x4, R24 ;  /* 0x000000040f0a7824 */ /* 0x002fc600078e0218 */
[----:B------:R-:W-:Y:S01]  /*0690*/  LEA R7, R7, R24, 0x2 ;  /* 0x0000001807077211 */ /* 0x000fe200078e10ff */
[----:B----4-:R0:W-:Y:S04]  /*06a0*/  STS [R11+0x180], R16 ;  /* 0x000180100b007388 */ /* 0x0101e80000000800 */
[----:B------:R-:W-:Y:S04]  /*06b0*/  STS [R10+0x200], R33 ;  /* 0x000200210a007388 */ /* 0x000fe80000000800 */
[----:B------:R-:W-:Y:S04]  /*06c0*/  STS [R9+0x280], R36 ;  /* 0x0002802409007388 */ /* 0x000fe80000000800 */
[----:B------:R1:W-:Y:S04]  /*06d0*/  STS [R8+0x300], R29 ;  /* 0x0003001d08007388 */ /* 0x0003e80000000800 */
[----:B------:R2:W-:Y:S01]  /*06e0*/  STS [R7+0x380], R32 ;  /* 0x0003802007007388 */ /* 0x0005e20000000800 */
[----:B------:R-:W-:-:S02]  /*06f0*/  IMAD.MOV.U32 R17, RZ, RZ, RZ ;  /* 0x000000ffff117224 */ /* 0x000fc400078e00ff */
[----:B------:R-:W-:Y:S02]  /*0700*/  IMAD.MOV.U32 R27, RZ, RZ, RZ ;  /* 0x000000ffff1b7224 */ /* 0x000fe400078e00ff */
[----:B------:R-:W-:Y:S02]  /*0710*/  IMAD.MOV.U32 R15, RZ, RZ, RZ ;  /* 0x000000ffff0f7224 */ /* 0x000fe400078e00ff */
[----:B0-----:R-:W-:Y:S01]  /*0720*/  IMAD.MOV.U32 R16, RZ, RZ, RZ ;  /* 0x000000ffff107224 */ /* 0x001fe200078e00ff */
[----:B------:R-:W-:Y:S01]  /*0730*/  NOP ;  /* 0x0000000000007918 */ /* 0x000fe20000000000 */
[----:B------:R-:W-:Y:S06]  /*0740*/  BAR.SYNC.DEFER_BLOCKING 0x0 ;  /* 0x0000000000007b1d */ /* 0x000fec0000010000 */
[----:B------:R-:W3:Y:S01]  /*0750*/  @!P0 LDG.E R17, desc[UR8][R4.64] ;  /* 0x0000000804118981 */ /* 0x000ee2000c1e1900 */
[----:B------:R-:W-:-:S03]  /*0760*/  ISETP.NE.AND P0, PT, R34, RZ, PT ;  /* 0x000000ff2200720c */ /* 0x000fc60003f05270 */
[----:B------:R-:W4:Y:S04]  /*0770*/  @!P3 LDG.E R30, desc[UR8][R4.64+0x100] ;  /* 0x00010008041eb981 */ /* 0x000f28000c1e1900 */
[----:B------:R-:W5:Y:S04]  /*0780*/  @!P2 LDG.E R28, desc[UR8][R4.64+0x180] ;  /* 0x00018008041ca981 */ /* 0x000f68000c1e1900 */
[----:B------:R-:W5:Y:S04]  /*0790*/  @!P1 LDG.E R19, desc[UR8][R4.64+0x200] ;  /* 0x0002000804139981 */ /* 0x000f68000c1e1900 */
[----:B------:R-:W4:Y:S04]  /*07a0*/  @!P0 LDG.E R27, desc[UR8][R4.64+0x80] ;  /* 0x00008008041b8981 */ /* 0x000f28000c1e1900 */
[----:B------:R-:W5:Y:S04]  /*07b0*/  @!P4 LDG.E R18, desc[UR8][R4.64+0x280] ;  /* 0x000280080412c981 */ /* 0x000f68000c1e1900 */
[----:B------:R-:W5:Y:S04]  /*07c0*/  @!P5 LDG.E R15, desc[UR8][R4.64+0x300] ;  /* 0x00030008040fd981 */ /* 0x000f68000c1e1900 */
[----:B------:R0:W5:Y:S01]  /*07d0*/  @!P6 LDG.E R16, desc[UR8][R4.64+0x380] ;  /* 0x000380080410e981 */ /* 0x000162000c1e1900 */
[----:B------:R-:W-:-:S02]  /*07e0*/  IMAD R31, R20, 0x7, R31 ;  /* 0x00000007141f7824 */ /* 0x000fc400078e021f */
[----:B-1----:R-:W-:Y:S02]  /*07f0*/  IMAD R29, R20, 0x8, R23 ;  /* 0x00000008141d7824 */ /* 0x002fe400078e0217 */
[C---:B------:R-:W-:Y:S02]  /*0800*/  VIADD R34, R31.reuse, 0x6 ;  /* 0x000000061f227836 */ /* 0x040fe40000000000 */
[C---:B------:R-:W-:Y:S02]  /*0810*/  VIADD R37, R31.reuse, 0x4 ;  /* 0x000000041f257836 */ /* 0x040fe40000000000 */
[C---:B--2---:R-:W-:Y:S02]  /*0820*/  VIADD R32, R31.reuse, 0x7 ;  /* 0x000000071f207836 */ /* 0x044fe40000000000 */
[C---:B0-----:R-:W-:Y:S02]  /*0830*/  VIADD R4, R31.reuse, 0x2 ;  /* 0x000000021f047836 */ /* 0x041fe40000000000 */
[C---:B------:R-:W-:Y:S01]  /*0840*/  VIADD R35, R31.reuse, 0x3 ;  /* 0x000000031f237836 */ /* 0x040fe20000000000 */
[----:B------:R-:W-:-:S02]  /*0850*/  IADD3 R33, R31, 0x1, RZ ;  /* 0x000000011f217810 */ /* 0x000fc40007ffe0ff */
[----:B------:R-:W-:Y:S02]  /*0860*/  IADD3 R36, R31, 0x5, RZ ;  /* 0x000000051f247810 */ /* 0x000fe40007ffe0ff */
[-C--:B------:R-:W-:Y:S02]  /*0870*/  LEA.HI.SX32 R34, R34, R29.reuse, 0x1b ;  /* 0x0000001d22227211 */ /* 0x080fe400078fdaff */
[-C--:B------:R-:W-:Y:S02]  /*0880*/  LEA.HI.SX32 R37, R37, R29.reuse, 0x1b ;  /* 0x0000001d25257211 */ /* 0x080fe400078fdaff */
[-C--:B------:R-:W-:Y:S02]  /*0890*/  LEA.HI.SX32 R32, R32, R29.reuse, 0x1b ;  /* 0x0000001d20207211 */ /* 0x080fe400078fdaff */
[-C--:B------:R-:W-:Y:S02]  /*08a0*/  LEA.HI.SX32 R5, R4, R29.reuse, 0x1b ;  /* 0x0000001d04057211 */ /* 0x080fe400078fdaff */
[----:B------:R-:W-:-:S02]  /*08b0*/  LEA.HI.SX32 R35, R35, R29, 0x1b ;  /* 0x0000001d23237211 */ /* 0x000fc400078fdaff */
[----:B------:R-:W-:Y:S02]  /*08c0*/  LEA.HI.SX32 R31, R31, R31, 0x1b ;  /* 0x0000001f1f1f7211 */ /* 0x000fe400078fdaff */
[-C--:B------:R-:W-:Y:S02]  /*08d0*/  LEA.HI.SX32 R33, R33, R29.reuse, 0x1b ;  /* 0x0000001d21217211 */ /* 0x080fe400078fdaff */
[----:B------:R-:W-:Y:S01]  /*08e0*/  LEA.HI.SX32 R4, R36, R29, 0x1b ;  /* 0x0000001d24047211 */ /* 0x000fe200078fdaff */
[--C-:B------:R-:W-:Y:S01]  /*08f0*/  IMAD R31, R31, 0x4, R24.reuse ;  /* 0x000000041f1f7824 */ /* 0x100fe200078e0218 */
[----:B------:R-:W-:Y:S01]  /*0900*/  LEA R33, R33, R24, 0x2 ;  /* 0x0000001821217211 */ /* 0x000fe200078e10ff */
[--C-:B------:R-:W-:Y:S02]  /*0910*/  IMAD R36, R5, 0x4, R24.reuse ;  /* 0x0000000405247824 */ /* 0x100fe400078e0218 */
[--C-:B------:R-:W-:Y:S01]  /*0920*/  IMAD R35, R35, 0x4, R24.reuse ;  /* 0x0000000423237824 */ /* 0x100fe200078e0218 */
[----:B---3--:R0:W-:Y:S02]  /*0930*/  STS [R6], R17 ;  /* 0x0000001106007388 */ /* 0x0081e40000000800 */
[----:B0-----:R-:W-:-:S02]  /*0940*/  IMAD R17, R37, 0x4, R24 ;  /* 0x0000000425117824 */ /* 0x001fc400078e0218 */
[----:B----4-:R-:W-:Y:S04]  /*0950*/  STS [R14+0x80], R27 ;  /* 0x0000801b0e007388 */ /* 0x010fe80000000800 */
[----:B------:R-:W-:Y:S04]  /*0960*/  STS [R13+0x100], R30 ;  /* 0x0001001e0d007388 */ /* 0x000fe80000000800 */
[----:B-----5:R-:W-:Y:S01]  /*0970*/  STS [R11+0x180], R28 ;  /* 0x0001801c0b007388 */ /* 0x020fe20000000800 */
[----:B------:R-:W-:-:S03]  /*0980*/  LEA R37, R4, R24, 0x2 ;  /* 0x0000001804257211 */ /* 0x000fc600078e10ff */
[----:B------:R0:W-:Y:S04]  /*0990*/  STS [R10+0x200], R19 ;  /* 0x000200130a007388 */ /* 0x0001e80000000800 */
[----:B------:R-:W-:Y:S01]  /*09a0*/  STS [R9+0x280], R18 ;  /* 0x0002801209007388 */ /* 0x000fe20000000800 */
[--C-:B0-----:R-:W-:Y:S02]  /*09b0*/  IMAD R19, R34, 0x4, R24.reuse ;  /* 0x0000000422137824 */ /* 0x101fe400078e0218 */
[----:B------:R-:W-:Y:S01]  /*09c0*/  IMAD R34, R32, 0x4, R24 ;  /* 0x0000000420227824 */ /* 0x000fe200078e0218 */
[----:B------:R-:W-:Y:S04]  /*09d0*/  STS [R8+0x300], R15 ;  /* 0x0003000f08007388 */ /* 0x000fe80000000800 */
[----:B------:R-:W-:Y:S01]  /*09e0*/  STS [R7+0x380], R16 ;  /* 0x0003801007007388 */ /* 0x000fe20000000800 */
[----:B------:R-:W-:-:S03]  /*09f0*/  NOP ;  /* 0x0000000000007918 */ /* 0x000fc60000000000 */
[----:B------:R0:W-:Y:S04]  /*0a00*/  LDS R4, [R31] ;  /* 0x000000001f047984 */ /* 0x0001e80000000800 */
[----:B------:R1:W2:Y:S04]  /*0a10*/  LDS R5, [R33+0x4] ;  /* 0x0000040021057984 */ /* 0x0002a80000000800 */
[----:B------:R-:W3:Y:S04]  /*0a20*/  LDS R15, [R36+0x8] ;  /* 0x00000800240f7984 */ /* 0x000ee80000000800 */
[----:B------:R-:W4:Y:S04]  /*0a30*/  LDS R16, [R35+0xc] ;  /* 0x00000c0023107984 */ /* 0x000f280000000800 */
[----:B------:R-:W5:Y:S04]  /*0a40*/  LDS R17, [R17+0x10] ;  /* 0x0000100011117984 */ /* 0x000f680000000800 */
[----:B------:R-:W5:Y:S04]  /*0a50*/  LDS R18, [R37+0x14] ;  /* 0x0000140025127984 */ /* 0x000f680000000800 */
[----:B------:R-:W5:Y:S04]  /*0a60*/  LDS R19, [R19+0x18] ;  /* 0x0000180013137984 */ /* 0x000f680000000800 */
[----:B------:R-:W5:Y:S01]  /*0a70*/  LDS R34, [R34+0x1c] ;  /* 0x00001c0022227984 */ /* 0x000f620000000800 */
[----:B------:R-:W-:Y:S01]  /*0a80*/  CS2R R28, SRZ ;  /* 0x00000000001c7805 */ /* 0x000fe2000001ff00 */
[----:B------:R-:W-:Y:S01]  /*0a90*/  BAR.SYNC.DEFER_BLOCKING 0x0 ;  /* 0x0000000000007b1d */ /* 0x000fe20000010000 */
[----:B------:R-:W-:Y:S01]  /*0aa0*/  IMAD.MOV.U32 R27, RZ, RZ, RZ ;  /* 0x000000ffff1b7224 */ /* 0x000fe200078e00ff */
[----:B0-----:R-:W-:-:S02]  /*0ab0*/  CS2R R30, SRZ ;  /* 0x00000000001e7805 */ /* 0x001fc4000001ff00 */
[----:B-1----:R-:W-:Y:S02]  /*0ac0*/  CS2R R32, SRZ ;  /* 0x0000000000207805 */ /* 0x002fe4000001ff00 */
        /* <DEDUP_REMOVED lines=47> */
[----:B0-----:R-:W0:Y:S04]  /*0dc0*/  LDS.128 R4, [R24+0x10] ;  /* 0x0000100018047984 */ /* 0x001e280000000c00 */
[----:B------:R-:W1:Y:S04]  /*0dd0*/  LDS.128 R8, [R24+0x20] ;  /* 0x0000200018087984 */ /* 0x000e680000000c00 */
[----:B------:R-:W2:Y:S04]  /*0de0*/  LDS R2, [R24+0x24] ;  /* 0x0000240018027984 */ /* 0x000ea80000000800 */
[----:B------:R-:W3:Y:S04]  /*0df0*/  LDS.128 R12, [R24+0x30] ;  /* 0x00003000180c7984 */ /* 0x000ee80000000c00 */
[----:B------:R-:W-:Y:S01]  /*0e00*/  LDS R3, [R24+0x48] ;  /* 0x0000480018037984 */ /* 0x000fe20000000800 */
[----:B0-----:R-:W-:-:S03]  /*0e10*/  FADD.FTZ R5, R19, R5 ;  /* 0x0000000513057221 */ /* 0x001fc60000010000 */
[----:B------:R-:W0:Y:S01]  /*0e20*/  LDS.128 R16, [R24+0x40] ;  /* 0x0000400018107984 */ /* 0x000e220000000c00 */
[----:B------:R-:W-:-:S04]  /*0e30*/  FADD.FTZ R6, R5, R6 ;  /* 0x0000000605067221 */ /* 0x000fc80000010000 */
[----:B------:R-:W-:-:S04]  /*0e40*/  FADD.FTZ R7, R6, R7 ;  /* 0x0000000706077221 */ /* 0x000fc80000010000 */
[----:B-1----:R-:W-:-:S04]  /*0e50*/  FADD.FTZ R7, R7, R8 ;  /* 0x0000000807077221 */ /* 0x002fc80000010000 */
[----:B--2---:R-:W-:-:S04]  /*0e60*/  FADD.FTZ R7, R7, R2 ;  /* 0x0000000207077221 */ /* 0x004fc80000010000 */
[----:B------:R-:W-:-:S04]  /*0e70*/  FADD.FTZ R10, R7, R10 ;  /* 0x0000000a070a7221 */ /* 0x000fc80000010000 */
[----:B------:R-:W-:-:S04]  /*0e80*/  FADD.FTZ R11, R10, R11 ;  /* 0x0000000b0a0b7221 */ /* 0x000fc80000010000 */
[----:B---3--:R-:W-:-:S04]  /*0e90*/  FADD.FTZ R12, R11, R12 ;  /* 0x0000000c0b0c7221 */ /* 0x008fc80000010000 */
[----:B------:R-:W-:-:S04]  /*0ea0*/  FADD.FTZ R13, R12, R13 ;  /* 0x0000000d0c0d7221 */ /* 0x000fc80000010000 */
[----:B------:R-:W-:-:S04]  /*0eb0*/  FADD.FTZ R14, R13, R14 ;  /* 0x0000000e0d0e7221 */ /* 0x000fc80000010000 */
[----:B------:R-:W-:-:S04]  /*0ec0*/  FADD.FTZ R15, R14, R15 ;  /* 0x0000000f0e0f7221 */ /* 0x000fc80000010000 */
[----:B0-----:R-:W-:-:S04]  /*0ed0*/  FADD.FTZ R16, R15, R16 ;  /* 0x000000100f107221 */ /* 0x001fc80000010000 */
[----:B------:R-:W-:-:S04]  /*0ee0*/  FADD.FTZ R16, R17, R16 ;  /* 0x0000001011107221 */ /* 0x000fc80000010000 */
[----:B------:R-:W-:-:S04]  /*0ef0*/  FADD.FTZ R16, R16, R3 ;  /* 0x0000000310107221 */ /* 0x000fc80000010000 */
[----:B------:R-:W-:-:S07]  /*0f00*/  FADD.FTZ R19, R19, R16 ;  /* 0x0000001013137221 */ /* 0x000fce0000010000 */
.L_x_1648:
[----:B------:R-:W-:Y:S05]  /*0f10*/  BSYNC B0 ;  /* 0x0000000000007941 */ /* 0x000fea0003800000 */
.L_x_1647:
[----:B------:R-:W-:Y:S04]  /*0f20*/  BSSY B0, `(.L_x_1649) ;  /* 0x0000004000007945 */ /* 0x000fe80003800000 */
[----:B------:R-:W-:Y:S05]  /*0f30*/  @P0 BRA `(.L_x_1650) ;  /* 0x0000000000080947 */ /* 0x000fea0003800000 */
[----:B------:R-:W1:Y:S02]  /*0f40*/  LDC.64 R2, c[0x0][0x230] ;  /* 0x00008c00ff027b82 */ /* 0x000e640000000a00 */
[----:B-1----:R1:W-:Y:S02]  /*0f50*/  REDG.E.ADD.F32.FTZ.RN.STRONG.GPU desc[UR8][R2.64], R19 ;  /* 0x00000013020079a6 */ /* 0x0023e4000c10f388 */
.L_x_1650:
[----:B------:R-:W-:Y:S05]  /*0f60*/  BSYNC B0 ;  /* 0x0000000000007941 */ /* 0x000fea0003800000 */
.L_x_1649:
[----:B-1----:R-:W1:Y:S01]  /*0f70*/  LDC R3, c[0x0][0xc] ;  /* 0x00000300ff037b82 */ /* 0x002e620000000800 */
[----:B------:R-:W-:Y:S01]  /*0f80*/  NOP ;  /* 0x0000000000007918 */ /* 0x000fe20000000000 */
[----:B-1----:R-:W-:-:S05]  /*0f90*/  IMAD R22, R3, 0x1000, R22 ;  /* 0x0000100003167824 */ /* 0x002fca00078e0216 */
[----:B------:R-:W-:-:S13]  /*0fa0*/  ISETP.GE.U32.AND P0, PT, R22, UR6, PT ;  /* 0x0000000616007c0c */ /* 0x000fda000bf06070 */
[----:B------:R-:W-:Y:S05]  /*0fb0*/  @!P0 BRA `(.L_x_1651) ;  /* 0xfffffff000908947 */ /* 0x000fea000383ffff */
[----:B------:R-:W-:Y:S05]  /*0fc0*/  EXIT ;  /* 0x000000000000794d */ /* 0x000fea0003800000 */
.L_x_1652:
        /* <DEDUP_REMOVED lines=11> */
.L_x_2150:


//--------------------- .text._Z33kPreconditionOptimizer32bit2StateI13__nv_bfloat16Li0ELi4096ELi8EEvPT_S2_PfS3_S3_ffffiffi --------------------------
	.section	.text._Z33kPreconditionOptimizer32bit2StateI13__nv_bfloat16Li0ELi4096ELi8EEvPT_S2_PfS3_S3_ffffiffi,"ax",@progbits
	.align	128
        .global         _Z33kPreconditionOptimizer32bit2StateI13__nv_bfloat16Li0ELi4096ELi8EEvPT_S2_PfS3_S3_ffffiffi
        .type           _Z33kPreconditionOptimizer32bit2StateI13__nv_bfloat16Li0ELi4096ELi8EEvPT_S2_PfS3_S3_ffffiffi,@function
        .size           _Z33kPreconditionOptimizer32bit2StateI13__nv_bfloat16Li0ELi4096ELi8EEvPT_S2_PfS3_S3_ffffiffi,(.L_x_2151 - _Z33kPreconditionOptimizer32bit2StateI13__nv_bfloat16Li0ELi4096ELi8EEvPT_S2_PfS3_S3_ffffiffi)
        .other          _Z33kPreconditionOptimizer32bit2StateI13__nv_bfloat16Li0ELi4096ELi8EEvPT_S2_PfS3_S3_ffffiffi,@"STO_CUDA_ENTRY STV_DEFAULT"
_Z33kPreconditionOptimizer32bit2StateI13__nv_bfloat16Li0ELi4096ELi8EEvPT_S2_PfS3_S3_ffffiffi:
.text._Z33kPreconditionOptimizer32bit2StateI13__nv_bfloat16Li0ELi4096ELi8EEvPT_S2_PfS3_S3_ffffiffi:
        /* <DEDUP_REMOVED lines=10> */
[----:B0-----:R-:W-:-:S05]  /*00a0*/  IMAD R0, R0, UR5, RZ ;  /* 0x0000000500007c24 */ /* 0x001fca000f8e02ff */
[----:B------:R-:W-:-:S04]  /*00b0*/  SHF.L.U32 R20, R0, 0x3, RZ ;  /* 0x0000000300147819 */ /* 0x000fc800000006ff */
[----:B------:R-:W-:-:S13]  /*00c0*/  ISETP.GE.U32.AND P0, PT, R20, UR6, PT ;  /* 0x0000000614007c0c */ /* 0x000fda000bf06070 */
[----:B------:R-:W-:Y:S05]  /*00d0*/  @P0 EXIT ;  /* 0x000000000000094d */ /* 0x000fea0003800000 */
[----:B------:R-:W-:Y:S01]  /*00e0*/  ULDC.64 UR4, c[0x0][0x238] ;  /* 0x00008e0000047ab9 */ /* 0x000fe20000000a00 */
[----:B------:R-:W0:Y:S01]  /*00f0*/  S2R R25, SR_TID.X ;  /* 0x0000000000197919 */ /* 0x000e220000002100 */
[----:B------:R-:W1:Y:S01]  /*0100*/  MUFU.LG2 R3, UR4 ;  /* 0x0000000400037d08 */ /* 0x000e620008000c00 */
[----:B------:R-:W-:Y:S01]  /*0110*/  ULDC UR4, c[0x0][0x248] ;  /* 0x0000920000047ab9 */ /* 0x000fe20000000800 */
[----:B------:R-:W2:Y:S01]  /*0120*/  LDC R21, c[0x0][0x254] ;  /* 0x00009500ff157b82 */ /* 0x000ea20000000800 */
[----:B------:R-:W-:Y:S01]  /*0130*/  I2FP.F32.S32 R0, UR4 ;  /* 0x0000000400007c45 */ /* 0x000fe20008201400 */
[----:B------:R-:W-:Y:S01]  /*0140*/  UMOV UR4, 0x400 ;  /* 0x0000040000047882 */ /* 0x000fe20000000000 */
[----:B------:R-:W-:Y:S01]  /*0150*/  ULDC.64 UR8, c[0x0][0x208] ;  /* 0x0000820000087ab9 */ /* 0x000fe20000000a00 */
[----:B------:R-:W-:Y:S01]  /*0160*/  ULDC UR7, c[0x0][0x250] ;  /* 0x0000940000077ab9 */ /* 0x000fe20000000800 */
[----:B------:R-:W-:Y:S01]  /*0170*/  ULDC UR16, c[0x0][0x240] ;  /* 0x0000900000107ab9 */ /* 0x000fe20000000800 */
[----:B------:R-:W3:Y:S01]  /*0180*/  MUFU.LG2 R5, UR5 ;  /* 0x0000000500057d08 */ /* 0x000ee20008000c00 */
[----:B------:R-:W-:Y:S01]  /*0190*/  ULDC.64 UR10, c[0x0][0x210] ;  /* 0x00008400000a7ab9 */ /* 0x000fe20000000a00 */
[----:B------:R-:W4:Y:S01]  /*01a0*/  S2UR UR5, SR_CgaCtaId ;  /* 0x00000000000579c3 */ /* 0x000f220000008800 */
[----:B------:R-:W-:Y:S01]  /*01b0*/  ULDC.64 UR12, c[0x0][0x220] ;  /* 0x00008800000c7ab9 */ /* 0x000fe20000000a00 */
[----:B------:R-:W-:Y:S01]  /*01c0*/  ULDC.64 UR14, c[0x0][0x228] ;  /* 0x00008a00000e7ab9 */ /* 0x000fe20000000a00 */
[----:B-1----:R-:W-:-:S05]  /*01d0*/  FMUL.FTZ R4, R0, R3 ;  /* 0x0000000300047220 */ /* 0x002fca0000410000 */
[----:B------:R-:W1:Y:S01]  /*01e0*/  LDC.64 R2, c[0x0][0x238] ;  /* 0x00008e00ff027b82 */ /* 0x000e620000000a00 */
[----:B------:R-:W5:Y:S01]  /*01f0*/  MUFU.EX2 R4, R4 ;  /* 0x0000000400047308 */ /* 0x000f620000000800 */
[----:B---3--:R-:W-:Y:S02]  /*0200*/  FMUL.FTZ R5, R0, R5 ;  /* 0x0000000500057220 */ /* 0x008fe40000410000 */
[----:B------:R-:W3:Y:S05]  /*0210*/  S2R R0, SR_LANEID ;  /* 0x0000000000007919 */ /* 0x000eea0000000000 */
[----:B------:R-:W2:Y:S01]  /*0220*/  MUFU.EX2 R5, R5 ;  /* 0x0000000500057308 */ /* 0x000ea20000000800 */
[----:B0-----:R-:W-:Y:S01]  /*0230*/  SHF.L.U32 R9, R25, 0x3, RZ ;  /* 0x0000000319097819 */ /* 0x001fe200000006ff */
[----:B----4-:R-:W-:-:S03]  /*0240*/  ULEA UR4, UR5, UR4, 0x18 ;  /* 0x0000000405047291 */ /* 0x010fc6000f8ec03f */
[----:B------:R-:W-:Y:S01]  /*0250*/  LOP3.LUT R9, R9, 0xffffff00, RZ, 0xc0, !PT ;  /* 0xffffff0009097812 */ /* 0x000fe200078ec0ff */
[----:B-----5:R-:W-:Y:S01]  /*0260*/  FADD.FTZ R22, -R4, 1 ;  /* 0x3f80000004167421 */ /* 0x020fe20000010100 */
[--C-:B------:R-:W-:Y:S02]  /*0270*/  SHF.R.S32.HI R4, RZ, 0x1f, R25.reuse ;  /* 0x0000001fff047819 */ /* 0x100fe40000011419 */
[----:B------:R-:W-:Y:S02]  /*0280*/  MOV R24, UR4 ;  /* 0x0000000400187c02 */ /* 0x000fe40008000f00 */
[----:B------:R-:W-:Y:S01]  /*0290*/  LEA.HI R4, R4, R25, RZ, 0x5 ;  /* 0x0000001904047211 */ /* 0x000fe200078f28ff */
[----:B------:R-:W0:Y:S01]  /*02a0*/  MUFU.RCP R22, R22 ;  /* 0x0000001600167308 */ /* 0x000e220000001000 */
[----:B------:R-:W-:Y:S01]  /*02b0*/  LOP3.LUT R25, R9, 0x1f, R25, 0xf8, !PT ;  /* 0x0000001f09197812 */ /* 0x000fe200078ef819 */
[----:B--2---:R-:W-:Y:S01]  /*02c0*/  FADD.FTZ R5, -R5, 1 ;  /* 0x3f80000005057421 */ /* 0x004fe20000010100 */
[----:B------:R-:W-:-:S02]  /*02d0*/  SHF.R.S32.HI R7, RZ, 0x5, R4 ;  /* 0x00000005ff077819 */ /* 0x000fc40000011404 */
[C---:B------:R-:W-:Y:S02]  /*02e0*/  LOP3.LUT R27, R25.reuse, 0xa0, RZ, 0xfc, !PT ;  /* 0x000000a0191b7812 */ /* 0x040fe400078efcff */
[----:B------:R-:W-:Y:S01]  /*02f0*/  LOP3.LUT R28, R25, 0xc0, RZ, 0xfc, !PT ;  /* 0x000000c0191c7812 */ /* 0x000fe200078efcff */
[----:B------:R2:W4:Y:S01]  /*0300*/  MUFU.RCP R23, R5 ;  /* 0x0000000500177308 */ /* 0x0005220000001000 */
[----:B------:R-:W-:Y:S01]  /*0310*/  IMAD R26, R7, 0x4, R24 ;  /* 0x00000004071a7824 */ /* 0x000fe200078e0218 */
[----:B------:R-:W-:-:S07]  /*0320*/  LOP3.LUT R29, R25, 0xe0, RZ, 0xfc, !PT ;  /* 0x000000e0191d7812 */ /* 0x000fce00078efcff */
.L_x_1657:
[----:B------:R-:W-:Y:S01]  /*0330*/  BAR.SYNC.DEFER_BLOCKING 0x0 ;  /* 0x0000000000007b1d */ /* 0x000fe20000010000 */
[----:B------:R-:W-:Y:S02]  /*0340*/  IADD3 R8, -R20, RZ, RZ ;  /* 0x000000ff14087210 */ /* 0x000fe40007ffe1ff */
[C---:B------:R-:W-:Y:S02]  /*0350*/  IADD3 R4, P1, R25.reuse, R20, RZ ;  /* 0x0000001419047210 */ /* 0x040fe40007f3e0ff */
[----:B------:R-:W-:Y:S02]  /*0360*/  VIADDMNMX.U32 R8, R8, R21, 0x1000, PT ;  /* 0x0000100008087446 */ /* 0x000fe40003800015 */
[C---:B------:R-:W-:Y:S02]  /*0370*/  LEA.HI.X.SX32 R13, R25.reuse, RZ, 0x1, P1 ;  /* 0x000000ff190d7211 */ /* 0x040fe400008f0eff */
[----:B------:R-:W-:Y:S02]  /*0380*/  LEA R30, P4, R4, UR10, 0x1 ;  /* 0x0000000a041e7c11 */ /* 0x000fe4000f8808ff */
[----:B--2---:R-:W-:-:S02]  /*0390*/  LOP3.LUT R5, R25, 0x20, RZ, 0xfc, !PT ;  /* 0x0000002019057812 */ /* 0x004fc400078efcff */
[CC--:B------:R-:W-:Y:S02]  /*03a0*/  ISETP.GE.AND P6, PT, R25.reuse, R8.reuse, PT ;  /* 0x000000081900720c */ /* 0x0c0fe40003fc6270 */
[C-C-:B------:R-:W-:Y:S02]  /*03b0*/  LEA.HI.X R31, R4.reuse, UR11, R13.reuse, 0x1, P4 ;  /* 0x0000000b041f7c11 */ /* 0x140fe4000a0f0c0d */
[C---:B------:R-:W-:Y:S02]  /*03c0*/  SHF.L.U64.HI R13, R4.reuse, 0x2, R13 ;  /* 0x00000002040d7819 */ /* 0x040fe4000001020d */
[----:B------:R-:W-:Y:S02]  /*03d0*/  LOP3.LUT R7, R25, 0x40, RZ, 0xfc, !PT ;  /* 0x0000004019077812 */ /* 0x000fe400078efcff */
[----:B------:R-:W-:Y:S02]  /*03e0*/  ISETP.GE.AND P0, PT, R5, R8, PT ;  /* 0x000000080500720c */ /* 0x000fe40003f06270 */
[----:B------:R-:W-:-:S02]  /*03f0*/  SHF.L.U32 R4, R4, 0x2, RZ ;  /* 0x0000000204047819 */ /* 0x000fc400000006ff */
[C---:B------:R-:W-:Y:S02]  /*0400*/  LOP3.LUT R5, R25.reuse, 0x60, RZ, 0xfc, !PT ;  /* 0x0000006019057812 */ /* 0x040fe400078efcff */
[----:B------:R-:W-:Y:S02]  /*0410*/  LOP3.LUT R11, R25, 0x80, RZ, 0xfc, !PT ;  /* 0x00000080190b7812 */ /* 0x000fe400078efcff */
[-C--:B------:R-:W-:Y:S02]  /*0420*/  ISETP.GE.AND P3, PT, R7, R8.reuse, PT ;  /* 0x000000080700720c */ /* 0x080fe40003f66270 */
[----:B------:R-:W-:Y:S02]  /*0430*/  PRMT R17, RZ, 0x7610, R17 ;  /* 0x00007610ff117816 */ /* 0x000fe40000000011 */
[----:B------:R-:W-:Y:S02]  /*0440*/  IADD3 R6, P4, R4, UR12, RZ ;  /* 0x0000000c04067c10 */ /* 0x000fe4000ff9e0ff */
[----:B------:R-:W-:-:S02]  /*0450*/  ISETP.GE.AND P2, PT, R5, R8, PT ;  /* 0x000000080500720c */ /* 0x000fc40003f46270 */
[----:B------:R-:W-:Y:S01]  /*0460*/  IADD3 R4, P5, R4, UR14, RZ ;  /* 0x0000000e04047c10 */ /* 0x000fe2000ffbe0ff */
[----:B------:R-:W2:Y:S01]  /*0470*/  @!P6 LDG.E.U16 R17, desc[UR8][R30.64] ;  /* 0x000000081e11e981 */ /* 0x000ea2000c1e1500 */
[-C--:B------:R-:W-:Y:S02]  /*0480*/  ISETP.GE.AND P1, PT, R11, R8.reuse, PT ;  /* 0x000000080b00720c */ /* 0x080fe40003f26270 */
[----:B------:R-:W-:Y:S02]  /*0490*/  IADD3.X R7, R13, UR13, RZ, P4, !PT ;  /* 0x0000000d0d077c10 */ /* 0x000fe4000a7fe4ff */
[----:B------:R-:W-:Y:S02]  /*04a0*/  ISETP.GE.AND P4, PT, R27, R8, PT ;  /* 0x000000081b00720c */ /* 0x000fe40003f86270 */
[----:B------:R-:W-:Y:S02]  /*04b0*/  IADD3.X R5, R13, UR15, RZ, P5, !PT ;  /* 0x0000000f0d057c10 */ /* 0x000fe4000affe4ff */
[----:B------:R-:W-:-:S02]  /*04c0*/  PRMT R16, RZ, 0x7610, R16 ;  /* 0x00007610ff107816 */ /* 0x000fc40000000010 */
[-C--:B------:R-:W-:Y:S02]  /*04d0*/  ISETP.GE.AND P5, PT, R28, R8.reuse, PT ;  /* 0x000000081c00720c */ /* 0x080fe40003fa6270 */
[----:B------:R-:W-:Y:S02]  /*04e0*/  PRMT R18, RZ, 0x7610, R18 ;  /* 0x00007610ff127816 */ /* 0x000fe40000000012 */
[----:B------:R-:W-:Y:S01]  /*04f0*/  ISETP.GE.AND P6, PT, R29, R8, PT ;  /* 0x000000081d00720c */ /* 0x000fe20003fc6270 */
[----:B------:R-:W5:Y:S01]  /*0500*/  @!P0 LDG.E.U16 R16, desc[UR8][R30.64+0x40] ;  /* 0x000040081e108981 */ /* 0x000f62000c1e1500 */
[----:B------:R-:W-:Y:S02]  /*0510*/  PRMT R14, RZ, 0x7610, R14 ;  /* 0x00007610ff0e7816 */ /* 0x000fe4000000000e */
[----:B------:R-:W-:Y:S01]  /*0520*/  PRMT R13, RZ, 0x7610, R13 ;  /* 0x00007610ff0d7816 */ /* 0x000fe2000000000d */
[----:B------:R-:W4:Y:S01]  /*0530*/  @!P3 LDG.E.U16 R18, desc[UR8][R30.64+0x80] ;  /* 0x000080081e12b981 */ /* 0x000f22000c1e1500 */
[----:B------:R-:W-:-:S02]  /*0540*/  PRMT R12, RZ, 0x7610, R12 ;  /* 0x00007610ff0c7816 */ /* 0x000fc4000000000c */
[----:B------:R-:W-:Y:S01]  /*0550*/  PRMT R11, RZ, 0x7610, R11 ;  /* 0x00007610ff0b7816 */ /* 0x000fe2000000000b */
[----:B------:R-:W4:Y:S01]  /*0560*/  @!P2 LDG.E.U16 R14, desc[UR8][R30.64+0xc0] ;  /* 0x0000c0081e0ea981 */ /* 0x000f22000c1e1500 */
[----:B------:R-:W-:-:S03]  /*0570*/  PRMT R10, RZ, 0x7610, R10 ;  /* 0x00007610ff0a7816 */ /* 0x000fc6000000000a */
[----:B------:R-:W4:Y:S04]  /*0580*/  @!P1 LDG.E.U16 R13, desc[UR8][R30.64+0x100] ;  /* 0x000100081e0d9981 */ /* 0x000f28000c1e1500 */
[----:B------:R-:W4:Y:S04]  /*0590*/  @!P4 LDG.E.U16 R12, desc[UR8][R30.64+0x140] ;  /* 0x000140081e0cc981 */ /* 0x000f28000c1e1500 */
[----:B------:R-:W4:Y:S04]  /*05a0*/  @!P5 LDG.E.U16 R11, desc[UR8][R30.64+0x180] ;  /* 0x000180081e0bd981 */ /* 0x000f28000c1e1500 */
[----:B0-----:R0:W4:Y:S01]  /*05b0*/  @!P6 LDG.E.U16 R10, desc[UR8][R30.64+0x1c0] ;  /* 0x0001c0081e0ae981 */ /* 0x001122000c1e1500 */
[----:B---3--:R-:W-:-:S05]  /*05c0*/  IADD3 R41, R9, R0, RZ ;  /* 0x0000000009297210 */ /* 0x008fca0007ffe0ff */
[C---:B------:R-:W-:Y:S01]  /*05d0*/  VIADD R32, R41.reuse, 0x20 ;  /* 0x0000002029207836 */ /* 0x040fe20000000000 */
[C---:B------:R-:W-:Y:S01]  /*05e0*/  IADD3 R36, R41.reuse, 0x40, RZ ;  /* 0x0000004029247810 */ /* 0x040fe20007ffe0ff */
[----:B------:R-:W-:Y:S01]  /*05f0*/  IMAD R15, R0, 0x7, R41 ;  /* 0x00000007000f7824 */ /* 0x000fe200078e0229 */
[CC--:B------:R-:W-:Y:S02]  /*0600*/  LEA.HI.SX32 R51, R41.reuse, R41.reuse, 0x1b ;  /* 0x0000002929337211 */ /* 0x0c0fe400078fdaff */
[----:B------:R-:W-:Y:S01]  /*0610*/  IADD3 R38, R41, 0x60, RZ ;  /* 0x0000006029267810 */ /* 0x000fe20007ffe0ff */
[----:B------:R-:W-:Y:S01]  /*0620*/  VIADD R33, R15, 0x4 ;  /* 0x000000040f217836 */ /* 0x000fe20000000000 */
[C---:B------:R-:W-:Y:S02]  /*0630*/  IADD3 R40, R41.reuse, 0x80, RZ ;  /* 0x0000008029287810 */ /* 0x040fe40007ffe0ff */
[-C--:B------:R-:W-:Y:S01]  /*0640*/  LEA.HI.SX32 R55, R32, R41.reuse, 0x1b ;  /* 0x0000002920377211 */ /* 0x080fe200078fdaff */
[----:B------:R-:W-:Y:S01]  /*0650*/  VIADD R42, R41, 0xa0 ;  /* 0x000000a0292a7836 */ /* 0x000fe20000000000 */
[----:B------:R-:W-:-:S02]  /*0660*/  LEA.HI.SX32 R53, R36, R41, 0x1b ;  /* 0x0000002924357211 */ /* 0x000fc400078fdaff */
[----:B------:R-:W-:Y:S02]  /*0670*/  LEA R32, R0, R9, 0x3 ;  /* 0x0000000900207211 */ /* 0x000fe400078e18ff */
[C---:B------:R-:W-:Y:S02]  /*0680*/  IADD3 R35, R15.reuse, 0x1, RZ ;  /* 0x000000010f237810 */ /* 0x040fe40007ffe0ff */
[C---:B------:R-:W-:Y:S02]  /*0690*/  IADD3 R37, R15.reuse, 0x2, RZ ;  /* 0x000000020f257810 */ /* 0x040fe40007ffe0ff */
[C---:B------:R-:W-:Y:S02]  /*06a0*/  IADD3 R39, R15.reuse, 0x3, RZ ;  /* 0x000000030f277810 */ /* 0x040fe40007ffe0ff */
[C---:B0-----:R-:W-:Y:S02]  /*06b0*/  IADD3 R31, R15.reuse, 0x5, RZ ;  /* 0x000000050f1f7810 */ /* 0x041fe40007ffe0ff */
[----:B------:R-:W-:-:S02]  /*06c0*/  IADD3 R19, R15, 0x6, RZ ;  /* 0x000000060f137810 */ /* 0x000fc40007ffe0ff */
[----:B------:R-:W-:Y:S01]  /*06d0*/  IADD3 R9, R15, 0x7, RZ ;  /* 0x000000070f097810 */ /* 0x000fe20007ffe0ff */
[--C-:B------:R-:W-:Y:S01]  /*06e0*/  IMAD R30, R51, 0x2, R24.reuse ;  /* 0x00000002331e7824 */ /* 0x100fe200078e0218 */
[C---:B------:R-:W-:Y:S02]  /*06f0*/  IADD3 R44, R41.reuse, 0xc0, RZ ;  /* 0x000000c0292c7810 */ /* 0x040fe40007ffe0ff */
[-C--:B------:R-:W-:Y:S02]  /*0700*/  LEA.HI.SX32 R49, R38, R41.reuse, 0x1b ;  /* 0x0000002926317211 */ /* 0x080fe400078fdaff */
[----:B------:R-:W-:Y:S02]  /*0710*/  IADD3 R46, R41, 0xe0, RZ ;  /* 0x000000e0292e7810 */ /* 0x000fe40007ffe0ff */
[----:B------:R-:W-:Y:S01]  /*0720*/  LEA.HI.SX32 R47, R40, R41, 0x1b ;  /* 0x00000029282f7211 */ /* 0x000fe200078fdaff */
[----:B------:R-:W-:Y:S01]  /*0730*/  IMAD R59, R53, 0x2, R24 ;  /* 0x00000002353b7824 */ /* 0x000fe200078e0218 */
[----:B------:R-:W-:-:S02]  /*0740*/  LEA R57, R55, R24, 0x1 ;  /* 0x0000001837397211 */ /* 0x000fc400078e08ff */
[-C--:B------:R-:W-:Y:S02]  /*0750*/  LEA.HI.SX32 R35, R35, R32.reuse, 0x1b ;  /* 0x0000002023237211 */ /* 0x080fe400078fdaff */
[-C--:B------:R-:W-:Y:S02]  /*0760*/  LEA.HI.SX32 R37, R37, R32.reuse, 0x1b ;  /* 0x0000002025257211 */ /* 0x080fe400078fdaff */
[-C--:B------:R-:W-:Y:S02]  /*0770*/  LEA.HI.SX32 R39, R39, R32.reuse, 0x1b ;  /* 0x0000002027277211 */ /* 0x080fe400078fdaff */
[-C--:B------:R-:W-:Y:S02]  /*0780*/  LEA.HI.SX32 R33, R33, R32.reuse, 0x1b ;  /* 0x0000002021217211 */ /* 0x080fe400078fdaff */
[-C--:B------:R-:W-:Y:S02]  /*0790*/  LEA.HI.SX32 R31, R31, R32.reuse, 0x1b ;  /* 0x000000201f1f7211 */ /* 0x080fe400078fdaff */
[----:B------:R-:W-:-:S02]  /*07a0*/  LEA.HI.SX32 R19, R19, R32, 0x1b ;  /* 0x0000002013137211 */ /* 0x000fc400078fdaff */
[----:B------:R-:W-:Y:S02]  /*07b0*/  LEA.HI.SX32 R9, R9, R32, 0x1b ;  /* 0x0000002009097211 */ /* 0x000fe400078fdaff */
[-C--:B------:R-:W-:Y:S02]  /*07c0*/  LEA.HI.SX32 R45, R42, R41.reuse, 0x1b ;  /* 0x000000292a2d7211 */ /* 0x080fe400078fdaff */
[-C--:B------:R-:W-:Y:S02]  /*07d0*/  LEA.HI.SX32 R43, R44, R41.reuse, 0x1b ;  /* 0x000000292c2b7211 */ /* 0x080fe400078fdaff */
[-C--:B------:R-:W-:Y:S02]  /*07e0*/  LEA R32, R49, R24.reuse, 0x1 ;  /* 0x0000001831207211 */ /* 0x080fe400078e08ff */
[----:B------:R-:W-:Y:S02]  /*07f0*/  LEA.HI.SX32 R41, R46, R41, 0x1b ;  /* 0x000000292e297211 */ /* 0x000fe400078fdaff */
[----:B------:R-:W-:-:S02]  /*0800*/  LEA R36, R47, R24, 0x1 ;  /* 0x000000182f247211 */ /* 0x000fc400078e08ff */
[-C--:B------:R-:W-:Y:S01]  /*0810*/  LEA R38, R45, R24.reuse, 0x1 ;  /* 0x000000182d267211 */ /* 0x080fe200078e08ff */
[--C-:B------:R-:W-:Y:S01]  /*0820*/  IMAD R44, R41, 0x2, R24.reuse ;  /* 0x00000002292c7824 */ /* 0x100fe200078e0218 */
[----:B------:R-:W-:Y:S02]  /*0830*/  LEA R40, R43, R24, 0x1 ;  /* 0x000000182b287211 */ /* 0x000fe400078e08ff */
[----:B------:R-:W-:Y:S02]  /*0840*/  P2R R34, PR, RZ, 0x1 ;  /* 0x00000001ff227803 */ /* 0x000fe40000000000 */
[----:B------:R-:W-:Y:S01]  /*0850*/  ISETP.GE.AND P0, PT, R25, R8, PT ;  /* 0x000000081900720c */ /* 0x000fe20003f06270 */
[----:B------:R-:W-:Y:S01]  /*0860*/  HFMA2.MMA R61, -RZ, RZ, 0, 0 ;  /* 0x00000000ff3d7435 */ /* 0x000fe200000001ff */
[----:B------:R-:W-:Y:S01]  /*0870*/  MOV R42, RZ ;  /* 0x000000ff002a7202 */ /* 0x000fe20000000f00 */
[----:B------:R-:W-:Y:S01]  /*0880*/  HFMA2.MMA R52, -RZ, RZ, 0, 0 ;  /* 0x00000000ff347435 */ /* 0x000fe200000001ff */
[----:B------:R-:W-:Y:S01]  /*0890*/  MOV R48, RZ ;  /* 0x000000ff00307202 */ /* 0x000fe20000000f00 */
[----:B------:R-:W-:Y:S01]  /*08a0*/  HFMA2.MMA R54, -RZ, RZ, 0, 0 ;  /* 0x00000000ff367435 */ /* 0x000fe200000001ff */
[----:B------:R-:W-:Y:S01]  /*08b0*/  MOV R50, RZ ;  /* 0x000000ff00327202 */ /* 0x000fe20000000f00 */
[----:B------:R-:W-:Y:S01]  /*08c0*/  IMAD.MOV.U32 R56, RZ, RZ, RZ ;  /* 0x000000ffff387224 */ /* 0x000fe200078e00ff */
[----:B--2---:R0:W-:Y:S02]  /*08d0*/  STS.U16 [R30], R17 ;  /* 0x000000111e007388 */ /* 0x0041e40000000400 */
[----:B0-----:R-:W-:Y:S01]  /*08e0*/  LEA R17, R9, R24, 0x1 ;  /* 0x0000001809117211 */ /* 0x001fe200078e08ff */
[--C-:B------:R-:W-:Y:S01]  /*08f0*/  IMAD R30, R35, 0x2, R24.reuse ;  /* 0x00000002231e7824 */ /* 0x100fe200078e0218 */
[----:B-----5:R0:W-:Y:S04]  /*0900*/  STS.U16 [R57+0x40], R16 ;  /* 0x0000401039007388 */ /* 0x0201e80000000400 */
[----:B----4-:R2:W-:Y:S04]  /*0910*/  STS.U16 [R59+0x80], R18 ;  /* 0x000080123b007388 */ /* 0x0105e80000000400 */
[----:B------:R3:W-:Y:S01]  /*0920*/  STS.U16 [R32+0xc0], R14 ;  /* 0x0000c00e20007388 */ /* 0x0007e20000000400 */
[----:B0-----:R-:W-:Y:S01]  /*0930*/  LEA.HI.SX32 R57, R15, R15, 0x1b ;  /* 0x0000000f0f397211 */ /* 0x001fe200078fdaff */
[----:B------:R-:W-:-:S02]  /*0940*/  IMAD R16, R19, 0x2, R24 ;  /* 0x0000000213107824 */ /* 0x000fc400078e0218 */
[----:B------:R0:W-:Y:S01]  /*0950*/  STS.U16 [R36+0x100], R13 ;  /* 0x0001000d24007388 */ /* 0x0001e20000000400 */
[-C--:B------:R-:W-:Y:S02]  /*0960*/  LEA R15, R31, R24.reuse, 0x1 ;  /* 0x000000181f0f7211 */ /* 0x080fe400078e08ff */
[-C--:B--2---:R-:W-:Y:S01]  /*0970*/  LEA R18, R57, R24.reuse, 0x1 ;  /* 0x0000001839127211 */ /* 0x084fe200078e08ff */
[----:B------:R-:W-:Y:S01]  /*0980*/  STS.U16 [R38+0x140], R12 ;  /* 0x0001400c26007388 */ /* 0x000fe20000000400 */
[-C--:B---3--:R-:W-:Y:S02]  /*0990*/  LEA R14, R33, R24.reuse, 0x1 ;  /* 0x00000018210e7211 */ /* 0x088fe400078e08ff */
[-C--:B------:R-:W-:Y:S02]  /*09a0*/  LEA R32, R37, R24.reuse, 0x1 ;  /* 0x0000001825207211 */ /* 0x080fe400078e08ff */
[----:B0-----:R-:W-:Y:S01]  /*09b0*/  LEA R13, R39, R24, 0x1 ;  /* 0x00000018270d7211 */ /* 0x001fe200078e08ff */
[----:B------:R-:W-:Y:S04]  /*09c0*/  STS.U16 [R40+0x180], R11 ;  /* 0x0001800b28007388 */ /* 0x000fe80000000400 */
[----:B------:R-:W-:Y:S01]  /*09d0*/  STS.U16 [R44+0x1c0], R10 ;  /* 0x0001c00a2c007388 */ /* 0x000fe20000000400 */
[----:B------:R-:W-:-:S03]  /*09e0*/  NOP ;  /* 0x0000000000007918 */ /* 0x000fc60000000000 */
[----:B------:R0:W-:Y:S04]  /*09f0*/  LDS.U16 R10, [R18] ;  /* 0x00000000120a7984 */ /* 0x0001e80000000400 */
[----:B------:R2:W-:Y:S04]  /*0a00*/  LDS.U16 R11, [R30+0x2] ;  /* 0x000002001e0b7984 */ /* 0x0005e80000000400 */
[----:B------:R3:W4:Y:S04]  /*0a10*/  LDS.U16 R12, [R32+0x4] ;  /* 0x00000400200c7984 */ /* 0x0007280000000400 */
[----:B------:R-:W-:Y:S04]  /*0a20*/  LDS.U16 R13, [R13+0x6] ;  /* 0x000006000d0d7984 */ /* 0x000fe80000000400 */
[----:B------:R-:W-:Y:S04]  /*0a30*/  LDS.U16 R14, [R14+0x8] ;  /* 0x000008000e0e7984 */ /* 0x000fe80000000400 */
[----:B------:R-:W-:Y:S04]  /*0a40*/  LDS.U16 R15, [R15+0xa] ;  /* 0x00000a000f0f7984 */ /* 0x000fe80000000400 */
[----:B------:R-:W-:Y:S04]  /*0a50*/  LDS.U16 R16, [R16+0xc] ;  /* 0x00000c0010107984 */ /* 0x000fe80000000400 */
[----:B------:R-:W5:Y:S01]  /*0a60*/  LDS.U16 R17, [R17+0xe] ;  /* 0x00000e0011117984 */ /* 0x000f620000000400 */
[----:B------:R-:W-:Y:S01]  /*0a70*/  BAR.SYNC.DEFER_BLOCKING 0x0 ;  /* 0x0000000000007b1d */ /* 0x000fe20000010000 */
[----:B------:R-:W-:-:S05]  /*0a80*/  HFMA2.MMA R59, -RZ, RZ, 0, 0 ;  /* 0x00000000ff3b7435 */ /* 0x000fca00000001ff */
[----:B------:R-:W4:Y:S01]  /*0a90*/  @!P0 LDG.E R61, desc[UR8][R6.64] ;  /* 0x00000008063d8981 */ /* 0x000f22000c1e1900 */
[----:B------:R-:W-:-:S04]  /*0aa0*/  ISETP.NE.AND P0, PT, R34, RZ, PT ;  /* 0x000000ff2200720c */ /* 0x000fc80003f05270 */
[----:B------:R-:W5:Y:S04]  /*0ab0*/  @!P3 LDG.E R59, desc[UR8][R6.64+0x100] ;  /* 0x00010008063bb981 */ /* 0x000f68000c1e1900 */
[----:B------:R-:W5:Y:S04]  /*0ac0*/  @!P2 LDG.E R48, desc[UR8][R6.64+0x180] ;  /* 0x000180080630a981 */ /* 0x000f68000c1e1900 */
[----:B------:R-:W5:Y:S04]  /*0ad0*/  @!P1 LDG.E R52, desc[UR8][R6.64+0x200] ;  /* 0x0002000806349981 */ /* 0x000f68000c1e1900 */
[----:B------:R-:W5:Y:S04]  /*0ae0*/  @!P0 LDG.E R42, desc[UR8][R6.64+0x80] ;  /* 0x00008008062a8981 */ /* 0x000f68000c1e1900 */
[----:B------:R-:W5:Y:S04]  /*0af0*/  @!P4 LDG.E R50, desc[UR8][R6.64+0x280] ;  /* 0x000280080632c981 */ /* 0x000f68000c1e1900 */
[----:B------:R-:W5:Y:S04]  /*0b00*/  @!P5 LDG.E R56, desc[UR8][R6.64+0x300] ;  /* 0x000300080638d981 */ /* 0x000f68000c1e1900 */
[----:B------:R1:W5:Y:S01]  /*0b10*/  @!P6 LDG.E R54, desc[UR8][R6.64+0x380] ;  /* 0x000380080636e981 */ /* 0x000362000c1e1900 */
[----:B0-----:R-:W-:-:S02]  /*0b20*/  LEA R18, R51, R24, 0x2 ;  /* 0x0000001833127211 */ /* 0x001fc400078e10ff */
[-C--:B--2---:R-:W-:Y:S01]  /*0b30*/  LEA R30, R55, R24.reuse, 0x2 ;  /* 0x00000018371e7211 */ /* 0x084fe200078e10ff */
[--C-:B------:R-:W-:Y:S01]  /*0b40*/  IMAD R34, R49, 0x4, R24.reuse ;  /* 0x0000000431227824 */ /* 0x100fe200078e0218 */
[-C--:B---3--:R-:W-:Y:S02]  /*0b50*/  LEA R32, R53, R24.reuse, 0x2 ;  /* 0x0000001835207211 */ /* 0x088fe400078e10ff */
[-C--:B------:R-:W-:Y:S02]  /*0b60*/  LEA R36, R47, R24.reuse, 0x2 ;  /* 0x000000182f247211 */ /* 0x080fe400078e10ff */
[-C--:B------:R-:W-:Y:S02]  /*0b70*/  LEA R38, R45, R24.reuse, 0x2 ;  /* 0x000000182d267211 */ /* 0x080fe400078e10ff */
[-C--:B------:R-:W-:Y:S02]  /*0b80*/  LEA R40, R43, R24.reuse, 0x2 ;  /* 0x000000182b287211 */ /* 0x080fe400078e10ff */
[-C--:B-1----:R-:W-:Y:S01]  /*0b90*/  LEA R6, R41, R24.reuse, 0x2 ;  /* 0x0000001829067211 */ /* 0x082fe200078e10ff */
[----:B------:R-:W-:Y:S01]  /*0ba0*/  IMAD R33, R33, 0x4, R24 ;  /* 0x0000000421217824 */ /* 0x000fe200078e0218 */
[----:B------:R-:W-:-:S02]  /*0bb0*/  LEA R57, R57, R24, 0x2 ;  /* 0x0000001839397211 */ /* 0x000fc400078e10ff */
[-C--:B------:R-:W-:Y:S02]  /*0bc0*/  LEA R46, R35, R24.reuse, 0x2 ;  /* 0x00000018232e7211 */ /* 0x080fe400078e10ff */
[-C--:B------:R-:W-:Y:S02]  /*0bd0*/  LEA R44, R37, R24.reuse, 0x2 ;  /* 0x00000018252c7211 */ /* 0x080fe400078e10ff */
[-C--:B------:R-:W-:Y:S02]  /*0be0*/  LEA R31, R31, R24.reuse, 0x2 ;  /* 0x000000181f1f7211 */ /* 0x080fe400078e10ff */
[-C--:B------:R-:W-:Y:S02]  /*0bf0*/  LEA R19, R19, R24.reuse, 0x2 ;  /* 0x0000001813137211 */ /* 0x080fe400078e10ff */
[-C--:B------:R-:W-:Y:S01]  /*0c00*/  LEA R9, R9, R24.reuse, 0x2 ;  /* 0x0000001809097211 */ /* 0x080fe200078e10ff */
[----:B------:R-:W-:Y:S01]  /*0c10*/  IMAD.MOV.U32 R49, RZ, RZ, RZ ;  /* 0x000000ffff317224 */ /* 0x000fe200078e00ff */
[----:B------:R-:W-:Y:S01]  /*0c20*/  HFMA2.MMA R53, -RZ, RZ, 0, 0 ;  /* 0x00000000ff357435 */ /* 0x000fe200000001ff */
[----:B------:R-:W-:Y:S01]  /*0c30*/  MOV R51, RZ ;  /* 0x000000ff00337202 */ /* 0x000fe20000000f00 */
[----:B------:R-:W-:Y:S01]  /*0c40*/  IMAD.MOV.U32 R55, RZ, RZ, RZ ;  /* 0x000000ffff377224 */ /* 0x000fe200078e00ff */
[----:B----4-:R-:W-:Y:S04]  /*0c50*/  STS [R18], R61 ;  /* 0x0000003d12007388 */ /* 0x010fe80000000800 */
[----:B-----5:R0:W-:Y:S04]  /*0c60*/  STS [R30+0x80], R42 ;  /* 0x0000802a1e007388 */ /* 0x0201e80000000800 */
[----:B------:R1:W-:Y:S04]  /*0c70*/  STS [R32+0x100], R59 ;  /* 0x0001003b20007388 */ /* 0x0003e80000000800 */
[----:B------:R2:W-:Y:S01]  /*0c80*/  STS [R34+0x180], R48 ;  /* 0x0001803022007388 */ /* 0x0005e20000000800 */
[----:B0-----:R-:W-:-:S03]  /*0c90*/  LEA R42, R39, R24, 0x2 ;  /* 0x00000018272a7211 */ /* 0x001fc600078e10ff */
[----:B------:R-:W-:Y:S04]  /*0ca0*/  STS [R36+0x200], R52 ;  /* 0x0002003424007388 */ /* 0x000fe80000000800 */
[----:B------:R0:W-:Y:S04]  /*0cb0*/  STS [R38+0x280], R50 ;  /* 0x0002803226007388 */ /* 0x0001e80000000800 */
[----:B------:R-:W-:Y:S04]  /*0cc0*/  STS [R40+0x300], R56 ;  /* 0x0003003828007388 */ /* 0x000fe80000000800 */
[----:B------:R-:W-:Y:S01]  /*0cd0*/  STS [R6+0x380], R54 ;  /* 0x0003803606007388 */ /* 0x000fe20000000800 */
[----:B------:R-:W-:-:S03]  /*0ce0*/  NOP ;  /* 0x0000000000007918 */ /* 0x000fc60000000000 */
[----:B------:R-:W-:Y:S04]  /*0cf0*/  LDS R37, [R57] ;  /* 0x0000000039257984 */ /* 0x000fe80000000800 */
[----:B------:R-:W-:Y:S04]  /*0d00*/  LDS R47, [R46+0x4] ;  /* 0x000004002e2f7984 */ /* 0x000fe80000000800 */
[----:B------:R-:W-:Y:S04]  /*0d10*/  LDS R45, [R44+0x8] ;  /* 0x000008002c2d7984 */ /* 0x000fe80000000800 */
[----:B------:R-:W-:Y:S04]  /*0d20*/  LDS R43, [R42+0xc] ;  /* 0x00000c002a2b7984 */ /* 0x000fe80000000800 */
[----:B------:R-:W-:Y:S04]  /*0d30*/  LDS R41, [R33+0x10] ;  /* 0x0000100021297984 */ /* 0x000fe80000000800 */
[----:B------:R-:W-:Y:S04]  /*0d40*/  LDS R39, [R31+0x14] ;  /* 0x000014001f277984 */ /* 0x000fe80000000800 */
[----:B------:R-:W-:Y:S04]  /*0d50*/  LDS R35, [R19+0x18] ;  /* 0x0000180013237984 */ /* 0x000fe80000000800 */
[----:B------:R-:W-:Y:S01]  /*0d60*/  LDS R7, [R9+0x1c] ;  /* 0x00001c0009077984 */ /* 0x000fe20000000800 */
[----:B------:R-:W-:Y:S01]  /*0d70*/  BAR.SYNC.DEFER_BLOCKING 0x0 ;  /* 0x0000000000007b1d */ /* 0x000fe20000010000 */
[----:B-1----:R-:W-:Y:S01]  /*0d80*/  HFMA2.MMA R59, -RZ, RZ, 0, 0 ;  /* 0x00000000ff3b7435 */ /* 0x002fe200000001ff */
[----:B------:R-:W-:Y:S01]  /*0d90*/  MOV R61, RZ ;  /* 0x000000ff003d7202 */ /* 0x000fe20000000f00 */
[----:B--2---:R-:W-:Y:S01]  /*0da0*/  IMAD.MOV.U32 R48, RZ, RZ, RZ ;  /* 0x000000ffff307224 */ /* 0x004fe200078e00ff */
[----:B0-----:R-:W-:-:S02]  /*0db0*/  MOV R50, RZ ;  /* 0x000000ff00327202 */ /* 0x001fc40000000f00 */
[----:B------:R-:W2:Y:S01]  /*0dc0*/  @!P0 LDG.E R49, desc[UR8][R4.64+0x80] ;  /* 0x0000800804318981 */ /* 0x000ea2000c1e1900 */
[----:B------:R-:W-:-:S03]  /*0dd0*/  ISETP.GE.AND P0, PT, R25, R8, PT ;  /* 0x000000081900720c */ /* 0x000fc60003f06270 */
[----:B------:R-:W3:Y:S04]  /*0de0*/  @!P3 LDG.E R55, desc[UR8][R4.64+0x100] ;  /* 0x000100080437b981 */ /* 0x000ee8000c1e1900 */
[----:B------:R-:W4:Y:S04]  /*0df0*/  @!P2 LDG.E R53, desc[UR8][R4.64+0x180] ;  /* 0x000180080435a981 */ /* 0x000f28000c1e1900 */
[----:B------:R-:W5:Y:S04]  /*0e00*/  @!P1 LDG.E R61, desc[UR8][R4.64+0x200] ;  /* 0x00020008043d9981 */ /* 0x000f68000c1e1900 */
[----:B------:R-:W2:Y:S04]  /*0e10*/  @!P0 LDG.E R51, desc[UR8][R4.64] ;  /* 0x0000000804338981 */ /* 0x000ea8000c1e1900 */
[----:B------:R-:W5:Y:S04]  /*0e20*/  @!P4 LDG.E R59, desc[UR8][R4.64+0x280] ;  /* 0x00028008043bc981 */ /* 0x000f68000c1e1900 */
[----:B------:R-:W5:Y:S04]  /*0e30*/  @!P5 LDG.E R50, desc[UR8][R4.64+0x300] ;  /* 0x000300080432d981 */ /* 0x000f68000c1e1900 */
[----:B------:R0:W5:Y:S01]  /*0e40*/  @!P6 LDG.E R48, desc[UR8][R4.64+0x380] ;  /* 0x000380080430e981 */ /* 0x000162000c1e1900 */
[----:B------:R-:W-:-:S02]  /*0e50*/  SHF.L.U32 R12, R12, 0x10, RZ ;  /* 0x000000100c0c7819 */ /* 0x000fc400000006ff */
[----:B------:R-:W-:-:S03]  /*0e60*/  SHF.L.U32 R10, R10, 0x10, RZ ;  /* 0x000000100a0a7819 */ /* 0x000fc600000006ff */
[----:B0-----:R-:W-:Y:S02]  /*0e70*/  FMUL.FTZ R5, R12, UR7 ;  /* 0x000000070c057c20 */ /* 0x001fe40008410000 */
[----:B------:R-:W-:Y:S01]  /*0e80*/  FMUL.FTZ R8, R10, UR7 ;  /* 0x000000070a087c20 */ /* 0x000fe20008410000 */
[----:B------:R-:W-:-:S05]  /*0e90*/  SHF.L.U32 R11, R11, 0x10, RZ ;  /* 0x000000100b0b7819 */ /* 0x000fca00000006ff */
[----:B------:R-:W0:Y:S01]  /*0ea0*/  F2F.BF16.F32 R8, R8 ;  /* 0x0000000800087304 */ /* 0x000e220000202000 */
[----:B------:R-:W-:-:S07]  /*0eb0*/  FMUL.FTZ R4, R11, UR7 ;  /* 0x000000070b047c20 */ /* 0x000fce0008410000 */
[----:B------:R-:W1:Y:S01]  /*0ec0*/  F2F.BF16.F32 R4, R4 ;  /* 0x0000000400047304 */ /* 0x000e620000202000 */
[----:B0-----:R-:W-:Y:S02]  /*0ed0*/  SHF.L.U32 R8, R8, 0x10, RZ ;  /* 0x0000001008087819 */ /* 0x001fe400000006ff */
[----:B------:R-:W-:Y:S02]  /*0ee0*/  SHF.L.U32 R17, R17, 0x10, RZ ;  /* 0x0000001011117819 */ /* 0x000fe400000006ff */
[----:B------:R-:W-:Y:S01]  /*0ef0*/  SHF.L.U32 R13, R13, 0x10, RZ ;  /* 0x000000100d0d7819 */ /* 0x000fe200000006ff */
[----:B------:R-:W-:Y:S01]  /*0f00*/  IMAD.U32 R14, R14, 0x10000, RZ ;  /* 0x000100000e0e7824 */ /* 0x000fe200078e00ff */
[----:B------:R-:W-:Y:S01]  /*0f10*/  SHF.L.U32 R15, R15, 0x10, RZ ;  /* 0x000000100f0f7819 */ /* 0x000fe200000006ff */
[----:B-1----:R-:W-:Y:S01]  /*0f20*/  IMAD.U32 R4, R4, 0x10000, RZ ;  /* 0x0001000004047824 */ /* 0x002fe200078e00ff */
[----:B------:R-:W-:Y:S01]  /*0f30*/  SHF.L.U32 R16, R16, 0x10, RZ ;  /* 0x0000001010107819 */ /* 0x000fe200000006ff */
[----:B------:R-:W-:-:S02]  /*0f40*/  FMUL.FTZ R10, R13, UR7 ;  /* 0x000000070d0a7c20 */ /* 0x000fc40008410000 */
[----:B------:R-:W-:Y:S01]  /*0f50*/  FMUL.FTZ R13, R15, UR7 ;  /* 0x000000070f0d7c20 */ /* 0x000fe20008410000 */
[----:B------:R-:W-:Y:S01]  /*0f60*/  FMUL.FTZ R11, R14, UR7 ;  /* 0x000000070e0b7c20 */ /* 0x000fe20008410000 */
[----:B------:R-:W-:Y:S01]  /*0f70*/  FMUL.FTZ R15, R16, UR7 ;  /* 0x00000007100f7c20 */ /* 0x000fe20008410000 */
[----:B------:R-:W0:Y:S08]  /*0f80*/  F2F.BF16.F32 R5, R5 ;  /* 0x0000000500057304 */ /* 0x000e300000202000 */
[----:B------:R-:W1:Y:S08]  /*0f90*/  F2F.BF16.F32 R10, R10 ;  /* 0x0000000a000a7304 */ /* 0x000e700000202000 */
[----:B------:R-:W1:Y:S01]  /*0fa0*/  F2F.BF16.F32 R13, R13 ;  /* 0x0000000d000d7304 */ /* 0x000e620000202000 */
[----:B0-----:R-:W-:-:S02]  /*0fb0*/  SHF.L.U32 R5, R5, 0x10, RZ ;  /* 0x0000001005057819 */ /* 0x001fc400000006ff */
[----:B-1----:R-:W-:-:S05]  /*0fc0*/  SHF.L.U32 R10, R10, 0x10, RZ ;  /* 0x000000100a0a7819 */ /* 0x002fca00000006ff */
[----:B------:R-:W0:Y:S08]  /*0fd0*/  F2F.BF16.F32 R11, R11 ;  /* 0x0000000b000b7304 */ /* 0x000e300000202000 */
[----:B------:R-:W1:Y:S01]  /*0fe0*/  F2F.BF16.F32 R15, R15 ;  /* 0x0000000f000f7304 */ /* 0x000e620000202000 */
[----:B------:R-:W-:Y:S02]  /*0ff0*/  SHF.L.U32 R13, R13, 0x10, RZ ;  /* 0x000000100d0d7819 */ /* 0x000fe400000006ff */
[----:B0-----:R-:W-:Y:S01]  /*1000*/  SHF.L.U32 R11, R11, 0x10, RZ ;  /* 0x000000100b0b7819 */ /* 0x001fe200000006ff */
[----:B-1----:R-:W-:Y:S01]  /*1010*/  IMAD.U32 R15, R15, 0x10000, RZ ;  /* 0x000100000f0f7824 */ /* 0x002fe200078e00ff */
[----:B--2---:R-:W-:Y:S04]  /*1020*/  STS [R18], R51 ;  /* 0x0000003312007388 */ /* 0x004fe80000000800 */
[----:B------:R-:W-:Y:S04]  /*1030*/  STS [R30+0x80], R49 ;  /* 0x000080311e007388 */ /* 0x000fe80000000800 */
[----:B---3--:R-:W-:Y:S04]  /*1040*/  STS [R32+0x100], R55 ;  /* 0x0001003720007388 */ /* 0x008fe80000000800 */
[----:B----4-:R-:W-:Y:S04]  /*1050*/  STS [R34+0x180], R53 ;  /* 0x0001803522007388 */ /* 0x010fe80000000800 */
[----:B-----5:R-:W-:Y:S04]  /*1060*/  STS [R36+0x200], R61 ;  /* 0x0002003d24007388 */ /* 0x020fe80000000800 */
[----:B------:R-:W-:Y:S04]  /*1070*/  STS [R38+0x280], R59 ;  /* 0x0002803b26007388 */ /* 0x000fe80000000800 */
[----:B------:R-:W-:Y:S04]  /*1080*/  STS [R40+0x300], R50 ;  /* 0x0003003228007388 */ /* 0x000fe80000000800 */
[----:B------:R0:W-:Y:S01]  /*1090*/  STS [R6+0x380], R48 ;  /* 0x0003803006007388 */ /* 0x0001e20000000800 */
[----:B------:R-:W-:-:S03]  /*10a0*/  NOP ;  /* 0x0000000000007918 */ /* 0x000fc60000000000 */
[----:B------:R-:W1:Y:S04]  /*10b0*/  LDS R12, [R57] ;  /* 0x00000000390c7984 */ /* 0x000e680000000800 */
[----:B------:R-:W2:Y:S01]  /*10c0*/  LDS R46, [R46+0x4] ;  /* 0x000004002e2e7984 */ /* 0x000ea20000000800 */
[----:B0-----:R-:W-:Y:S01]  /*10d0*/  FADD.FTZ R6, -R3, 1 ;  /* 0x3f80000003067421 */ /* 0x001fe20000010100 */
[----:B------:R-:W-:Y:S02]  /*10e0*/  FMUL.FTZ R49, R8, R8 ;  /* 0x0000000808317220 */ /* 0x000fe40000410000 */
[----:B------:R-:W0:Y:S02]  /*10f0*/  LDS R44, [R44+0x8] ;  /* 0x000008002c2c7984 */ /* 0x000e240000000800 */
[----:B------:R-:W-:-:S02]  /*1100*/  FMUL.FTZ R49, R49, R6 ;  /* 0x0000000631317220 */ /* 0x000fc40000410000 */
[----:B------:R-:W3:Y:S01]  /*1110*/  LDS R42, [R42+0xc] ;  /* 0x00000c002a2a7984 */ /* 0x000ee20000000800 */
[----:B------:R-:W-:Y:S01]  /*1120*/  FMUL.FTZ R32, R17, UR7 ;  /* 0x0000000711207c20 */ /* 0x000fe20008410000 */
[----:B------:R-:W-:Y:S02]  /*1130*/  FMUL.FTZ R17, R4, R4 ;  /* 0x0000000404117220 */ /* 0x000fe40000410000 */
[----:B------:R4:W-:Y:S04]  /*1140*/  LDS R14, [R33+0x10] ;  /* 0x00001000210e7984 */ /* 0x0009e80000000800 */
[----:B------:R5:W3:Y:S01]  /*1150*/  LDS R16, [R31+0x14] ;  /* 0x000014001f107984 */ /* 0x000ae20000000800 */
[----:B----4-:R-:W-:-:S03]  /*1160*/  FMUL.FTZ R33, R6, R17 ;  /* 0x0000001106217220 */ /* 0x010fc60000410000 */
[----:B------:R4:W-:Y:S01]  /*1170*/  LDS R18, [R19+0x18] ;  /* 0x0000180013127984 */ /* 0x0009e20000000800 */
[----:B-1----:R-:W-:-:S04]  /*1180*/  FFMA.FTZ R30, R12, R3, R49 ;  /* 0x000000030c1e7223 */ /* 0x002fc80000010031 */
[----:B------:R-:W-:Y:S02]  /*1190*/  FMUL.FTZ R17, R23, R30 ;  /* 0x0000001e17117220 */ /* 0x000fe40000410000 */
[----:B------:R1:W1:Y:S01]  /*11a0*/  LDS R30, [R9+0x1c] ;  /* 0x00001c00091e7984 */ /* 0x0002620000000800 */
[----:B------:R-:W4:Y:S01]  /*11b0*/  F2F.BF16.F32 R12, R32 ;  /* 0x00000020000c7304 */ /* 0x000f220000202000 */
[----:B-----5:R-:W-:Y:S01]  /*11c0*/  FMUL.FTZ R31, R5, R5 ;  /* 0x00000005051f7220 */ /* 0x020fe20000410000 */
[----:B--2---:R-:W-:Y:S01]  /*11d0*/  FFMA.FTZ R46, R46, R3, R33 ;  /* 0x000000032e2e7223 */ /* 0x004fe20000010021 */
[----:B------:R-:W-:Y:S02]  /*11e0*/  FMUL.FTZ R33, R10, R10 ;  /* 0x0000000a0a217220 */ /* 0x000fe40000410000 */
[C---:B------:R-:W-:Y:S02]  /*11f0*/  FMUL.FTZ R31, R6.reuse, R31 ;  /* 0x0000001f061f7220 */ /* 0x040fe40000410000 */
[----:B------:R-:W-:-:S02]  /*1200*/  FMUL.FTZ R33, R6, R33 ;  /* 0x0000002106217220 */ /* 0x000fc40000410000 */
[-C--:B0-----:R-:W-:Y:S01]  /*1210*/  FFMA.FTZ R44, R44, R3.reuse, R31 ;  /* 0x000000032c2c7223 */ /* 0x081fe2000001001f */
[----:B------:R-:W0:Y:S01]  /*1220*/  MUFU.SQRT R17, R17 ;  /* 0x0000001100117308 */ /* 0x000e220000002000 */
[----:B---3--:R-:W-:Y:S01]  /*1230*/  FFMA.FTZ R42, R42, R3, R33 ;  /* 0x000000032a2a7223 */ /* 0x008fe20000010021 */
[----:B------:R-:W-:Y:S01]  /*1240*/  FMUL.FTZ R33, R13, R13 ;  /* 0x0000000d0d217220 */ /* 0x000fe20000410000 */
[----:B----4-:R-:W-:Y:S01]  /*1250*/  SHF.L.U32 R12, R12, 0x10, RZ ;  /* 0x000000100c0c7819 */ /* 0x010fe200000006ff */
[C---:B------:R-:W-:Y:S01]  /*1260*/  FMUL.FTZ R46, R23.reuse, R46 ;  /* 0x0000002e172e7220 */ /* 0x040fe20000410000 */
[----:B------:R-:W-:Y:S01]  /*1270*/  FMUL.FTZ R44, R23, R44 ;  /* 0x0000002c172c7220 */ /* 0x000fe20000410000 */
[----:B------:R-:W-:Y:S02]  /*1280*/  FMUL.FTZ R33, R6, R33 ;  /* 0x0000002106217220 */ /* 0x000fe40000410000 */
[----:B------:R-:W-:Y:S01]  /*1290*/  FMUL.FTZ R49, R12, R12 ;  /* 0x0000000c0c317220 */ /* 0x000fe20000410000 */
[----:B------:R-:W2:Y:S01]  /*12a0*/  MUFU.SQRT R19, R46 ;  /* 0x0000002e00137308 */ /* 0x000ea20000002000 */
[----:B------:R-:W-:Y:S01]  /*12b0*/  FMUL.FTZ R31, R11, R11 ;  /* 0x0000000b0b1f7220 */ /* 0x000fe20000410000 */
[----:B------:R-:W-:Y:S01]  /*12c0*/  FMUL.FTZ R42, R23, R42 ;  /* 0x0000002a172a7220 */ /* 0x000fe20000410000 */
[----:B------:R-:W-:Y:S01]  /*12d0*/  FMUL.FTZ R49, R6, R49 ;  /* 0x0000003106317220 */ /* 0x000fe20000410000 */
[----:B------:R-:W-:-:S04]  /*12e0*/  FFMA.FTZ R16, R16, R3, R33 ;  /* 0x0000000310107223 */ /* 0x000fc80000010021 */
[----:B-1----:R-:W1:Y:S01]  /*12f0*/  MUFU.SQRT R9, R44 ;  /* 0x0000002c00097308 */ /* 0x002e620000002000 */
[----:B------:R-:W-:Y:S01]  /*1300*/  FMUL.FTZ R31, R6, R31 ;  /* 0x0000001f061f7220 */ /* 0x000fe20000410000 */
[----:B------:R-:W-:-:S03]  /*1310*/  FMUL.FTZ R33, R15, R15 ;  /* 0x0000000f0f217220 */ /* 0x000fc60000410000 */
[----:B------:R-:W-:Y:S01]  /*1320*/  FFMA.FTZ R14, R14, R3, R31 ;  /* 0x000000030e0e7223 */ /* 0x000fe2000001001f */
[----:B------:R-:W-:Y:S02]  /*1330*/  FMUL.FTZ R33, R6, R33 ;  /* 0x0000002106217220 */ /* 0x000fe40000410000 */
[----:B------:R-:W3:Y:S01]  /*1340*/  MUFU.SQRT R42, R42 ;  /* 0x0000002a002a7308 */ /* 0x000ee20000002000 */
[-C--:B------:R-:W-:Y:S01]  /*1350*/  FFMA.FTZ R30, R30, R3.reuse, R49 ;  /* 0x000000031e1e7223 */ /* 0x080fe20000010031 */
[C---:B------:R-:W-:Y:S01]  /*1360*/  FMUL.FTZ R31, R23.reuse, R14 ;  /* 0x0000000e171f7220 */ /* 0x040fe20000410000 */
[----:B------:R-:W-:Y:S02]  /*1370*/  FFMA.FTZ R18, R18, R3, R33 ;  /* 0x0000000312127223 */ /* 0x000fe40000010021 */
[----:B------:R-:W-:Y:S01]  /*1380*/  FMUL.FTZ R6, R23, R30 ;  /* 0x0000001e17067220 */ /* 0x000fe20000410000 */
[----:B0-----:R-:W-:Y:S01]  /*1390*/  FADD.FTZ R30, R17, UR16 ;  /* 0x00000010111e7e21 */ /* 0x001fe20008010000 */
[C---:B------:R-:W-:Y:S01]  /*13a0*/  FMUL.FTZ R16, R23.reuse, R16 ;  /* 0x0000001017107220 */ /* 0x040fe20000410000 */
[----:B------:R-:W-:Y:S01]  /*13b0*/  FMUL.FTZ R14, R23, R18 ;  /* 0x00000012170e7220 */ /* 0x000fe20000410000 */
[----:B--2---:R-:W-:Y:S01]  /*13c0*/  FADD.FTZ R19, R19, UR16 ;  /* 0x0000001013137e21 */ /* 0x004fe20008010000 */
[----:B-1----:R-:W-:Y:S01]  /*13d0*/  FADD.FTZ R18, R9, UR16 ;  /* 0x0000001009127e21 */ /* 0x002fe20008010000 */
[----:B------:R-:W-:Y:S01]  /*13e0*/  MUFU.SQRT R31, R31 ;  /* 0x0000001f001f7308 */ /* 0x000fe20000002000 */
[----:B------:R-:W-:-:S07]  /*13f0*/  FADD.FTZ R9, -R2, 1 ;  /* 0x3f80000002097421 */ /* 0x000fce0000010100 */
[----:B------:R-:W0:Y:S01]  /*1400*/  MUFU.RCP R30, R30 ;  /* 0x0000001e001e7308 */ /* 0x000e220000001000 */
[----:B------:R-:W-:Y:S01]  /*1410*/  FMUL.FTZ R8, R8, R9 ;  /* 0x0000000908087220 */ /* 0x000fe20000410000 */
[----:B---3--:R-:W-:-:S06]  /*1420*/  FADD.FTZ R17, R42, UR16 ;  /* 0x000000102a117e21 */ /* 0x008fcc0008010000 */
[----:B------:R-:W1:Y:S01]  /*1430*/  MUFU.SQRT R16, R16 ;  /* 0x0000001000107308 */ /* 0x000e620000002000 */
[----:B------:R-:W-:Y:S01]  /*1440*/  FMUL.FTZ R4, R9, R4 ;  /* 0x0000000409047220 */ /* 0x000fe20000410000 */
[----:B------:R-:W-:-:S06]  /*1450*/  FFMA.FTZ R37, R37, R2, R8 ;  /* 0x0000000225257223 */ /* 0x000fcc0000010008 */
[----:B------:R-:W2:Y:S01]  /*1460*/  MUFU.RCP R34, R19 ;  /* 0x0000001300227308 */ /* 0x000ea20000001000 */
[----:B------:R-:W-:Y:S01]  /*1470*/  FFMA.FTZ R47, R47, R2, R4 ;  /* 0x000000022f2f7223 */ /* 0x000fe20000010004 */
[----:B------:R-:W-:-:S06]  /*1480*/  FMUL.FTZ R37, R22, R37 ;  /* 0x0000002516257220 */ /* 0x000fcc0000410000 */
[----:B------:R-:W3:Y:S01]  /*1490*/  MUFU.SQRT R14, R14 ;  /* 0x0000000e000e7308 */ /* 0x000ee20000002000 */
[----:B------:R-:W-:-:S07]  /*14a0*/  FMUL.FTZ R32, R9, R5 ;  /* 0x0000000509207220 */ /* 0x000fce0000410000 */
[----:B------:R-:W4:Y:S01]  /*14b0*/  MUFU.RCP R18, R18 ;  /* 0x0000001200127308 */ /* 0x000f220000001000 */
[----:B------:R-:W-:Y:S01]  /*14c0*/  FMUL.FTZ R47, R22, R47 ;  /* 0x0000002f162f7220 */ /* 0x000fe20000410000 */
[----:B0-----:R-:W-:-:S06]  /*14d0*/  FMUL.FTZ R37, R37, R30 ;  /* 0x0000001e25257220 */ /* 0x001fcc0000410000 */
[----:B------:R-:W0:Y:S01]  /*14e0*/  MUFU.SQRT R6, R6 ;  /* 0x0000000600067308 */ /* 0x000e220000002000 */
[----:B------:R-:W-:Y:S01]  /*14f0*/  FADD.FTZ R31, R31, UR16 ;  /* 0x000000101f1f7e21 */ /* 0x000fe20008010000 */
[----:B------:R-:W-:Y:S01]  /*1500*/  FFMA.FTZ R45, R45, R2, R32 ;  /* 0x000000022d2d7223 */ /* 0x000fe20000010020 */
[----:B------:R-:W-:-:S05]  /*1510*/  FMUL.FTZ R10, R9, R10 ;  /* 0x0000000a090a7220 */ /* 0x000fca0000410000 */
[----:B------:R-:W5:Y:S01]  /*1520*/  MUFU.RCP R17, R17 ;  /* 0x0000001100117308 */ /* 0x000f620000001000 */
[----:B-1----:R-:W-:Y:S01]  /*1530*/  FADD.FTZ R16, R16, UR16 ;  /* 0x0000001010107e21 */ /* 0x002fe20008010000 */
[----:B--2---:R-:W-:Y:S01]  /*1540*/  FMUL.FTZ R4, R47, R34 ;  /* 0x000000222f047220 */ /* 0x004fe20000410000 */
[----:B------:R-:W-:Y:S01]  /*1550*/  FMUL.FTZ R37, R37, R37 ;  /* 0x0000002525257220 */ /* 0x000fe20000410000 */
[----:B------:R-:W-:Y:S01]  /*1560*/  FFMA.FTZ R43, R43, R2, R10 ;  /* 0x000000022b2b7223 */ /* 0x000fe2000001000a */
[----:B------:R-:W-:Y:S01]  /*1570*/  FMUL.FTZ R45, R22, R45 ;  /* 0x0000002d162d7220 */ /* 0x000fe20000410000 */
[----:B------:R-:W-:Y:S02]  /*1580*/  FMUL.FTZ R8, R9, R11 ;  /* 0x0000000b09087220 */ /* 0x000fe40000410000 */
[----:B------:R-:W1:Y:S01]  /*1590*/  MUFU.RCP R32, R31 ;  /* 0x0000001f00207308 */ /* 0x000e620000001000 */
[----:B---3--:R-:W-:Y:S01]  /*15a0*/  FADD.FTZ R14, R14, UR16 ;  /* 0x000000100e0e7e21 */ /* 0x008fe20008010000 */
[----:B------:R-:W-:Y:S01]  /*15b0*/  FFMA.FTZ R37, R4, R4, R37 ;  /* 0x0000000404257223 */ /* 0x000fe20000010025 */
[----:B----4-:R-:W-:Y:S01]  /*15c0*/  FMUL.FTZ R18, R45, R18 ;  /* 0x000000122d127220 */ /* 0x010fe20000410000 */
[----:B------:R-:W-:Y:S01]  /*15d0*/  FMUL.FTZ R4, R22, R43 ;  /* 0x0000002b16047220 */ /* 0x000fe20000410000 */
[----:B------:R-:W-:Y:S01]  /*15e0*/  FFMA.FTZ R41, R41, R2, R8 ;  /* 0x0000000229297223 */ /* 0x000fe20000010008 */
[----:B0-----:R-:W-:-:S02]  /*15f0*/  FADD.FTZ R6, R6, UR16 ;  /* 0x0000001006067e21 */ /* 0x001fc40008010000 */
[----:B------:R-:W0:Y:S01]  /*1600*/  MUFU.RCP R16, R16 ;  /* 0x0000001000107308 */ /* 0x000e220000001000 */
[----:B------:R-:W-:Y:S01]  /*1610*/  FMUL.FTZ R8, R9, R13 ;  /* 0x0000000d09087220 */ /* 0x000fe20000410000 */
[----:B------:R-:W-:Y:S01]  /*1620*/  FFMA.FTZ R37, R18, R18, R37 ;  /* 0x0000001212257223 */ /* 0x000fe20000010025 */
[----:B-----5:R-:W-:Y:S02]  /*1630*/  FMUL.FTZ R4, R4, R17 ;  /* 0x0000001104047220 */ /* 0x020fe40000410000 */
[----:B------:R-:W-:-:S03]  /*1640*/  FFMA.FTZ R39, R39, R2, R8 ;  /* 0x0000000227277223 */ /* 0x000fc60000010008 */
[----:B------:R-:W2:Y:S01]  /*1650*/  MUFU.RCP R14, R14 ;  /* 0x0000000e000e7308 */ /* 0x000ea20000001000 */
[----:B------:R-:W-:Y:S01]  /*1660*/  FFMA.FTZ R8, R4, R4, R37 ;  /* 0x0000000404087223 */ /* 0x000fe20000010025 */
[----:B------:R-:W-:Y:S01]  /*1670*/  FMUL.FTZ R41, R22, R41 ;  /* 0x0000002916297220 */ /* 0x000fe20000410000 */
[----:B------:R-:W-:-:S05]  /*1680*/  FMUL.FTZ R4, R9, R15 ;  /* 0x0000000f09047220 */ /* 0x000fca0000410000 */
[----:B------:R-:W3:Y:S01]  /*1690*/  MUFU.RCP R6, R6 ;  /* 0x0000000600067308 */ /* 0x000ee20000001000 */
[----:B-1----:R-:W-:Y:S01]  /*16a0*/  FMUL.FTZ R41, R41, R32 ;  /* 0x0000002029297220 */ /* 0x002fe20000410000 */
[C---:B------:R-:W-:Y:S01]  /*16b0*/  FMUL.FTZ R39, R22.reuse, R39 ;  /* 0x0000002716277220 */ /* 0x040fe20000410000 */
[----:B------:R-:W-:Y:S01]  /*16c0*/  FMUL.FTZ R12, R9, R12 ;  /* 0x0000000c090c7220 */ /* 0x000fe20000410000 */
[----:B------:R-:W-:Y:S01]  /*16d0*/  FFMA.FTZ R35, R35, R2, R4 ;  /* 0x0000000223237223 */ /* 0x000fe20000010004 */
[----:B------:R-:W-:Y:S01]  /*16e0*/  FFMA.FTZ R8, R41, R41, R8 ;  /* 0x0000002929087223 */ /* 0x000fe20000010008 */
[----:B0-----:R-:W-:Y:S01]  /*16f0*/  FMUL.FTZ R39, R39, R16 ;  /* 0x0000001027277220 */ /* 0x001fe20000410000 */
[----:B------:R-:W-:Y:S01]  /*1700*/  FFMA.FTZ R7, R7, R2, R12 ;  /* 0x0000000207077223 */ /* 0x000fe2000001000c */
[C---:B------:R-:W-:Y:S02]  /*1710*/  FMUL.FTZ R35, R22.reuse, R35 ;  /* 0x0000002316237220 */ /* 0x040fe40000410000 */
[----:B------:R-:W-:Y:S01]  /*1720*/  FFMA.FTZ R8, R39, R39, R8 ;  /* 0x0000002727087223 */ /* 0x000fe20000010008 */
[----:B------:R-:W-:Y:S01]  /*1730*/  FMUL.FTZ R7, R22, R7 ;  /* 0x0000000716077220 */ /* 0x000fe20000410000 */
[----:B--2---:R-:W-:-:S04]  /*1740*/  FMUL.FTZ R35, R35, R14 ;  /* 0x0000000e23237220 */ /* 0x004fc80000410000 */
[----:B------:R-:W-:Y:S01]  /*1750*/  FFMA.FTZ R8, R35, R35, R8 ;  /* 0x0000002323087223 */ /* 0x000fe20000010008 */
[----:B---3--:R-:W-:-:S04]  /*1760*/  FMUL.FTZ R7, R7, R6 ;  /* 0x0000000607077220 */ /* 0x008fc80000410000 */
[----:B------:R-:W-:Y:S01]  /*1770*/  FFMA.FTZ R8, R7, R7, R8 ;  /* 0x0000000707087223 */ /* 0x000fe20000010008 */
[----:B------:R-:W-:Y:S06]  /*1780*/  BAR.SYNC.DEFER_BLOCKING 0x0 ;  /* 0x0000000000007b1d */ /* 0x000fec0000010000 */
[----:B------:R-:W0:Y:S02]  /*1790*/  SHFL.DOWN P0, R5, R8, 0x1, 0x1f ;  /* 0x08201f0008057f89 */ /* 0x000e240000000000 */
[----:B0-----:R-:W-:-:S05]  /*17a0*/  @P0 FADD R5, R8, R5 ;  /* 0x0000000508050221 */ /* 0x001fca0000000000 */
[----:B------:R-:W0:Y:S02]  /*17b0*/  SHFL.DOWN P0, R4, R5, 0x2, 0x1f ;  /* 0x08401f0005047f89 */ /* 0x000e240000000000 */
[----:B0-----:R-:W-:-:S05]  /*17c0*/  @P0 FADD R4, R5, R4 ;  /* 0x0000000405040221 */ /* 0x001fca0000000000 */
[----:B------:R-:W0:Y:S02]  /*17d0*/  SHFL.DOWN P0, R7, R4, 0x4, 0x1f ;  /* 0x08801f0004077f89 */ /* 0x000e240000000000 */
[----:B0-----:R-:W-:-:S05]  /*17e0*/  @P0 FADD R7, R4, R7 ;  /* 0x0000000704070221 */ /* 0x001fca0000000000 */
[----:B------:R-:W0:Y:S01]  /*17f0*/  SHFL.DOWN P0, R6, R7, 0x8, 0x1f ;  /* 0x09001f0007067f89 */ /* 0x000e220000000000 */
[----:B------:R-:W1:Y:S01]  /*1800*/  S2R R9, SR_TID.X ;  /* 0x0000000000097919 */ /* 0x000e620000002100 */
[----:B0-----:R-:W-:-:S05]  /*1810*/  @P0 FADD R6, R7, R6 ;  /* 0x0000000607060221 */ /* 0x001fca0000000000 */
[----:B------:R-:W0:Y:S01]  /*1820*/  SHFL.DOWN P0, R19, R6, 0x10, 0x1f ;  /* 0x0a001f0006137f89 */ /* 0x000e220000000000 */
[----:B------:R-:W-:Y:S01]  /*1830*/  ISETP.NE.AND P1, PT, R0, RZ, PT ;  /* 0x000000ff0000720c */ /* 0x000fe20003f25270 */
[----:B------:R-:W-:Y:S01]  /*1840*/  BSSY B0, `(.L_x_1653) ;  /* 0x0000020000007945 */ /* 0x000fe20003800000 */
[C---:B-1----:R-:W-:Y:S01]  /*1850*/  SHF.L.U32 R31, R9.reuse, 0x3, RZ ;  /* 0x00000003091f7819 */ /* 0x042fe200000006ff */
[----:B0-----:R-:W-:Y:S01]  /*1860*/  @P0 FADD R19, R6, R19 ;  /* 0x0000001306130221 */ /* 0x001fe20000000000 */
[----:B------:R-:W-:-:S09]  /*1870*/  ISETP.NE.AND P0, PT, R9, RZ, PT ;  /* 0x000000ff0900720c */ /* 0x000fd20003f05270 */
[----:B------:R0:W-:Y:S01]  /*1880*/  @!P1 STS [R26+0x10], R19 ;  /* 0x000010131a009388 */ /* 0x0001e20000000800 */
[----:B------:R-:W-:Y:S06]  /*1890*/  BAR.SYNC.DEFER_BLOCKING 0x0 ;  /* 0x0000000000007b1d */ /* 0x000fec0000010000 */
[----:B------:R-:W-:Y:S05]  /*18a0*/  @P0 BRA `(.L_x_1654) ;  /* 0x0000000000640947 */ /* 0x000fea0003800000 */
[----:B------:R-:W1:Y:S01]  /*18b0*/  S2UR UR5, SR_CgaCtaId ;  /* 0x00000000000579c3 */ /* 0x000e620000008800 */
[----:B------:R-:W-:Y:S02]  /*18c0*/  UMOV UR4, 0x400 ;  /* 0x0000040000047882 */ /* 0x000fe40000000000 */
[----:B-1----:R-:W-:-:S06]  /*18d0*/  ULEA UR4, UR5, UR4, 0x18 ;  /* 0x0000000405047291 */ /* 0x002fcc000f8ec03f */
[----:B------:R-:W-:-:S05]  /*18e0*/  MOV R24, UR4 ;  /* 0x0000000400187c02 */ /* 0x000fca0008000f00 */
[----:B------:R-:W1:Y:S04]  /*18f0*/  LDS.128 R4, [R24+0x10] ;  /* 0x0000100018047984 */ /* 0x000e680000000c00 */
[----:B------:R-:W2:Y:S04]  /*1900*/  LDS.128 R8, [R24+0x20] ;  /* 0x0000200018087984 */ /* 0x000ea80000000c00 */
[----:B------:R-:W3:Y:S04]  /*1910*/  LDS R30, [R24+0x24] ;  /* 0x00002400181e7984 */ /* 0x000ee80000000800 */
[----:B------:R-:W4:Y:S01]  /*1920*/  LDS.128 R12, [R24+0x30] ;  /* 0x00003000180c7984 */ /* 0x000f220000000c00 */
[----:B-1----:R-:W-:-:S03]  /*1930*/  FADD.FTZ R5, R19, R5 ;  /* 0x0000000513057221 */ /* 0x002fc60000010000 */
[----:B0-----:R-:W0:Y:S01]  /*1940*/  LDS.128 R16, [R24+0x40] ;  /* 0x0000400018107984 */ /* 0x001e220000000c00 */
[----:B------:R-:W-:-:S03]  /*1950*/  FADD.FTZ R6, R5, R6 ;  /* 0x0000000605067221 */ /* 0x000fc60000010000 */
[----:B------:R-:W1:Y:S01]  /*1960*/  LDS R5, [R24+0x48] ;  /* 0x0000480018057984 */ /* 0x000e620000000800 */
[----:B------:R-:W-:-:S04]  /*1970*/  FADD.FTZ R7, R6, R7 ;  /* 0x0000000706077221 */ /* 0x000fc80000010000 */
[----:B--2---:R-:W-:-:S04]  /*1980*/  FADD.FTZ R7, R7, R8 ;  /* 0x0000000807077221 */ /* 0x004fc80000010000 */
[----:B---3--:R-:W-:-:S04]  /*1990*/  FADD.FTZ R7, R7, R30 ;  /* 0x0000001e07077221 */ /* 0x008fc80000010000 */
[----:B------:R-:W-:-:S04]  /*19a0*/  FADD.FTZ R10, R7, R10 ;  /* 0x0000000a070a7221 */ /* 0x000fc80000010000 */
[----:B------:R-:W-:-:S04]  /*19b0*/  FADD.FTZ R11, R10, R11 ;  /* 0x0000000b0a0b7221 */ /* 0x000fc80000010000 */
[----:B----4-:R-:W-:-:S04]  /*19c0*/  FADD.FTZ R12, R11, R12 ;  /* 0x0000000c0b0c7221 */ /* 0x010fc80000010000 */
[----:B------:R-:W-:-:S04]  /*19d0*/  FADD.FTZ R13, R12, R13 ;  /* 0x0000000d0c0d7221 */ /* 0x000fc80000010000 */
[----:B------:R-:W-:-:S04]  /*19e0*/  FADD.FTZ R14, R13, R14 ;  /* 0x0000000e0d0e7221 */ /* 0x000fc80000010000 */
[----:B------:R-:W-:-:S04]  /*19f0*/  FADD.FTZ R15, R14, R15 ;  /* 0x0000000f0e0f7221 */ /* 0x000fc80000010000 */
[----:B0-----:R-:W-:-:S04]  /*1a00*/  FADD.FTZ R16, R15, R16 ;  /* 0x000000100f107221 */ /* 0x001fc80000010000 */
[----:B------:R-:W-:-:S04]  /*1a10*/  FADD.FTZ R16, R17, R16 ;  /* 0x0000001011107221 */ /* 0x000fc80000010000 */
[----:B-1----:R-:W-:-:S04]  /*1a20*/  FADD.FTZ R16, R16, R5 ;  /* 0x0000000510107221 */ /* 0x002fc80000010000 */
[----:B------:R-:W-:-:S07]  /*1a30*/  FADD.FTZ R19, R19, R16 ;  /* 0x0000001013137221 */ /* 0x000fce0000010000 */
.L_x_1654:
[----:B------:R-:W-:Y:S05]  /*1a40*/  BSYNC B0 ;  /* 0x0000000000007941 */ /* 0x000fea0003800000 */
.L_x_1653:
[----:B------:R-:W-:Y:S01]  /*1a50*/  BSSY B0, `(.L_x_1655) ;  /* 0x0000005000007945 */ /* 0x000fe20003800000 */
[----:B------:R-:W-:-:S03]  /*1a60*/  LOP3.LUT R9, R31, 0xffffff00, RZ, 0xc0, !PT ;  /* 0xffffff001f097812 */ /* 0x000fc600078ec0ff */
[----:B------:R-:W-:Y:S05]  /*1a70*/  @P0 BRA `(.L_x_1656) ;  /* 0x0000000000080947 */ /* 0x000fea0003800000 */
[----:B------:R-:W1:Y:S02]  /*1a80*/  LDC.64 R4, c[0x0][0x230] ;  /* 0x00008c00ff047b82 */ /* 0x000e640000000a00 */
[----:B-1----:R1:W-:Y:S02]  /*1a90*/  REDG.E.ADD.F32.FTZ.RN.STRONG.GPU desc[UR8][R4.64], R19 ;  /* 0x00000013040079a6 */ /* 0x0023e4000c10f388 */
.L_x_1656:
[----:B------:R-:W-:Y:S05]  /*1aa0*/  BSYNC B0 ;  /* 0x0000000000007941 */ /* 0x000fea0003800000 */
.L_x_1655:
[----:B-1----:R-:W1:Y:S01]  /*1ab0*/  LDC R5, c[0x0][0xc] ;  /* 0x00000300ff057b82 */ /* 0x002e620000000800 */
[----:B------:R-:W-:Y:S01]  /*1ac0*/  NOP ;  /* 0x0000000000007918 */ /* 0x000fe20000000000 */
[----:B-1----:R-:W-:-:S04]  /*1ad0*/  LEA R20, R5, R20, 0xc ;  /* 0x0000001405147211 */ /* 0x002fc800078e60ff */
[----:B------:R-:W-:-:S13]  /*1ae0*/  ISETP.GE.U32.AND P0, PT, R20, UR6, PT ;  /* 0x0000000614007c0c */ /* 0x000fda000bf06070 */
[----:B------:R-:W-:Y:S05]  /*1af0*/  @!P0 BRA `(.L_x_1657) ;  /* 0xffffffe8000c8947 */ /* 0x000fea000383ffff */
[----:B------:R-:W-:Y:S05]  /*1b00*/  EXIT ;  /* 0x000000000000794d */ /* 0x000fea0003800000 */
.L_x_1658:
        /* <DEDUP_REMOVED lines=15> */
.L_x_2151:


//--------------------- .text._Z33kPreconditionOptimizer32bit2StateI6__halfLi0ELi4096ELi8EEvPT_S2_PfS3_S3_ffffiffi --------------------------
	.section	.text._Z33kPreconditionOptimizer32bit2StateI6__halfLi0ELi4096ELi8EEvPT_S2_PfS3_S3_ffffiffi,"ax",@progbits
	.align	128
        .global         _Z33kPreconditionOptimizer32bit2StateI6__halfLi0ELi4096ELi8EEvPT_S2_PfS3_S3_ffffiffi
        .type           _Z33kPreconditionOptimizer32bit2StateI6__halfLi0ELi4096ELi8EEvPT_S2_PfS3_S3_ffffiffi,@function
        .size           _Z33kPreconditionOptimizer32bit2StateI6__halfLi0ELi4096ELi8EEvPT_S2_PfS3_S3_ffffiffi,(.L_x_2152 - _Z33kPreconditionOptimizer32bit2StateI6__halfLi0ELi4096ELi8EEvPT_S2_PfS3_S3_ffffiffi)
        .other          _Z33kPreconditionOptimizer32bit2StateI6__halfLi0ELi4096ELi8EEvPT_S2_PfS3_S3_ffffiffi,@"STO_CUDA_ENTRY STV_DEFAULT"
_Z33kPreconditionOptimizer32bit2StateI6__halfLi0ELi4096ELi8EEvPT_S2_PfS3_S3_ffffiffi:
.text._Z33kPreconditionOptimizer32bit2StateI6__halfLi0ELi4096ELi8EEvPT_S2_PfS3_S3_ffffiffi:
        /* <DEDUP_REMOVED lines=20> */
[----:B------:R-:W3:Y:S01]  /*0140*/  S2R R25, SR_LANEID ;  /* 0x0000000000197919 */ /* 0x000ee20000000000 */
[----:B------:R-:W-:Y:S01]  /*0150*/  UMOV UR4, 0x400 ;  /* 0x0000040000047882 */ /* 0x000fe20000000000 */
[----:B------:R-:W-:Y:S01]  /*0160*/  ULDC.64 UR8, c[0x0][0x208] ;  /* 0x0000820000087ab9 */ /* 0x000fe20000000a00 */
[----:B------:R-:W-:Y:S01]  /*0170*/  ULDC UR7, c[0x0][0x250] ;  /* 0x0000940000077ab9 */ /* 0x000fe20000000800 */
[----:B------:R-:W4:Y:S01]  /*0180*/  MUFU.LG2 R5, UR5 ;  /* 0x0000000500057d08 */ /* 0x000f220008000c00 */
[----:B------:R-:W-:Y:S01]  /*0190*/  ULDC UR16, c[0x0][0x240] ;  /* 0x0000900000107ab9 */ /* 0x000fe20000000800 */
[----:B------:R-:W5:Y:S01]  /*01a0*/  S2UR UR5, SR_CgaCtaId ;  /* 0x00000000000579c3 */ /* 0x000f620000008800 */
[----:B------:R-:W-:Y:S01]  /*01b0*/  ULDC.64 UR10, c[0x0][0x210] ;  /* 0x00008400000a7ab9 */ /* 0x000fe20000000a00 */
[----:B------:R-:W-:Y:S01]  /*01c0*/  ULDC.64 UR12, c[0x0][0x220] ;  /* 0x00008800000c7ab9 */ /* 0x000fe20000000a00 */
[----:B------:R-:W-:Y:S01]  /*01d0*/  ULDC.64 UR14, c[0x0][0x228] ;  /* 0x00008a00000e7ab9 */ /* 0x000fe20000000a00 */
[----:B-1----:R-:W-:-:S04]  /*01e0*/  FMUL.FTZ R3, R0, R3 ;  /* 0x0000000300037220 */ /* 0x002fc80000410000 */
[----:B------:R-:W1:Y:S02]  /*01f0*/  LDC.64 R26, c[0x0][0x238] ;  /* 0x00008e00ff1a7b82 */ /* 0x000e640000000a00 */
[----:B------:R-:W3:Y:S01]  /*0200*/  MUFU.EX2 R3, R3 ;  /* 0x0000000300037308 */ /* 0x000ee20000000800 */
[----:B----4-:R-:W-:-:S07]  /*0210*/  FMUL.FTZ R5, R0, R5 ;  /* 0x0000000500057220 */ /* 0x010fce0000410000 */
[----:B------:R-:W4:Y:S01]  /*0220*/  MUFU.EX2 R5, R5 ;  /* 0x0000000500057308 */ /* 0x000f220000000800 */
[----:B0-----:R-:W-:Y:S02]  /*0230*/  SHF.L.U32 R20, R33, 0x3, RZ ;  /* 0x0000000321147819 */ /* 0x001fe400000006ff */
[----:B------:R-:W-:Y:S01]  /*0240*/  SHF.R.S32.HI R0, RZ, 0x1f, R33 ;  /* 0x0000001fff007819 */ /* 0x000fe20000011421 */
[----:B-----5:R-:W-:Y:S01]  /*0250*/  ULEA UR4, UR5, UR4, 0x18 ;  /* 0x0000000405047291 */ /* 0x020fe2000f8ec03f */
[----:B------:R-:W-:Y:S02]  /*0260*/  LOP3.LUT R20, R20, 0xffffff00, RZ, 0xc0, !PT ;  /* 0xffffff0014147812 */ /* 0x000fe400078ec0ff */
[----:B------:R-:W-:Y:S01]  /*0270*/  LEA.HI R0, R0, R33, RZ, 0x5 ;  /* 0x0000002100007211 */ /* 0x000fe200078f28ff */
[----:B---3--:R-:W-:Y:S02]  /*0280*/  FADD.FTZ R30, -R3, 1 ;  /* 0x3f800000031e7421 */ /* 0x008fe40000010100 */
[----:B------:R-:W-:-:S02]  /*0290*/  MOV R32, UR4 ;  /* 0x0000000400207c02 */ /* 0x000fc40008000f00 */
[----:B------:R-:W-:Y:S02]  /*02a0*/  SHF.R.S32.HI R3, RZ, 0x5, R0 ;  /* 0x00000005ff037819 */ /* 0x000fe40000011400 */
[----:B------:R-:W-:Y:S01]  /*02b0*/  LOP3.LUT R33, R20, 0x1f, R33, 0xf8, !PT ;  /* 0x0000001f14217812 */ /* 0x000fe200078ef821 */
[----:B------:R-:W0:Y:S01]  /*02c0*/  MUFU.RCP R30, R30 ;  /* 0x0000001e001e7308 */ /* 0x000e220000001000 */
[----:B------:R-:W-:Y:S01]  /*02d0*/  LEA R34, R3, R32, 0x2 ;  /* 0x0000002003227211 */ /* 0x000fe200078e10ff */
[----:B----4-:R-:W-:Y:S01]  /*02e0*/  FADD.FTZ R5, -R5, 1 ;  /* 0x3f80000005057421 */ /* 0x010fe20000010100 */
[C---:B------:R-:W-:Y:S02]  /*02f0*/  LOP3.LUT R35, R33.reuse, 0xa0, RZ, 0xfc, !PT ;  /* 0x000000a021237812 */ /* 0x040fe400078efcff */
[C---:B------:R-:W-:Y:S02]  /*0300*/  LOP3.LUT R36, R33.reuse, 0xc0, RZ, 0xfc, !PT ;  /* 0x000000c021247812 */ /* 0x040fe400078efcff */
[----:B------:R-:W-:Y:S01]  /*0310*/  LOP3.LUT R37, R33, 0xe0, RZ, 0xfc, !PT ;  /* 0x000000e021257812 */ /* 0x000fe200078efcff */
[----:B--2---:R3:W4:Y:S06]  /*0320*/  MUFU.RCP R31, R5 ;  /* 0x00000005001f7308 */ /* 0x00472c0000001000 */
.L_x_1663:
[----:B------:R-:W-:Y:S01]  /*0330*/  IADD3 R46, -R28, RZ, RZ ;  /* 0x000000ff1c2e7210 */ /* 0x000fe20007ffe1ff */
[----:B------:R-:W-:Y:S01]  /*0340*/  BAR.SYNC.DEFER_BLOCKING 0x0 ;  /* 0x0000000000007b1d */ /* 0x000fe20000010000 */
[C---:B------:R-:W-:Y:S02]  /*0350*/  LOP3.LUT R3, R33.reuse, 0x20, RZ, 0xfc, !PT ;  /* 0x0000002021037812 */ /* 0x040fe400078efcff */
[----:B------:R-:W-:Y:S02]  /*0360*/  VIADDMNMX.U32 R46, R46, R29, 0x1000, PT ;  /* 0x000010002e2e7446 */ /* 0x000fe4000380001d */
[----:B------:R-:W-:Y:S02]  /*0370*/  IADD3 R0, P1, R33, R28, RZ ;  /* 0x0000001c21007210 */ /* 0x000fe40007f3e0ff */
[----:B------:R-:W-:Y:S02]  /*0380*/  ISETP.GE.AND P0, PT, R3, R46, PT ;  /* 0x0000002e0300720c */ /* 0x000fe40003f06270 */
[----:B------:R-:W-:-:S02]  /*0390*/  LOP3.LUT R3, R33, 0x60, RZ, 0xfc, !PT ;  /* 0x0000006021037812 */ /* 0x000fc400078efcff */
[----:B------:R-:W-:Y:S02]  /*03a0*/  LEA.HI.X.SX32 R9, R33, RZ, 0x1, P1 ;  /* 0x000000ff21097211 */ /* 0x000fe400008f0eff */
[C---:B------:R-:W-:Y:S02]  /*03b0*/  LEA R2, P4, R0.reuse, UR10, 0x1 ;  /* 0x0000000a00027c11 */ /* 0x040fe4000f8808ff */
[----:B------:R-:W-:Y:S02]  /*03c0*/  ISETP.GE.AND P2, PT, R3, R46, PT ;  /* 0x0000002e0300720c */ /* 0x000fe40003f46270 */
[C-C-:B------:R-:W-:Y:S02]  /*03d0*/  LEA.HI.X R3, R0.reuse, UR11, R9.reuse, 0x1, P4 ;  /* 0x0000000b00037c11 */ /* 0x140fe4000a0f0c09 */
[C---:B------:R-:W-:Y:S02]  /*03e0*/  SHF.L.U64.HI R9, R0.reuse, 0x2, R9 ;  /* 0x0000000200097819 */ /* 0x040fe40000010209 */
[----:B------:R-:W-:-:S02]  /*03f0*/  SHF.L.U32 R0, R0, 0x2, RZ ;  /* 0x0000000200007819 */ /* 0x000fc400000006ff */
[CC--:B------:R-:W-:Y:S02]  /*0400*/  ISETP.GE.AND P6, PT, R33.reuse, R46.reuse, PT ;  /* 0x0000002e2100720c */ /* 0x0c0fe40003fc6270 */
[C---:B---3--:R-:W-:Y:S02]  /*0410*/  LOP3.LUT R5, R33.reuse, 0x40, RZ, 0xfc, !PT ;  /* 0x0000004021057812 */ /* 0x048fe400078efcff */
[----:B------:R-:W-:Y:S02]  /*0420*/  LOP3.LUT R7, R33, 0x80, RZ, 0xfc, !PT ;  /* 0x0000008021077812 */ /* 0x000fe400078efcff */
[----:B------:R-:W-:Y:S02]  /*0430*/  IADD3 R16, P4, R0, UR12, RZ ;  /* 0x0000000c00107c10 */ /* 0x000fe4000ff9e0ff */
[----:B------:R-:W-:Y:S02]  /*0440*/  ISETP.GE.AND P3, PT, R5, R46, PT ;  /* 0x0000002e0500720c */ /* 0x000fe40003f66270 */
[----:B------:R-:W-:-:S02]  /*0450*/  PRMT R18, RZ, 0x7610, R18 ;  /* 0x00007610ff127816 */ /* 0x000fc40000000012 */
[-C--:B------:R-:W-:Y:S02]  /*0460*/  ISETP.GE.AND P1, PT, R7, R46.reuse, PT ;  /* 0x0000002e0700720c */ /* 0x080fe40003f26270 */
[----:B------:R-:W-:Y:S02]  /*0470*/  IADD3 R54, P5, R0, UR14, RZ ;  /* 0x0000000e00367c10 */ /* 0x000fe4000ffbe0ff */
[----:B------:R-:W-:Y:S01]  /*0480*/  IADD3.X R17, R9, UR13, RZ, P4, !PT ;  /* 0x0000000d09117c10 */ /* 0x000fe2000a7fe4ff */
[----:B------:R-:W2:Y:S01]  /*0490*/  @!P6 LDG.E.U16 R18, desc[UR8][R2.64] ;  /* 0x000000080212e981 */ /* 0x000ea2000c1e1500 */
[----:B------:R-:W-:Y:S02]  /*04a0*/  ISETP.GE.AND P4, PT, R35, R46, PT ;  /* 0x0000002e2300720c */ /* 0x000fe40003f86270 */
[----:B------:R-:W-:Y:S02]  /*04b0*/  PRMT R8, RZ, 0x7610, R8 ;  /* 0x00007610ff087816 */ /* 0x000fe40000000008 */
[----:B------:R-:W-:-:S02]  /*04c0*/  IADD3.X R55, R9, UR15, RZ, P5, !PT ;  /* 0x0000000f09377c10 */ /* 0x000fc4000affe4ff */
[----:B------:R-:W-:Y:S02]  /*04d0*/  PRMT R14, RZ, 0x7610, R14 ;  /* 0x00007610ff0e7816 */ /* 0x000fe4000000000e */
[-C--:B------:R-:W-:Y:S01]  /*04e0*/  ISETP.GE.AND P5, PT, R36, R46.reuse, PT ;  /* 0x0000002e2400720c */ /* 0x080fe20003fa6270 */
[----:B------:R-:W3:Y:S01]  /*04f0*/  @!P0 LDG.E.U16 R8, desc[UR8][R2.64+0x40] ;  /* 0x0000400802088981 */ /* 0x000ee2000c1e1500 */
        /* <DEDUP_REMOVED lines=8> */
[----:B------:R-:W4:Y:S04]  /*0580*/  @!P1 LDG.E.U16 R7, desc[UR8][R2.64+0x100] ;  /* 0x0001000802079981 */ /* 0x000f28000c1e1500 */
[----:B------:R-:W4:Y:S04]  /*0590*/  @!P4 LDG.E.U16 R6, desc[UR8][R2.64+0x140] ;  /* 0x000140080206c981 */ /* 0x000f28000c1e1500 */
[----:B------:R-:W4:Y:S04]  /*05a0*/  @!P5 LDG.E.U16 R4, desc[UR8][R2.64+0x180] ;  /* 0x000180080204d981 */ /* 0x000f28000c1e1500 */
[----:B0-----:R0:W4:Y:S01]  /*05b0*/  @!P6 LDG.E.U16 R0, desc[UR8][R2.64+0x1c0] ;  /* 0x0001c0080200e981 */ /* 0x001122000c1e1500 */
[----:B------:R-:W-:-:S04]  /*05c0*/  IADD3 R22, R20, R25, RZ ;  /* 0x0000001914167210 */ /* 0x000fc80007ffe0ff */
[C---:B------:R-:W-:Y:S02]  /*05d0*/  IADD3 R11, R22.reuse, 0x20, RZ ;  /* 0x00000020160b7810 */ /* 0x040fe40007ffe0ff */
[C---:B------:R-:W-:Y:S02]  /*05e0*/  IADD3 R13, R22.reuse, 0x40, RZ ;  /* 0x00000040160d7810 */ /* 0x040fe40007ffe0ff */
[C---:B------:R-:W-:Y:S01]  /*05f0*/  IADD3 R61, R22.reuse, 0x60, RZ ;  /* 0x00000060163d7810 */ /* 0x040fe20007ffe0ff */
[----:B------:R-:W-:Y:S01]  /*0600*/  IMAD R47, R25, 0x7, R22 ;  /* 0x00000007192f7824 */ /* 0x000fe200078e0216 */
[C---:B------:R-:W-:Y:S02]  /*0610*/  LEA.HI.SX32 R9, R22.reuse, R22, 0x1b ;  /* 0x0000001616097211 */ /* 0x040fe400078fdaff */
[C---:B------:R-:W-:Y:S02]  /*0620*/  IADD3 R15, R22.reuse, 0x80, RZ ;  /* 0x00000080160f7810 */ /* 0x040fe40007ffe0ff */
[----:B------:R-:W-:-:S02]  /*0630*/  IADD3 R59, R22, 0xa0, RZ ;  /* 0x000000a0163b7810 */ /* 0x000fc40007ffe0ff */
[-C--:B------:R-:W-:Y:S02]  /*0640*/  LEA.HI.SX32 R10, R11, R22.reuse, 0x1b ;  /* 0x000000160b0a7211 */ /* 0x080fe400078fdaff */
[-C--:B------:R-:W-:Y:S02]  /*0650*/  LEA.HI.SX32 R11, R13, R22.reuse, 0x1b ;  /* 0x000000160d0b7211 */ /* 0x080fe400078fdaff */
[----:B------:R-:W-:Y:S02]  /*0660*/  IADD3 R19, R22, 0xc0, RZ ;  /* 0x000000c016137810 */ /* 0x000fe40007ffe0ff */
[-C--:B------:R-:W-:Y:S02]  /*0670*/  LEA.HI.SX32 R61, R61, R22.reuse, 0x1b ;  /* 0x000000163d3d7211 */ /* 0x080fe400078fdaff */
[----:B------:R-:W-:Y:S02]  /*0680*/  LEA.HI.SX32 R13, R15, R22, 0x1b ;  /* 0x000000160f0d7211 */ /* 0x000fe400078fdaff */
[----:B0-----:R-:W-:Y:S01]  /*0690*/  LEA R3, R9, R32, 0x1 ;  /* 0x0000002009037211 */ /* 0x001fe200078e08ff */
[----:B------:R-:W-:Y:S01]  /*06a0*/  VIADD R39, R47, 0x7 ;  /* 0x000000072f277836 */ /* 0x000fe20000000000 */
[----:B------:R-:W-:-:S02]  /*06b0*/  LEA.HI.SX32 R59, R59, R22, 0x1b ;  /* 0x000000163b3b7211 */ /* 0x000fc400078fdaff */
[----:B------:R-:W-:Y:S02]  /*06c0*/  LEA R49, R10, R32, 0x1 ;  /* 0x000000200a317211 */ /* 0x000fe400078e08ff */
[----:B------:R-:W-:Y:S02]  /*06d0*/  IADD3 R53, R22, 0xe0, RZ ;  /* 0x000000e016357810 */ /* 0x000fe40007ffe0ff */
[----:B------:R-:W-:Y:S02]  /*06e0*/  LEA R20, R25, R20, 0x3 ;  /* 0x0000001419147211 */ /* 0x000fe400078e18ff */
[----:B------:R-:W-:Y:S02]  /*06f0*/  IADD3 R43, R47, 0x4, RZ ;  /* 0x000000042f2b7810 */ /* 0x000fe40007ffe0ff */
[----:B------:R-:W-:Y:S02]  /*0700*/  LEA R51, R11, R32, 0x1 ;  /* 0x000000200b337211 */ /* 0x000fe400078e08ff */
[----:B------:R-:W-:-:S02]  /*0710*/  LEA.HI.SX32 R15, R19, R22, 0x1b ;  /* 0x00000016130f7211 */ /* 0x000fc400078fdaff */
[C---:B------:R-:W-:Y:S02]  /*0720*/  IADD3 R45, R47.reuse, 0x2, RZ ;  /* 0x000000022f2d7810 */ /* 0x040fe40007ffe0ff */
[C---:B------:R-:W-:Y:S02]  /*0730*/  IADD3 R23, R47.reuse, 0x5, RZ ;  /* 0x000000052f177810 */ /* 0x040fe40007ffe0ff */
[----:B------:R-:W-:Y:S02]  /*0740*/  IADD3 R41, R47, 0x6, RZ ;  /* 0x000000062f297810 */ /* 0x000fe40007ffe0ff */
[----:B------:R-:W-:Y:S02]  /*0750*/  LEA R2, R61, R32, 0x1 ;  /* 0x000000203d027211 */ /* 0x000fe400078e08ff */
[C---:B------:R-:W-:Y:S02]  /*0760*/  IADD3 R19, R47.reuse, 0x1, RZ ;  /* 0x000000012f137810 */ /* 0x040fe40007ffe0ff */
[----:B------:R-:W-:-:S02]  /*0770*/  IADD3 R21, R47, 0x3, RZ ;  /* 0x000000032f157810 */ /* 0x000fc40007ffe0ff */
[-C--:B------:R-:W-:Y:S02]  /*0780*/  LEA R24, R13, R32.reuse, 0x1 ;  /* 0x000000200d187211 */ /* 0x080fe400078e08ff */
[----:B------:R-:W-:Y:S02]  /*0790*/  LEA R57, R59, R32, 0x1 ;  /* 0x000000203b397211 */ /* 0x000fe400078e08ff */
[----:B------:R-:W-:Y:S02]  /*07a0*/  LEA.HI.SX32 R53, R53, R22, 0x1b ;  /* 0x0000001635357211 */ /* 0x000fe400078fdaff */
[-C--:B------:R-:W-:Y:S02]  /*07b0*/  LEA.HI.SX32 R43, R43, R20.reuse, 0x1b ;  /* 0x000000142b2b7211 */ /* 0x080fe400078fdaff */
[-C--:B------:R-:W-:Y:S02]  /*07c0*/  LEA.HI.SX32 R45, R45, R20.reuse, 0x1b ;  /* 0x000000142d2d7211 */ /* 0x080fe400078fdaff */
[----:B------:R-:W-:-:S02]  /*07d0*/  LEA.HI.SX32 R23, R23, R20, 0x1b ;  /* 0x0000001417177211 */ /* 0x000fc400078fdaff */
[-C--:B------:R-:W-:Y:S02]  /*07e0*/  LEA.HI.SX32 R41, R41, R20.reuse, 0x1b ;  /* 0x0000001429297211 */ /* 0x080fe400078fdaff */
[-C--:B------:R-:W-:Y:S02]  /*07f0*/  LEA.HI.SX32 R39, R39, R20.reuse, 0x1b ;  /* 0x0000001427277211 */ /* 0x080fe400078fdaff */
[-C--:B------:R-:W-:Y:S02]  /*0800*/  LEA.HI.SX32 R19, R19, R20.reuse, 0x1b ;  /* 0x0000001413137211 */ /* 0x080fe400078fdaff */
[----:B------:R-:W-:Y:S02]  /*0810*/  LEA.HI.SX32 R21, R21, R20, 0x1b ;  /* 0x0000001415157211 */ /* 0x000fe400078fdaff */
[----:B------:R-:W-:Y:S02]  /*0820*/  LEA.HI.SX32 R47, R47, R47, 0x1b ;  /* 0x0000002f2f2f7211 */ /* 0x000fe400078fdaff */
[----:B------:R-:W-:-:S02]  /*0830*/  LEA R38, R15, R32, 0x1 ;  /* 0x000000200f267211 */ /* 0x000fc400078e08ff */
[-C--:B------:R-:W-:Y:S02]  /*0840*/  LEA R40, R53, R32.reuse, 0x1 ;  /* 0x0000002035287211 */ /* 0x080fe400078e08ff */
[-C--:B------:R-:W-:Y:S02]  /*0850*/  LEA R42, R19, R32.reuse, 0x1 ;  /* 0x00000020132a7211 */ /* 0x080fe400078e08ff */
[----:B------:R-:W-:Y:S02]  /*0860*/  LEA R44, R21, R32, 0x1 ;  /* 0x00000020152c7211 */ /* 0x000fe400078e08ff */
[----:B------:R-:W-:Y:S02]  /*0870*/  P2R R12, PR, RZ, 0x1 ;  /* 0x00000001ff0c7803 */ /* 0x000fe40000000000 */
[----:B------:R-:W-:Y:S01]  /*0880*/  ISETP.GE.AND P0, PT, R33, R46, PT ;  /* 0x0000002e2100720c */ /* 0x000fe20003f06270 */
[----:B------:R-:W-:Y:S01]  /*0890*/  HFMA2.MMA R20, -RZ, RZ, 0, 0 ;  /* 0x00000000ff147435 */ /* 0x000fe200000001ff */
[----:B------:R-:W-:Y:S01]  /*08a0*/  MOV R22, RZ ;  /* 0x000000ff00167202 */ /* 0x000fe20000000f00 */
[----:B--2---:R0:W-:Y:S04]  /*08b0*/  STS.U16 [R3], R18 ;  /* 0x0000001203007388 */ /* 0x0041e80000000400 */
[----:B---3--:R2:W-:Y:S04]  /*08c0*/  STS.U16 [R49+0x40], R8 ;  /* 0x0000400831007388 */ /* 0x0085e80000000400 */
[----:B-----5:R3:W-:Y:S01]  /*08d0*/  STS.U16 [R51+0x80], R14 ;  /* 0x0000800e33007388 */ /* 0x0207e20000000400 */
[----:B0-----:R-:W-:-:S03]  /*08e0*/  LEA R3, R45, R32, 0x1 ;  /* 0x000000202d037211 */ /* 0x001fc600078e08ff */
[----:B----4-:R0:W-:Y:S01]  /*08f0*/  STS.U16 [R2+0xc0], R5 ;  /* 0x0000c00502007388 */ /* 0x0101e20000000400 */
[----:B--2---:R-:W-:-:S03]  /*0900*/  LEA R8, R39, R32, 0x1 ;  /* 0x0000002027087211 */ /* 0x004fc600078e08ff */
[----:B------:R2:W-:Y:S01]  /*0910*/  STS.U16 [R24+0x100], R7 ;  /* 0x0001000718007388 */ /* 0x0005e20000000400 */
[----:B---3--:R-:W-:-:S03]  /*0920*/  LEA R14, R47, R32, 0x1 ;  /* 0x000000202f0e7211 */ /* 0x008fc600078e08ff */
[----:B------:R3:W-:Y:S01]  /*0930*/  STS.U16 [R57+0x140], R6 ;  /* 0x0001400639007388 */ /* 0x0007e20000000400 */
[----:B0-----:R-:W-:Y:S01]  /*0940*/  IMAD R5, R43, 0x2, R32 ;  /* 0x000000022b057824 */ /* 0x001fe200078e0220 */
[-C--:B--2---:R-:W-:Y:S02]  /*0950*/  LEA R7, R41, R32.reuse, 0x1 ;  /* 0x0000002029077211 */ /* 0x084fe400078e08ff */
[----:B------:R-:W-:Y:S01]  /*0960*/  STS.U16 [R38+0x180], R4 ;  /* 0x0001800426007388 */ /* 0x000fe20000000400 */
[----:B---3--:R-:W-:-:S03]  /*0970*/  LEA R6, R23, R32, 0x1 ;  /* 0x0000002017067211 */ /* 0x008fc600078e08ff */
[----:B------:R0:W-:Y:S01]  /*0980*/  STS.U16 [R40+0x1c0], R0 ;  /* 0x0001c00028007388 */ /* 0x0001e20000000400 */
[----:B------:R-:W-:-:S03]  /*0990*/  NOP ;  /* 0x0000000000007918 */ /* 0x000fc60000000000 */
[----:B------:R2:W3:Y:S04]  /*09a0*/  LDS.U16 R0, [R14] ;  /* 0x000000000e007984 */ /* 0x0004e80000000400 */
[----:B------:R4:W5:Y:S04]  /*09b0*/  LDS.U16 R2, [R42+0x2] ;  /* 0x000002002a027984 */ /* 0x0009680000000400 */
[----:B------:R-:W-:Y:S04]  /*09c0*/  LDS.U16 R3, [R3+0x4] ;  /* 0x0000040003037984 */ /* 0x000fe80000000400 */
[----:B------:R1:W5:Y:S04]  /*09d0*/  LDS.U16 R4, [R44+0x6] ;  /* 0x000006002c047984 */ /* 0x0003680000000400 */
[----:B------:R-:W5:Y:S04]  /*09e0*/  LDS.U16 R5, [R5+0x8] ;  /* 0x0000080005057984 */ /* 0x000f680000000400 */
[----:B------:R-:W-:Y:S04]  /*09f0*/  LDS.U16 R6, [R6+0xa] ;  /* 0x00000a0006067984 */ /* 0x000fe80000000400 */
[----:B------:R-:W-:Y:S04]  /*0a00*/  LDS.U16 R7, [R7+0xc] ;  /* 0x00000c0007077984 */ /* 0x000fe80000000400 */
[----:B------:R-:W5:Y:S01]  /*0a10*/  LDS.U16 R8, [R8+0xe] ;  /* 0x00000e0008087984 */ /* 0x000f620000000400 */
[----:B------:R-:W-:Y:S01]  /*0a20*/  BAR.SYNC.DEFER_BLOCKING 0x0 ;  /* 0x0000000000007b1d */ /* 0x000fe20000010000 */
[----:B------:R-:W-:-:S02]  /*0a30*/  HFMA2.MMA R18, -RZ, RZ, 0, 0 ;  /* 0x00000000ff127435 */ /* 0x000fc400000001ff */
[----:B------:R-:W-:Y:S01]  /*0a40*/  HFMA2.MMA R24, -RZ, RZ, 0, 0 ;  /* 0x00000000ff187435 */ /* 0x000fe200000001ff */
[----:B------:R-:W-:Y:S02]  /*0a50*/  MOV R57, RZ ;  /* 0x000000ff00397202 */ /* 0x000fe40000000f00 */
[----:B------:R-:W-:Y:S02]  /*0a60*/  CS2R R50, SRZ ;  /* 0x0000000000327805 */ /* 0x000fe4000001ff00 */
[----:B0-----:R-:W-:Y:S02]  /*0a70*/  MOV R40, RZ ;  /* 0x000000ff00287202 */ /* 0x001fe40000000f00 */
[----:B------:R-:W-:Y:S01]  /*0a80*/  CS2R R48, SRZ ;  /* 0x0000000000307805 */ /* 0x000fe2000001ff00 */
[----:B------:R-:W3:Y:S01]  /*0a90*/  @!P0 LDG.E R20, desc[UR8][R16.64] ;  /* 0x0000000810148981 */ /* 0x000ee2000c1e1900 */
[----:B------:R-:W-:-:S03]  /*0aa0*/  ISETP.NE.AND P0, PT, R12, RZ, PT ;  /* 0x000000ff0c00720c */ /* 0x000fc60003f05270 */
[----:B------:R-:W5:Y:S04]  /*0ab0*/  @!P3 LDG.E R18, desc[UR8][R16.64+0x100] ;  /* 0x000100081012b981 */ /* 0x000f68000c1e1900 */
[----:B------:R-:W5:Y:S04]  /*0ac0*/  @!P2 LDG.E R57, desc[UR8][R16.64+0x180] ;  /* 0x000180081039a981 */ /* 0x000f68000c1e1900 */
[----:B------:R-:W5:Y:S04]  /*0ad0*/  @!P1 LDG.E R24, desc[UR8][R16.64+0x200] ;  /* 0x0002000810189981 */ /* 0x000f68000c1e1900 */
[----:B------:R-:W5:Y:S04]  /*0ae0*/  @!P0 LDG.E R22, desc[UR8][R16.64+0x80] ;  /* 0x0000800810168981 */ /* 0x000f68000c1e1900 */
[----:B------:R-:W5:Y:S04]  /*0af0*/  @!P4 LDG.E R51, desc[UR8][R16.64+0x280] ;  /* 0x000280081033c981 */ /* 0x000f68000c1e1900 */
[----:B------:R-:W5:Y:S04]  /*0b00*/  @!P5 LDG.E R40, desc[UR8][R16.64+0x300] ;  /* 0x000300081028d981 */ /* 0x000f68000c1e1900 */
[----:B------:R0:W5:Y:S01]  /*0b10*/  @!P6 LDG.E R49, desc[UR8][R16.64+0x380] ;  /* 0x000380081031e981 */ /* 0x000162000c1e1900 */
[----:B------:R-:W-:-:S02]  /*0b20*/  LEA R9, R9, R32, 0x2 ;  /* 0x0000002009097211 */ /* 0x000fc400078e10ff */
[-C--:B------:R-:W-:Y:S02]  /*0b30*/  LEA R10, R10, R32.reuse, 0x2 ;  /* 0x000000200a0a7211 */ /* 0x080fe400078e10ff */
[-C--:B------:R-:W-:Y:S02]  /*0b40*/  LEA R11, R11, R32.reuse, 0x2 ;  /* 0x000000200b0b7211 */ /* 0x080fe400078e10ff */
[-C--:B------:R-:W-:Y:S02]  /*0b50*/  LEA R12, R61, R32.reuse, 0x2 ;  /* 0x000000203d0c7211 */ /* 0x080fe400078e10ff */
[-C--:B------:R-:W-:Y:S02]  /*0b60*/  LEA R13, R13, R32.reuse, 0x2 ;  /* 0x000000200d0d7211 */ /* 0x080fe400078e10ff */
[-C--:B--2---:R-:W-:Y:S02]  /*0b70*/  LEA R14, R59, R32.reuse, 0x2 ;  /* 0x000000203b0e7211 */ /* 0x084fe400078e10ff */
[----:B------:R-:W-:-:S02]  /*0b80*/  LEA R15, R15, R32, 0x2 ;  /* 0x000000200f0f7211 */ /* 0x000fc400078e10ff */
[-C--:B0-----:R-:W-:Y:S02]  /*0b90*/  LEA R16, R53, R32.reuse, 0x2 ;  /* 0x0000002035107211 */ /* 0x081fe400078e10ff */
[-C--:B------:R-:W-:Y:S02]  /*0ba0*/  LEA R19, R19, R32.reuse, 0x2 ;  /* 0x0000002013137211 */ /* 0x080fe400078e10ff */
[-C--:B------:R-:W-:Y:S02]  /*0bb0*/  LEA R21, R21, R32.reuse, 0x2 ;  /* 0x0000002015157211 */ /* 0x080fe400078e10ff */
[-C--:B------:R-:W-:Y:S02]  /*0bc0*/  LEA R23, R23, R32.reuse, 0x2 ;  /* 0x0000002017177211 */ /* 0x080fe400078e10ff */
[----:B------:R-:W-:Y:S01]  /*0bd0*/  LEA R38, R39, R32, 0x2 ;  /* 0x0000002027267211 */ /* 0x000fe200078e10ff */
[----:B------:R-:W-:Y:S02]  /*0be0*/  HFMA2.MMA R17, -RZ, RZ, 0, 0 ;  /* 0x00000000ff117435 */ /* 0x000fe400000001ff */
[----:B----4-:R-:W-:Y:S01]  /*0bf0*/  HFMA2.MMA R42, -RZ, RZ, 0, 0 ;  /* 0x00000000ff2a7435 */ /* 0x010fe200000001ff */
[----:B-1----:R-:W-:-:S02]  /*0c00*/  MOV R44, RZ ;  /* 0x000000ff002c7202 */ /* 0x002fc40000000f00 */
[----:B------:R-:W-:Y:S01]  /*0c10*/  MOV R52, RZ ;  /* 0x000000ff00347202 */ /* 0x000fe20000000f00 */
[----:B---3--:R0:W-:Y:S02]  /*0c20*/  STS [R9], R20 ;  /* 0x0000001409007388 */ /* 0x0081e40000000800 */
[-C--:B0-----:R-:W-:Y:S02]  /*0c30*/  LEA R20, R45, R32.reuse, 0x2 ;  /* 0x000000202d147211 */ /* 0x081fe400078e10ff */
[----:B-----5:R0:W-:Y:S04]  /*0c40*/  STS [R10+0x80], R22 ;  /* 0x000080160a007388 */ /* 0x0201e80000000800 */
[----:B------:R1:W-:Y:S04]  /*0c50*/  STS [R11+0x100], R18 ;  /* 0x000100120b007388 */ /* 0x0003e80000000800 */
[----:B------:R-:W-:Y:S01]  /*0c60*/  STS [R12+0x180], R57 ;  /* 0x000180390c007388 */ /* 0x000fe20000000800 */
[----:B0-----:R-:W-:-:S03]  /*0c70*/  LEA R22, R43, R32, 0x2 ;  /* 0x000000202b167211 */ /* 0x001fc600078e10ff */
[----:B------:R0:W-:Y:S01]  /*0c80*/  STS [R13+0x200], R24 ;  /* 0x000200180d007388 */ /* 0x0001e20000000800 */
[----:B-1----:R-:W-:-:S03]  /*0c90*/  IMAD R18, R47, 0x4, R32 ;  /* 0x000000042f127824 */ /* 0x002fc600078e0220 */
[----:B------:R-:W-:Y:S04]  /*0ca0*/  STS [R14+0x280], R51 ;  /* 0x000280330e007388 */ /* 0x000fe80000000800 */
[----:B------:R1:W-:Y:S01]  /*0cb0*/  STS [R15+0x300], R40 ;  /* 0x000300280f007388 */ /* 0x0003e20000000800 */
[----:B0-----:R-:W-:-:S03]  /*0cc0*/  LEA R24, R41, R32, 0x2 ;  /* 0x0000002029187211 */ /* 0x001fc600078e10ff */
        /* <DEDUP_REMOVED lines=11> */
[----:B-1----:R-:W-:-:S05]  /*0d80*/  MOV R40, RZ ;  /* 0x000000ff00287202 */ /* 0x002fca0000000f00 */
[----:B------:R-:W2:Y:S01]  /*0d90*/  @!P0 LDG.E R17, desc[UR8][R54.64+0x80] ;  /* 0x0000800836118981 */ /* 0x000ea2000c1e1900 */
[----:B------:R-:W-:Y:S01]  /*0da0*/  ISETP.GE.AND P0, PT, R33, R46, PT ;  /* 0x0000002e2100720c */ /* 0x000fe20003f06270 */
[----:B------:R-:W-:Y:S02]  /*0db0*/  HFMA2.MMA R46, -RZ, RZ, 0, 0 ;  /* 0x00000000ff2e7435 */ /* 0x000fe400000001ff */
[----:B------:R-:W3:Y:S04]  /*0dc0*/  @!P3 LDG.E R44, desc[UR8][R54.64+0x100] ;  /* 0x00010008362cb981 */ /* 0x000ee8000c1e1900 */
[----:B------:R-:W4:Y:S04]  /*0dd0*/  @!P2 LDG.E R42, desc[UR8][R54.64+0x180] ;  /* 0x00018008362aa981 */ /* 0x000f28000c1e1900 */
[----:B------:R-:W5:Y:S04]  /*0de0*/  @!P1 LDG.E R48, desc[UR8][R54.64+0x200] ;  /* 0x0002000836309981 */ /* 0x000f68000c1e1900 */
[----:B------:R-:W2:Y:S04]  /*0df0*/  @!P0 LDG.E R40, desc[UR8][R54.64] ;  /* 0x0000000836288981 */ /* 0x000ea8000c1e1900 */
[----:B------:R-:W5:Y:S04]  /*0e00*/  @!P4 LDG.E R46, desc[UR8][R54.64+0x280] ;  /* 0x00028008362ec981 */ /* 0x000f68000c1e1900 */
[----:B------:R-:W5:Y:S04]  /*0e10*/  @!P5 LDG.E R50, desc[UR8][R54.64+0x300] ;  /* 0x000300083632d981 */ /* 0x000f68000c1e1900 */
[----:B------:R-:W5:Y:S01]  /*0e20*/  @!P6 LDG.E R52, desc[UR8][R54.64+0x380] ;  /* 0x000380083634e981 */ /* 0x000f62000c1e1900 */
[----:B------:R-:W-:-:S02]  /*0e30*/  HADD2.F32 R0, -RZ, R0.H0_H0 ;  /* 0x20000000ff007230 */ /* 0x000fc40000004100 */
[----:B------:R-:W-:-:S03]  /*0e40*/  HADD2.F32 R2, -RZ, R2.H0_H0 ;  /* 0x20000002ff027230 */ /* 0x000fc60000004100 */
[----:B------:R-:W-:Y:S01]  /*0e50*/  FMUL.FTZ R0, R0, UR7 ;  /* 0x0000000700007c20 */ /* 0x000fe20008410000 */
[----:B------:R-:W-:-:S05]  /*0e60*/  HADD2.F32 R4, -RZ, R4.H0_H0 ;  /* 0x20000004ff047230 */ /* 0x000fca0000004100 */
[----:B------:R-:W-:Y:S01]  /*0e70*/  FMUL.FTZ R4, R4, UR7 ;  /* 0x0000000704047c20 */ /* 0x000fe20008410000 */
[----:B------:R-:W-:Y:S02]  /*0e80*/  HADD2.F32 R5, -RZ, R5.H0_H0 ;  /* 0x20000005ff057230 */ /* 0x000fe40000004100 */
[----:B------:R-:W-:-:S05]  /*0e90*/  HADD2.F32 R8, -RZ, R8.H0_H0 ;  /* 0x20000008ff087230 */ /* 0x000fca0000004100 */
[----:B------:R-:W-:Y:S01]  /*0ea0*/  FMUL.FTZ R8, R8, UR7 ;  /* 0x0000000708087c20 */ /* 0x000fe20008410000 */
[----:B--2---:R0:W-:Y:S04]  /*0eb0*/  STS [R9], R40 ;  /* 0x0000002809007388 */ /* 0x0041e80000000800 */
[----:B------:R-:W-:Y:S04]  /*0ec0*/  STS [R10+0x80], R17 ;  /* 0x000080110a007388 */ /* 0x000fe80000000800 */
[----:B---3--:R1:W-:Y:S04]  /*0ed0*/  STS [R11+0x100], R44 ;  /* 0x0001002c0b007388 */ /* 0x0083e80000000800 */
[----:B----4-:R-:W-:Y:S04]  /*0ee0*/  STS [R12+0x180], R42 ;  /* 0x0001802a0c007388 */ /* 0x010fe80000000800 */
[----:B-----5:R2:W-:Y:S04]  /*0ef0*/  STS [R13+0x200], R48 ;  /* 0x000200300d007388 */ /* 0x0205e80000000800 */
[----:B------:R-:W-:Y:S04]  /*0f00*/  STS [R14+0x280], R46 ;  /* 0x0002802e0e007388 */ /* 0x000fe80000000800 */
[----:B------:R3:W-:Y:S04]  /*0f10*/  STS [R15+0x300], R50 ;  /* 0x000300320f007388 */ /* 0x0007e80000000800 */
[----:B------:R-:W-:Y:S01]  /*0f20*/  STS [R16+0x380], R52 ;  /* 0x0003803410007388 */ /* 0x000fe20000000800 */
[----:B------:R-:W-:-:S03]  /*0f30*/  NOP ;  /* 0x0000000000007918 */ /* 0x000fc60000000000 */
[----:B------:R-:W4:Y:S04]  /*0f40*/  LDS R54, [R19+0x4] ;  /* 0x0000040013367984 */ /* 0x000f280000000800 */
[----:B------:R-:W5:Y:S01]  /*0f50*/  LDS R18, [R18] ;  /* 0x0000000012127984 */ /* 0x000f620000000800 */
[----:B0-----:R-:W-:Y:S02]  /*0f60*/  HADD2.F32 R9, -RZ, R3.H0_H0 ;  /* 0x20000003ff097230 */ /* 0x001fe40000004100 */
[----:B------:R-:W-:Y:S01]  /*0f70*/  FMUL.FTZ R3, R2, UR7 ;  /* 0x0000000702037c20 */ /* 0x000fe20008410000 */
[----:B------:R-:W0:Y:S04]  /*0f80*/  LDS R10, [R21+0xc] ;  /* 0x00000c00150a7984 */ /* 0x000e280000000800 */
[----:B------:R-:W0:Y:S01]  /*0f90*/  LDS R20, [R20+0x8] ;  /* 0x0000080014147984 */ /* 0x000e220000000800 */
[----:B------:R-:W-:Y:S01]  /*0fa0*/  F2FP.F16.F32.PACK_AB R0, R3, R0 ;  /* 0x000000000300723e */ /* 0x000fe200000000ff */
[----:B------:R-:W-:-:S02]  /*0fb0*/  FMUL.FTZ R9, R9, UR7 ;  /* 0x0000000709097c20 */ /* 0x000fc40008410000 */
[----:B------:R-:W0:Y:S02]  /*0fc0*/  LDS R12, [R23+0x14] ;  /* 0x00001400170c7984 */ /* 0x000e240000000800 */
[--C-:B------:R-:W-:Y:S02]  /*0fd0*/  HADD2.F32 R2, -RZ, R0.reuse.H0_H0 ;  /* 0x20000000ff027230 */ /* 0x100fe40000004100 */
[----:B------:R-:W0:Y:S01]  /*0fe0*/  LDS R22, [R22+0x10] ;  /* 0x0000100016167984 */ /* 0x000e220000000800 */
[----:B------:R-:W-:Y:S01]  /*0ff0*/  F2FP.F16.F32.PACK_AB R9, R4, R9 ;  /* 0x000000090409723e */ /* 0x000fe200000000ff */
[----:B------:R-:W-:Y:S01]  /*1000*/  FADD.FTZ R4, -R27, 1 ;  /* 0x3f8000001b047421 */ /* 0x000fe20000010100 */
[----:B-1----:R-:W-:Y:S01]  /*1010*/  FMUL.FTZ R11, R2, R2 ;  /* 0x00000002020b7220 */ /* 0x002fe20000410000 */
[----:B------:R-:W-:Y:S01]  /*1020*/  HADD2.F32 R0, -RZ, R0.H1_H1 ;  /* 0x30000000ff007230 */ /* 0x000fe20000004100 */
[----:B------:R-:W1:Y:S02]  /*1030*/  LDS R24, [R24+0x18] ;  /* 0x0000180018187984 */ /* 0x000e640000000800 */
[----:B--2---:R-:W-:Y:S01]  /*1040*/  FMUL.FTZ R13, R11, R4 ;  /* 0x000000040b0d7220 */ /* 0x004fe20000410000 */
[----:B------:R-:W-:-:S02]  /*1050*/  HADD2.F32 R11, -RZ, R6.H0_H0 ;  /* 0x20000006ff0b7230 */ /* 0x000fc40000004100 */
[----:B---3--:R-:W-:Y:S01]  /*1060*/  FMUL.FTZ R15, R0, R0 ;  /* 0x00000000000f7220 */ /* 0x008fe20000410000 */
[----:B------:R-:W2:Y:S01]  /*1070*/  LDS R38, [R38+0x1c] ;  /* 0x00001c0026267984 */ /* 0x000ea20000000800 */
[----:B------:R-:W-:Y:S01]  /*1080*/  FMUL.FTZ R6, R5, UR7 ;  /* 0x0000000705067c20 */ /* 0x000fe20008410000 */
[----:B------:R-:W-:Y:S01]  /*1090*/  FMUL.FTZ R11, R11, UR7 ;  /* 0x000000070b0b7c20 */ /* 0x000fe20008410000 */
[----:B------:R-:W-:Y:S01]  /*10a0*/  FMUL.FTZ R15, R4, R15 ;  /* 0x0000000f040f7220 */ /* 0x000fe20000410000 */
[--C-:B------:R-:W-:Y:S02]  /*10b0*/  HADD2.F32 R5, -RZ, R9.reuse.H1_H1 ;  /* 0x30000009ff057230 */ /* 0x100fe40000004100 */
[----:B------:R-:W-:Y:S02]  /*10c0*/  HADD2.F32 R3, -RZ, R9.H0_H0 ;  /* 0x20000009ff037230 */ /* 0x000fe40000004100 */
[----:B------:R-:W-:Y:S01]  /*10d0*/  HADD2.F32 R9, -RZ, R7.H0_H0 ;  /* 0x20000007ff097230 */ /* 0x000fe20000004100 */
[----:B------:R-:W-:Y:S01]  /*10e0*/  F2FP.F16.F32.PACK_AB R7, R11, R6 ;  /* 0x000000060b07723e */ /* 0x000fe200000000ff */
[----:B----4-:R-:W-:Y:S01]  /*10f0*/  FFMA.FTZ R54, R54, R27, R15 ;  /* 0x0000001b36367223 */ /* 0x010fe2000001000f */
[----:B------:R-:W-:Y:S01]  /*1100*/  FMUL.FTZ R15, R5, R5 ;  /* 0x00000005050f7220 */ /* 0x000fe20000410000 */
[----:B------:R-:W-:Y:S01]  /*1110*/  FMUL.FTZ R17, R3, R3 ;  /* 0x0000000303117220 */ /* 0x000fe20000410000 */
[----:B-----5:R-:W-:Y:S01]  /*1120*/  FFMA.FTZ R18, R18, R27, R13 ;  /* 0x0000001b12127223 */ /* 0x020fe2000001000d */
[----:B------:R-:W-:Y:S01]  /*1130*/  FMUL.FTZ R9, R9, UR7 ;  /* 0x0000000709097c20 */ /* 0x000fe20008410000 */
[----:B------:R-:W-:-:S02]  /*1140*/  HADD2.F32 R6, -RZ, R7.H0_H0 ;  /* 0x20000007ff067230 */ /* 0x000fc40000004100 */
[C---:B------:R-:W-:Y:S01]  /*1150*/  FMUL.FTZ R15, R4.reuse, R15 ;  /* 0x0000000f040f7220 */ /* 0x040fe20000410000 */
[----:B------:R-:W-:Y:S02]  /*1160*/  HADD2.F32 R7, -RZ, R7.H1_H1 ;  /* 0x30000007ff077230 */ /* 0x000fe40000004100 */
[----:B------:R-:W-:Y:S01]  /*1170*/  FMUL.FTZ R17, R4, R17 ;  /* 0x0000001104117220 */ /* 0x000fe20000410000 */
[C---:B------:R-:W-:Y:S01]  /*1180*/  FMUL.FTZ R18, R31.reuse, R18 ;  /* 0x000000121f127220 */ /* 0x040fe20000410000 */
[----:B------:R-:W-:Y:S01]  /*1190*/  FMUL.FTZ R13, R31, R54 ;  /* 0x000000361f0d7220 */ /* 0x000fe20000410000 */
[----:B0-----:R-:W-:Y:S01]  /*11a0*/  FFMA.FTZ R10, R10, R27, R15 ;  /* 0x0000001b0a0a7223 */ /* 0x001fe2000001000f */
[----:B------:R-:W-:Y:S01]  /*11b0*/  F2FP.F16.F32.PACK_AB R9, R8, R9 ;  /* 0x000000090809723e */ /* 0x000fe200000000ff */
[----:B------:R-:W-:Y:S01]  /*11c0*/  FMUL.FTZ R15, R7, R7 ;  /* 0x00000007070f7220 */ /* 0x000fe20000410000 */
[----:B------:R-:W-:Y:S01]  /*11d0*/  FFMA.FTZ R20, R20, R27, R17 ;  /* 0x0000001b14147223 */ /* 0x000fe20000010011 */
[----:B------:R-:W0:Y:S01]  /*11e0*/  MUFU.SQRT R11, R18 ;  /* 0x00000012000b7308 */ /* 0x000e220000002000 */
[----:B------:R-:W-:Y:S01]  /*11f0*/  FMUL.FTZ R17, R6, R6 ;  /* 0x0000000606117220 */ /* 0x000fe20000410000 */
[----:B------:R-:W-:Y:S01]  /*1200*/  FMUL.FTZ R15, R4, R15 ;  /* 0x0000000f040f7220 */ /* 0x000fe20000410000 */
[----:B------:R-:W-:-:S02]  /*1210*/  HADD2.F32 R8, -RZ, R9.H0_H0 ;  /* 0x20000009ff087230 */ /* 0x000fc40000004100 */
[C---:B------:R-:W-:Y:S01]  /*1220*/  FMUL.FTZ R14, R31.reuse, R20 ;  /* 0x000000141f0e7220 */ /* 0x040fe20000410000 */
[----:B------:R-:W-:Y:S02]  /*1230*/  FMUL.FTZ R17, R4, R17 ;  /* 0x0000001104117220 */ /* 0x000fe40000410000 */
[----:B------:R-:W3:Y:S01]  /*1240*/  MUFU.SQRT R13, R13 ;  /* 0x0000000d000d7308 */ /* 0x000ee20000002000 */
[-C--:B------:R-:W-:Y:S01]  /*1250*/  FFMA.FTZ R12, R12, R27.reuse, R15 ;  /* 0x0000001b0c0c7223 */ /* 0x080fe2000001000f */
[----:B------:R-:W-:Y:S01]  /*1260*/  FMUL.FTZ R15, R8, R8 ;  /* 0x00000008080f7220 */ /* 0x000fe20000410000 */
[----:B------:R-:W-:Y:S02]  /*1270*/  HADD2.F32 R9, -RZ, R9.H1_H1 ;  /* 0x30000009ff097230 */ /* 0x000fe40000004100 */
[----:B------:R-:W-:Y:S01]  /*1280*/  FFMA.FTZ R22, R22, R27, R17 ;  /* 0x0000001b16167223 */ /* 0x000fe20000010011 */
[C---:B------:R-:W-:Y:S01]  /*1290*/  FMUL.FTZ R10, R31.reuse, R10 ;  /* 0x0000000a1f0a7220 */ /* 0x040fe20000410000 */
[----:B------:R-:W-:Y:S01]  /*12a0*/  FMUL.FTZ R15, R4, R15 ;  /* 0x0000000f040f7220 */ /* 0x000fe20000410000 */
[----:B------:R-:W4:Y:S01]  /*12b0*/  MUFU.SQRT R14, R14 ;  /* 0x0000000e000e7308 */ /* 0x000f220000002000 */
[----:B------:R-:W-:Y:S01]  /*12c0*/  FMUL.FTZ R17, R31, R22 ;  /* 0x000000161f117220 */ /* 0x000fe20000410000 */
[----:B------:R-:W-:Y:S01]  /*12d0*/  FMUL.FTZ R19, R9, R9 ;  /* 0x0000000909137220 */ /* 0x000fe20000410000 */
[----:B-1----:R-:W-:Y:S01]  /*12e0*/  FFMA.FTZ R24, R24, R27, R15 ;  /* 0x0000001b18187223 */ /* 0x002fe2000001000f */
[----:B0-----:R-:W-:-:S04]  /*12f0*/  FADD.FTZ R15, R11, UR16 ;  /* 0x000000100b0f7e21 */ /* 0x001fc80008010000 */
[----:B------:R0:W1:Y:S01]  /*1300*/  MUFU.SQRT R18, R10 ;  /* 0x0000000a00127308 */ /* 0x0000620000002000 */
[----:B------:R-:W-:Y:S01]  /*1310*/  FMUL.FTZ R12, R31, R12 ;  /* 0x0000000c1f0c7220 */ /* 0x000fe20000410000 */
[----:B------:R-:W-:Y:S01]  /*1320*/  FMUL.FTZ R19, R4, R19 ;  /* 0x0000001304137220 */ /* 0x000fe20000410000 */
[----:B---3--:R-:W-:Y:S01]  /*1330*/  FADD.FTZ R16, R13, UR16 ;  /* 0x000000100d107e21 */ /* 0x008fe20008010000 */
[----:B------:R-:W-:Y:S02]  /*1340*/  FADD.FTZ R11, -R26, 1 ;  /* 0x3f8000001a0b7421 */ /* 0x000fe40000010100 */
[----:B--2---:R-:W-:Y:S02]  /*1350*/  FFMA.FTZ R38, R38, R27, R19 ;  /* 0x0000001b26267223 */ /* 0x004fe40000010013 */
[----:B------:R-:W2:Y:S01]  /*1360*/  MUFU.SQRT R17, R17 ;  /* 0x0000001100117308 */ /* 0x000ea20000002000 */
[C---:B0-----:R-:W-:Y:S01]  /*1370*/  FMUL.FTZ R10, R31.reuse, R24 ;  /* 0x000000181f0a7220 */ /* 0x041fe20000410000 */
[----:B------:R-:W-:Y:S01]  /*1380*/  FMUL.FTZ R4, R31, R38 ;  /* 0x000000261f047220 */ /* 0x000fe20000410000 */
[----:B----4-:R-:W-:-:S05]  /*1390*/  FADD.FTZ R14, R14, UR16 ;  /* 0x000000100e0e7e21 */ /* 0x010fca0008010000 */
[----:B------:R-:W0:Y:S01]  /*13a0*/  MUFU.RCP R15, R15 ;  /* 0x0000000f000f7308 */ /* 0x000e220000001000 */
[----:B------:R-:W-:-:S07]  /*13b0*/  FMUL.FTZ R2, R2, R11 ;  /* 0x0000000b02027220 */ /* 0x000fce0000410000 */
[----:B------:R-:W3:Y:S01]  /*13c0*/  MUFU.SQRT R12, R12 ;  /* 0x0000000c000c7308 */ /* 0x000ee20000002000 */
[----:B-1----:R-:W-:Y:S01]  /*13d0*/  FADD.FTZ R13, R18, UR16 ;  /* 0x00000010120d7e21 */ /* 0x002fe20008010000 */
[----:B------:R-:W-:-:S06]  /*13e0*/  FMUL.FTZ R0, R11, R0 ;  /* 0x000000000b007220 */ /* 0x000fcc0000410000 */
[----:B------:R-:W1:Y:S01]  /*13f0*/  MUFU.RCP R16, R16 ;  /* 0x0000001000107308 */ /* 0x000e620000001000 */
[----:B------:R-:W-:-:S07]  /*1400*/  FFMA.FTZ R39, R39, R26, R2 ;  /* 0x0000001a27277223 */ /* 0x000fce0000010002 */
[----:B------:R-:W4:Y:S01]  /*1410*/  MUFU.SQRT R10, R10 ;  /* 0x0000000a000a7308 */ /* 0x000f220000002000 */
[----:B------:R-:W-:Y:S01]  /*1420*/  FFMA.FTZ R41, R41, R26, R0 ;  /* 0x0000001a29297223 */ /* 0x000fe20000010000 */
[----:B------:R-:W-:Y:S01]  /*1430*/  FMUL.FTZ R2, R30, R39 ;  /* 0x000000271e027220 */ /* 0x000fe20000410000 */
[----:B------:R-:W-:-:S05]  /*1440*/  FMUL.FTZ R18, R11, R3 ;  /* 0x000000030b127220 */ /* 0x000fca0000410000 */
[----:B------:R-:W5:Y:S01]  /*1450*/  MUFU.SQRT R4, R4 ;  /* 0x0000000400047308 */ /* 0x000f620000002000 */
[----:B--2---:R-:W-:Y:S01]  /*1460*/  FADD.FTZ R17, R17, UR16 ;  /* 0x0000001011117e21 */ /* 0x004fe20008010000 */
[----:B------:R-:W-:-:S06]  /*1470*/  FMUL.FTZ R41, R30, R41 ;  /* 0x000000291e297220 */ /* 0x000fcc0000410000 */
[----:B------:R-:W2:Y:S01]  /*1480*/  MUFU.RCP R14, R14 ;  /* 0x0000000e000e7308 */ /* 0x000ea20000001000 */
[----:B0-----:R-:W-:Y:S01]  /*1490*/  FMUL.FTZ R15, R2, R15 ;  /* 0x0000000f020f7220 */ /* 0x001fe20000410000 */
[----:B------:R-:W-:Y:S01]  /*14a0*/  FFMA.FTZ R43, R43, R26, R18 ;  /* 0x0000001a2b2b7223 */ /* 0x000fe20000010012 */
[----:B---3--:R-:W-:-:S05]  /*14b0*/  FADD.FTZ R12, R12, UR16 ;  /* 0x000000100c0c7e21 */ /* 0x008fca0008010000 */
[----:B------:R-:W0:Y:S01]  /*14c0*/  MUFU.RCP R13, R13 ;  /* 0x0000000d000d7308 */ /* 0x000e220000001000 */
[----:B------:R-:W-:Y:S01]  /*14d0*/  FMUL.FTZ R18, R11, R5 ;  /* 0x000000050b127220 */ /* 0x000fe20000410000 */
[----:B-1----:R-:W-:Y:S01]  /*14e0*/  FMUL.FTZ R16, R41, R16 ;  /* 0x0000001029107220 */ /* 0x002fe20000410000 */
[----:B------:R-:W-:Y:S01]  /*14f0*/  FMUL.FTZ R15, R15, R15 ;  /* 0x0000000f0f0f7220 */ /* 0x000fe20000410000 */
[----:B------:R-:W-:-:S04]  /*1500*/  FMUL.FTZ R6, R11, R6 ;  /* 0x000000060b067220 */ /* 0x000fc80000410000 */
[----:B------:R-:W1:Y:S01]  /*1510*/  MUFU.RCP R0, R17 ;  /* 0x0000001100007308 */ /* 0x000e620000001000 */
[----:B----4-:R-:W-:Y:S01]  /*1520*/  FADD.FTZ R3, R10, UR16 ;  /* 0x000000100a037e21 */ /* 0x010fe20008010000 */
[----:B------:R-:W-:Y:S01]  /*1530*/  FFMA.FTZ R45, R45, R26, R18 ;  /* 0x0000001a2d2d7223 */ /* 0x000fe20000010012 */
[----:B------:R-:W-:Y:S01]  /*1540*/  FMUL.FTZ R43, R30, R43 ;  /* 0x0000002b1e2b7220 */ /* 0x000fe20000410000 */
[----:B------:R-:W-:Y:S01]  /*1550*/  FMUL.FTZ R10, R11, R7 ;  /* 0x000000070b0a7220 */ /* 0x000fe20000410000 */
[----:B------:R-:W-:-:S03]  /*1560*/  FFMA.FTZ R15, R16, R16, R15 ;  /* 0x00000010100f7223 */ /* 0x000fc6000001000f */
[----:B------:R-:W3:Y:S01]  /*1570*/  MUFU.RCP R2, R12 ;  /* 0x0000000c00027308 */ /* 0x000ee20000001000 */
[----:B------:R-:W-:Y:S01]  /*1580*/  FFMA.FTZ R47, R47, R26, R6 ;  /* 0x0000001a2f2f7223 */ /* 0x000fe20000010006 */
[----:B-----5:R-:W-:Y:S01]  /*1590*/  FADD.FTZ R5, R4, UR16 ;  /* 0x0000001004057e21 */ /* 0x020fe20008010000 */
[----:B--2---:R-:W-:Y:S01]  /*15a0*/  FMUL.FTZ R14, R43, R14 ;  /* 0x0000000e2b0e7220 */ /* 0x004fe20000410000 */
[----:B------:R-:W-:Y:S01]  /*15b0*/  FMUL.FTZ R6, R30, R45 ;  /* 0x0000002d1e067220 */ /* 0x000fe20000410000 */
[----:B------:R-:W-:-:S03]  /*15c0*/  FFMA.FTZ R49, R49, R26, R10 ;  /* 0x0000001a31317223 */ /* 0x000fc6000001000a */
[----:B------:R-:W2:Y:S01]  /*15d0*/  MUFU.RCP R16, R3 ;  /* 0x0000000300107308 */ /* 0x000ea20000001000 */
[----:B------:R-:W-:Y:S01]  /*15e0*/  FFMA.FTZ R15, R14, R14, R15 ;  /* 0x0000000e0e0f7223 */ /* 0x000fe2000001000f */
[----:B0-----:R-:W-:Y:S01]  /*15f0*/  FMUL.FTZ R6, R6, R13 ;  /* 0x0000000d06067220 */ /* 0x001fe20000410000 */
[----:B------:R-:W-:Y:S01]  /*1600*/  FMUL.FTZ R47, R30, R47 ;  /* 0x0000002f1e2f7220 */ /* 0x000fe20000410000 */
[----:B------:R-:W-:-:S04]  /*1610*/  FMUL.FTZ R8, R11, R8 ;  /* 0x000000080b087220 */ /* 0x000fc80000410000 */
[----:B------:R-:W0:Y:S01]  /*1620*/  MUFU.RCP R10, R5 ;  /* 0x00000005000a7308 */ /* 0x000e220000001000 */
[----:B------:R-:W-:Y:S01]  /*1630*/  FFMA.FTZ R15, R6, R6, R15 ;  /* 0x00000006060f7223 */ /* 0x000fe2000001000f */
[----:B-1----:R-:W-:Y:S01]  /*1640*/  FMUL.FTZ R0, R47, R0 ;  /* 0x000000002f007220 */ /* 0x002fe20000410000 */
[----:B------:R-:W-:Y:S01]  /*1650*/  FMUL.FTZ R49, R30, R49 ;  /* 0x000000311e317220 */ /* 0x000fe20000410000 */
[----:B------:R-:W-:Y:S01]  /*1660*/  FMUL.FTZ R4, R11, R9 ;  /* 0x000000090b047220 */ /* 0x000fe20000410000 */
[----:B------:R-:W-:Y:S01]  /*1670*/  FFMA.FTZ R51, R51, R26, R8 ;  /* 0x0000001a33337223 */ /* 0x000fe20000010008 */
[----:B------:R-:W-:Y:S01]  /*1680*/  FFMA.FTZ R15, R0, R0, R15 ;  /* 0x00000000000f7223 */ /* 0x000fe2000001000f */
[----:B---3--:R-:W-:Y:S01]  /*1690*/  FMUL.FTZ R2, R49, R2 ;  /* 0x0000000231027220 */ /* 0x008fe20000410000 */
[----:B------:R-:W-:Y:S01]  /*16a0*/  FFMA.FTZ R53, R53, R26, R4 ;  /* 0x0000001a35357223 */ /* 0x000fe20000010004 */
[----:B------:R-:W-:Y:S02]  /*16b0*/  FMUL.FTZ R51, R30, R51 ;  /* 0x000000331e337220 */ /* 0x000fe40000410000 */
[----:B------:R-:W-:Y:S01]  /*16c0*/  FFMA.FTZ R2, R2, R2, R15 ;  /* 0x0000000202027223 */ /* 0x000fe2000001000f */
[----:B------:R-:W-:Y:S01]  /*16d0*/  FMUL.FTZ R53, R30, R53 ;  /* 0x000000351e357220 */ /* 0x000fe20000410000 */
[----:B--2---:R-:W-:-:S03]  /*16e0*/  FMUL.FTZ R51, R51, R16 ;  /* 0x0000001033337220 */ /* 0x004fc60000410000 */
[----:B0-----:R-:W-:Y:S01]  /*16f0*/  FMUL.FTZ R53, R53, R10 ;  /* 0x0000000a35357220 */ /* 0x001fe20000410000 */
[----:B------:R-:W-:-:S04]  /*1700*/  FFMA.FTZ R2, R51, R51, R2 ;  /* 0x0000003333027223 */ /* 0x000fc80000010002 */
        /* <DEDUP_REMOVED lines=14> */
[----:B-1----:R-:W-:Y:S01]  /*17f0*/  SHF.L.U32 R20, R6, 0x3, RZ ;  /* 0x0000000306147819 */ /* 0x002fe200000006ff */
        /* <DEDUP_REMOVED lines=12> */
[----:B------:R-:W4:Y:S04]  /*18c0*/  LDS.128 R12, [R32+0x30] ;  /* 0x00003000200c7984 */ /* 0x000f280000000c00 */
[----:B------:R-:W-:Y:S01]  /*18d0*/  LDS R3, [R32+0x48] ;  /* 0x0000480020037984 */ /* 0x000fe20000000800 */
[----:B-1----:R-:W-:-:S03]  /*18e0*/  FADD.FTZ R5, R19, R5 ;  /* 0x0000000513057221 */ /* 0x002fc60000010000 */
[----:B0-----:R-:W0:Y:S01]  /*18f0*/  LDS.128 R16, [R32+0x40] ;  /* 0x0000400020107984 */ /* 0x001e220000000c00 */
[----:B------:R-:W-:-:S04]  /*1900*/  FADD.FTZ R6, R5, R6 ;  /* 0x0000000605067221 */ /* 0x000fc80000010000 */
        /* <DEDUP_REMOVED lines=11> */
[----:B------:R-:W-:-:S04]  /*19c0*/  FADD.FTZ R16, R16, R3 ;  /* 0x0000000310107221 */ /* 0x000fc80000010000 */
[----:B------:R-:W-:-:S07]  /*19d0*/  FADD.FTZ R19, R19, R16 ;  /* 0x0000001013137221 */ /* 0x000fce0000010000 */
.L_x_1660:
[----:B------:R-:W-:Y:S05]  /*19e0*/  BSYNC B0 ;  /* 0x0000000000007941 */ /* 0x000fea0003800000 */
.L_x_1659:
[----:B------:R-:W-:Y:S01]  /*19f0*/  BSSY B0, `(.L_x_1661) ;  /* 0x0000005000007945 */ /* 0x000fe20003800000 */
[----:B------:R-:W-:-:S03]  /*1a00*/  LOP3.LUT R20, R20, 0xffffff00, RZ, 0xc0, !PT ;  /* 0xffffff0014147812 */ /* 0x000fc600078ec0ff */
[----:B------:R-:W-:Y:S05]  /*1a10*/  @P0 BRA `(.L_x_1662) ;  /* 0x0000000000080947 */ /* 0x000fea0003800000 */
[----:B------:R-:W1:Y:S02]  /*1a20*/  LDC.64 R2, c[0x0][0x230] ;  /* 0x00008c00ff027b82 */ /* 0x000e640000000a00 */
[----:B-1----:R1:W-:Y:S02]  /*1a30*/  REDG.E.ADD.F32.FTZ.RN.STRONG.GPU desc[UR8][R2.64], R19 ;  /* 0x00000013020079a6 */ /* 0x0023e4000c10f388 */
.L_x_1662:
[----:B------:R-:W-:Y:S05]  /*1a40*/  BSYNC B0 ;  /* 0x0000000000007941 */ /* 0x000fea0003800000 */
.L_x_1661:
[----:B-1----:R-:W1:Y:S01]  /*1a50*/  LDC R3, c[0x0][0xc] ;  /* 0x00000300ff037b82 */ /* 0x002e620000000800 */
[----:B------:R-:W-:Y:S01]  /*1a60*/  NOP ;  /* 0x0000000000007918 */ /* 0x000fe20000000000 */
[----:B-1----:R-:W-:-:S04]  /*1a70*/  LEA R28, R3, R28, 0xc ;  /* 0x0000001c031c7211 */ /* 0x002fc800078e60ff */
[----:B------:R-:W-:-:S13]  /*1a80*/  ISETP.GE.U32.AND P0, PT, R28, UR6, PT ;  /* 0x000000061c007c0c */ /* 0x000fda000bf06070 */
[----:B------:R-:W-:Y:S05]  /*1a90*/  @!P0 BRA `(.L_x_1663) ;  /* 0xffffffe800248947 */ /* 0x000fea000383ffff */
[----:B------:R-:W-:Y:S05]  /*1aa0*/  EXIT ;  /* 0x000000000000794d */ /* 0x000fea0003800000 */
.L_x_1664:
        /* <DEDUP_REMOVED lines=13> */
.L_x_2152:


//--------------------- .text._Z33kPreconditionOptimizer32bit2StateIfLi0ELi4096ELi8EEvPT_S1_PfS2_S2_ffffiffi --------------------------
	.section	.text._Z33kPreconditionOptimizer32bit2StateIfLi0ELi4096ELi8EEvPT_S1_PfS2_S2_ffffiffi,"ax",@progbits
	.align	128
        .global         _Z33kPreconditionOptimizer32bit2StateIfLi0ELi4096ELi8EEvPT_S1_PfS2_S2_ffffiffi
        .type           _Z33kPreconditionOptimizer32bit2StateIfLi0ELi4096ELi8EEvPT_S1_PfS2_S2_ffffiffi,@function
        .size           _Z33kPreconditionOptimizer32bit2StateIfLi0ELi4096ELi8EEvPT_S1_PfS2_S2_ffffiffi,(.L_x_2153 - _Z33kPreconditionOptimizer32bit2StateIfLi0ELi4096ELi8EEvPT_S1_PfS2_S2_ffffiffi)
        .other          _Z33kPreconditionOptimizer32bit2StateIfLi0ELi4096ELi8EEvPT_S1_PfS2_S2_ffffiffi,@"STO_CUDA_ENTRY STV_DEFAULT"
_Z33kPreconditionOptimizer32bit2StateIfLi0ELi4096ELi8EEvPT_S1_PfS2_S2_ffffiffi:
.text._Z33kPreconditionOptimizer32bit2StateIfLi0ELi4096ELi8EEvPT_S1_PfS2_S2_ffffiffi:
        /* <DEDUP_REMOVED lines=39> */
[----:B------:R-:W-:-:S04]  /*0270*/  SHF.R.S32.HI R4, RZ, 0x1f, R25 ;  /* 0x0000001fff047819 */ /* 0x000fc80000011419 */
[----:B------:R-:W-:Y:S01]  /*0280*/  LEA.HI R4, R4, R25, RZ, 0x5 ;  /* 0x0000001904047211 */ /* 0x000fe200078f28ff */
[----:B------:R-:W0:Y:S01]  /*0290*/  MUFU.RCP R22, R22 ;  /* 0x0000001600167308 */ /* 0x000e220000001000 */
[----:B------:R-:W-:Y:S01]  /*02a0*/  LOP3.LUT R25, R23, 0x1f, R25, 0xf8, !PT ;  /* 0x0000001f17197812 */ /* 0x000fe200078ef819 */
[----:B--2---:R-:W-:Y:S01]  /*02b0*/  FADD.FTZ R24, -R5, 1 ;  /* 0x3f80000005187421 */ /* 0x004fe20000010100 */
[----:B------:R-:W-:Y:S02]  /*02c0*/  SHF.R.S32.HI R4, RZ, 0x5, R4 ;  /* 0x00000005ff047819 */ /* 0x000fe40000011404 */
[C---:B------:R-:W-:Y:S02]  /*02d0*/  LOP3.LUT R27, R25.reuse, 0xa0, RZ, 0xfc, !PT ;  /* 0x000000a0191b7812 */ /* 0x040fe400078efcff */
[----:B------:R-:W-:Y:S01]  /*02e0*/  LEA R26, R4, UR4, 0x2 ;  /* 0x00000004041a7c11 */ /* 0x000fe2000f8e10ff */
[----:B------:R-:W2:Y:S01]  /*02f0*/  MUFU.RCP R24, R24 ;  /* 0x0000001800187308 */ /* 0x000ea20000001000 */
[----:B------:R-:W-:-:S02]  /*0300*/  LOP3.LUT R28, R25, 0xc0, RZ, 0xfc, !PT ;  /* 0x000000c0191c7812 */ /* 0x000fc400078efcff */
[----:B------:R-:W-:-:S07]  /*0310*/  LOP3.LUT R29, R25, 0xe0, RZ, 0xfc, !PT ;  /* 0x000000e0191d7812 */ /* 0x000fce00078efcff */
.L_x_1669:
[----:B------:R-:W-:Y:S01]  /*0320*/  IADD3 R10, -R20, RZ, RZ ;  /* 0x000000ff140a7210 */ /* 0x000fe20007ffe1ff */
[----:B------:R-:W-:Y:S01]  /*0330*/  BAR.SYNC.DEFER_BLOCKING 0x0 ;  /* 0x0000000000007b1d */ /* 0x000fe20000010000 */
[C---:B------:R-:W-:Y:S01]  /*0340*/  LOP3.LUT R5, R25.reuse, 0x20, RZ, 0xfc, !PT ;  /* 0x0000002019057812 */ /* 0x040fe200078efcff */
[----:B------:R-:W-:Y:S01]  /*0350*/  HFMA2.MMA R34, -RZ, RZ, 0, 0 ;  /* 0x00000000ff227435 */ /* 0x000fe200000001ff */
[----:B------:R-:W-:Y:S01]  /*0360*/  VIADDMNMX.U32 R10, R10, R21, 0x1000, PT ;  /* 0x000010000a0a7446 */ /* 0x000fe20003800015 */
[----:B------:R-:W-:Y:S01]  /*0370*/  HFMA2.MMA R36, -RZ, RZ, 0, 0 ;  /* 0x00000000ff247435 */ /* 0x000fe200000001ff */
[----:B------:R-:W-:Y:S02]  /*0380*/  IADD3 R4, P1, R25, R20, RZ ;  /* 0x0000001419047210 */ /* 0x000fe40007f3e0ff */
[----:B0-----:R-:W-:Y:S02]  /*0390*/  CS2R R18, SRZ ;  /* 0x0000000000127805 */ /* 0x001fe4000001ff00 */
[----:B------:R-:W-:-:S02]  /*03a0*/  ISETP.GE.AND P0, PT, R5, R10, PT ;  /* 0x0000000a0500720c */ /* 0x000fc40003f06270 */
[----:B------:R-:W-:Y:S02]  /*03b0*/  CS2R R30, SRZ ;  /* 0x00000000001e7805 */ /* 0x000fe4000001ff00 */
[C---:B------:R-:W-:Y:S02]  /*03c0*/  LOP3.LUT R5, R25.reuse, 0x60, RZ, 0xfc, !PT ;  /* 0x0000006019057812 */ /* 0x040fe400078efcff */
[----:B------:R-:W-:Y:S02]  /*03d0*/  LEA.HI.X.SX32 R9, R25, RZ, 0x1, P1 ;  /* 0x000000ff19097211 */ /* 0x000fe400008f0eff */
[----:B------:R-:W-:Y:S02]  /*03e0*/  ISETP.GE.AND P2, PT, R5, R10, PT ;  /* 0x0000000a0500720c */ /* 0x000fe40003f46270 */
[C---:B------:R-:W-:Y:S02]  /*03f0*/  SHF.L.U64.HI R5, R4.reuse, 0x2, R9 ;  /* 0x0000000204057819 */ /* 0x040fe40000010209 */
[----:B------:R-:W-:-:S02]  /*0400*/  SHF.L.U32 R4, R4, 0x2, RZ ;  /* 0x0000000204047819 */ /* 0x000fc400000006ff */
[CC--:B------:R-:W-:Y:S02]  /*0410*/  ISETP.GE.AND P6, PT, R25.reuse, R10.reuse, PT ;  /* 0x0000000a1900720c */ /* 0x0c0fe40003fc6270 */
[----:B------:R-:W-:Y:S02]  /*0420*/  LOP3.LUT R7, R25, 0x40, RZ, 0xfc, !PT ;  /* 0x0000004019077812 */ /* 0x000fe400078efcff */
[C---:B------:R-:W-:Y:S02]  /*0430*/  IADD3 R8, P5, R4.reuse, UR10, RZ ;  /* 0x0000000a04087c10 */ /* 0x040fe4000ffbe0ff */
[----:B------:R-:W-:Y:S02]  /*0440*/  ISETP.GE.AND P3, PT, R7, R10, PT ;  /* 0x0000000a0700720c */ /* 0x000fe40003f66270 */
[----:B------:R-:W-:Y:S02]  /*0450*/  LOP3.LUT R7, R25, 0x80, RZ, 0xfc, !PT ;  /* 0x0000008019077812 */ /* 0x000fe400078efcff */
[----:B------:R-:W-:-:S02]  /*0460*/  IADD3 R6, P4, R4, UR12, RZ ;  /* 0x0000000c04067c10 */ /* 0x000fc4000ff9e0ff */
[----:B------:R-:W-:Y:S02]  /*0470*/  IADD3.X R9, R5, UR11, RZ, P5, !PT ;  /* 0x0000000b05097c10 */ /* 0x000fe4000affe4ff */
[----:B------:R-:W-:Y:S02]  /*0480*/  IADD3 R4, P5, R4, UR14, RZ ;  /* 0x0000000e04047c10 */ /* 0x000fe4000ffbe0ff */
[-C--:B------:R-:W-:Y:S01]  /*0490*/  ISETP.GE.AND P1, PT, R7, R10.reuse, PT ;  /* 0x0000000a0700720c */ /* 0x080fe20003f26270 */
[----:B------:R-:W4:Y:S01]  /*04a0*/  @!P6 LDG.E R34, desc[UR8][R8.64] ;  /* 0x000000080822e981 */ /* 0x000f22000c1e1900 */
[----:B------:R-:W-:Y:S02]  /*04b0*/  IADD3.X R7, R5, UR13, RZ, P4, !PT ;  /* 0x0000000d05077c10 */ /* 0x000fe4000a7fe4ff */
[----:B------:R-:W-:Y:S01]  /*04c0*/  ISETP.GE.AND P4, PT, R27, R10, PT ;  /* 0x0000000a1b00720c */ /* 0x000fe20003f86270 */
[----:B------:R-:W5:Y:S01]  /*04d0*/  @!P3 LDG.E R36, desc[UR8][R8.64+0x100] ;  /* 0x000100080824b981 */ /* 0x000f62000c1e1900 */
[----:B------:R-:W-:-:S02]  /*04e0*/  IADD3.X R5, R5, UR15, RZ, P5, !PT ;  /* 0x0000000f05057c10 */ /* 0x000fc4000affe4ff */
[-C--:B------:R-:W-:Y:S02]  /*04f0*/  ISETP.GE.AND P5, PT, R28, R10.reuse, PT ;  /* 0x0000000a1c00720c */ /* 0x080fe40003fa6270 */
[----:B------:R-:W-:Y:S02]  /*0500*/  ISETP.GE.AND P6, PT, R29, R10, PT ;  /* 0x0000000a1d00720c */ /* 0x000fe40003fc6270 */
[----:B------:R-:W-:Y:S01]  /*0510*/  MOV R33, RZ ;  /* 0x000000ff00217202 */ /* 0x000fe20000000f00 */
[----:B------:R-:W2:Y:S01]  /*0520*/  @!P1 LDG.E R19, desc[UR8][R8.64+0x200] ;  /* 0x0002000808139981 */ /* 0x000ea2000c1e1900 */
[----:B------:R-:W-:-:S03]  /*0530*/  MOV R17, RZ ;  /* 0x000000ff00117202 */ /* 0x000fc60000000f00 */
[----:B------:R-:W2:Y:S04]  /*0540*/  @!P4 LDG.E R30, desc[UR8][R8.64+0x280] ;  /* 0x00028008081ec981 */ /* 0x000ea8000c1e1900 */
[----:B------:R-:W5:Y:S04]  /*0550*/  @!P0 LDG.E R33, desc[UR8][R8.64+0x80] ;  /* 0x0000800808218981 */ /* 0x000f68000c1e1900 */
[----:B------:R-:W2:Y:S04]  /*0560*/  @!P2 LDG.E R17, desc[UR8][R8.64+0x180] ;  /* 0x000180080811a981 */ /* 0x000ea8000c1e1900 */
[----:B------:R-:W2:Y:S04]  /*0570*/  @!P5 LDG.E R18, desc[UR8][R8.64+0x300] ;  /* 0x000300080812d981 */ /* 0x000ea8000c1e1900 */
[----:B------:R0:W2:Y:S01]  /*0580*/  @!P6 LDG.E R31, desc[UR8][R8.64+0x380] ;  /* 0x00038008081fe981 */ /* 0x0000a2000c1e1900 */
[----:B------:R-:W1:Y:S01]  /*0590*/  S2UR UR5, SR_CgaCtaId ;  /* 0x00000000000579c3 */ /* 0x000e620000008800 */
[----:B---3--:R-:W-:Y:S01]  /*05a0*/  IADD3 R11, R23, R0, RZ ;  /* 0x00000000170b7210 */ /* 0x008fe20007ffe0ff */
[----:B------:R-:W-:-:S03]  /*05b0*/  UMOV UR4, 0x400 ;  /* 0x0000040000047882 */ /* 0x000fc60000000000 */
[C---:B------:R-:W-:Y:S01]  /*05c0*/  IADD3 R14, R11.reuse, 0x20, RZ ;  /* 0x000000200b0e7810 */ /* 0x040fe20007ffe0ff */
[----:B------:R-:W-:Y:S01]  /*05d0*/  IMAD R32, R0, 0x7, R11 ;  /* 0x0000000700207824 */ /* 0x000fe200078e020b */
[C---:B------:R-:W-:Y:S02]  /*05e0*/  IADD3 R16, R11.reuse, 0x40, RZ ;  /* 0x000000400b107810 */ /* 0x040fe40007ffe0ff */
[C---:B------:R-:W-:Y:S02]  /*05f0*/  IADD3 R38, R11.reuse, 0x60, RZ ;  /* 0x000000600b267810 */ /* 0x040fe40007ffe0ff */
[C---:B------:R-:W-:Y:S02]  /*0600*/  LEA.HI.SX32 R12, R11.reuse, R11, 0x1b ;  /* 0x0000000b0b0c7211 */ /* 0x040fe400078fdaff */
[C---:B------:R-:W-:Y:S02]  /*0610*/  IADD3 R40, R11.reuse, 0x80, RZ ;  /* 0x000000800b287810 */ /* 0x040fe40007ffe0ff */
[----:B------:R-:W-:-:S02]  /*0620*/  IADD3 R42, R11, 0xa0, RZ ;  /* 0x000000a00b2a7810 */ /* 0x000fc40007ffe0ff */
[C---:B------:R-:W-:Y:S02]  /*0630*/  IADD3 R44, R11.reuse, 0xc0, RZ ;  /* 0x000000c00b2c7810 */ /* 0x040fe40007ffe0ff */
[----:B------:R-:W-:Y:S02]  /*0640*/  IADD3 R46, R11, 0xe0, RZ ;  /* 0x000000e00b2e7810 */ /* 0x000fe40007ffe0ff */
[-C--:B0-----:R-:W-:Y:S01]  /*0650*/  LEA.HI.SX32 R8, R14, R11.reuse, 0x1b ;  /* 0x0000000b0e087211 */ /* 0x081fe200078fdaff */
[----:B-1----:R-:W-:Y:S01]  /*0660*/  ULEA UR4, UR5, UR4, 0x18 ;  /* 0x0000000405047291 */ /* 0x002fe2000f8ec03f */
[-C--:B------:R-:W-:Y:S02]  /*0670*/  LEA.HI.SX32 R16, R16, R11.reuse, 0x1b ;  /* 0x0000000b10107211 */ /* 0x080fe400078fdaff */
[----:B------:R-:W-:Y:S02]  /*0680*/  LEA.HI.SX32 R13, R38, R11, 0x1b ;  /* 0x0000000b260d7211 */ /* 0x000fe400078fdaff */
[----:B------:R-:W-:-:S02]  /*0690*/  LEA R48, R0, R23, 0x3 ;  /* 0x0000001700307211 */ /* 0x000fc400078e18ff */
[----:B------:R-:W-:Y:S02]  /*06a0*/  IADD3 R35, R32, 0x3, RZ ;  /* 0x0000000320237810 */ /* 0x000fe40007ffe0ff */
[-C--:B------:R-:W-:Y:S02]  /*06b0*/  LEA.HI.SX32 R14, R40, R11.reuse, 0x1b ;  /* 0x0000000b280e7211 */ /* 0x080fe400078fdaff */
[----:B------:R-:W-:Y:S02]  /*06c0*/  LEA R9, R12, UR4, 0x2 ;  /* 0x000000040c097c11 */ /* 0x000fe4000f8e10ff */
[C---:B------:R-:W-:Y:S02]  /*06d0*/  IADD3 R41, R32.reuse, 0x4, RZ ;  /* 0x0000000420297810 */ /* 0x040fe40007ffe0ff */
[----:B------:R-:W-:Y:S02]  /*06e0*/  IADD3 R45, R32, 0x6, RZ ;  /* 0x00000006202d7810 */ /* 0x000fe40007ffe0ff */
[----:B------:R-:W-:-:S02]  /*06f0*/  LEA.HI.SX32 R15, R42, R11, 0x1b ;  /* 0x0000000b2a0f7211 */ /* 0x000fc400078fdaff */
[-C--:B------:R-:W-:Y:S02]  /*0700*/  LEA.HI.SX32 R44, R44, R11.reuse, 0x1b ;  /* 0x0000000b2c2c7211 */ /* 0x080fe400078fdaff */
[----:B------:R-:W-:Y:S02]  /*0710*/  LEA.HI.SX32 R46, R46, R11, 0x1b ;  /* 0x0000000b2e2e7211 */ /* 0x000fe400078fdaff */
[C---:B------:R-:W-:Y:S02]  /*0720*/  IADD3 R39, R32.reuse, 0x1, RZ ;  /* 0x0000000120277810 */ /* 0x040fe40007ffe0ff */
[C---:B------:R-:W-:Y:S02]  /*0730*/  IADD3 R37, R32.reuse, 0x2, RZ ;  /* 0x0000000220257810 */ /* 0x040fe40007ffe0ff */
[C---:B------:R-:W-:Y:S02]  /*0740*/  IADD3 R43, R32.reuse, 0x5, RZ ;  /* 0x00000005202b7810 */ /* 0x040fe40007ffe0ff */
[----:B------:R-:W-:-:S02]  /*0750*/  IADD3 R47, R32, 0x7, RZ ;  /* 0x00000007202f7810 */ /* 0x000fc40007ffe0ff */
[----:B------:R-:W-:Y:S02]  /*0760*/  LEA R8, R8, UR4, 0x2 ;  /* 0x0000000408087c11 */ /* 0x000fe4000f8e10ff */
[----:B------:R-:W-:Y:S02]  /*0770*/  LEA R11, R16, UR4, 0x2 ;  /* 0x00000004100b7c11 */ /* 0x000fe4000f8e10ff */
[-C--:B------:R-:W-:Y:S02]  /*0780*/  LEA.HI.SX32 R38, R35, R48.reuse, 0x1b ;  /* 0x0000003023267211 */ /* 0x080fe400078fdaff */
[----:B------:R-:W-:Y:S02]  /*0790*/  LEA R12, R13, UR4, 0x2 ;  /* 0x000000040d0c7c11 */ /* 0x000fe4000f8e10ff */
[-C--:B------:R-:W-:Y:S02]  /*07a0*/  LEA.HI.SX32 R35, R41, R48.reuse, 0x1b ;  /* 0x0000003029237211 */ /* 0x080fe400078fdaff */
[----:B------:R-:W-:-:S02]  /*07b0*/  LEA.HI.SX32 R40, R45, R48, 0x1b ;  /* 0x000000302d287211 */ /* 0x000fc400078fdaff */
[----:B------:R-:W-:Y:S02]  /*07c0*/  LEA R14, R14, UR4, 0x2 ;  /* 0x000000040e0e7c11 */ /* 0x000fe4000f8e10ff */
[-C--:B------:R-:W-:Y:S02]  /*07d0*/  LEA.HI.SX32 R39, R39, R48.reuse, 0x1b ;  /* 0x0000003027277211 */ /* 0x080fe400078fdaff */
[-C--:B------:R-:W-:Y:S02]  /*07e0*/  LEA.HI.SX32 R37, R37, R48.reuse, 0x1b ;  /* 0x0000003025257211 */ /* 0x080fe400078fdaff */
[-C--:B------:R-:W-:Y:S02]  /*07f0*/  LEA.HI.SX32 R42, R43, R48.reuse, 0x1b ;  /* 0x000000302b2a7211 */ /* 0x080fe400078fdaff */
[----:B------:R-:W-:Y:S02]  /*0800*/  LEA.HI.SX32 R45, R47, R48, 0x1b ;  /* 0x000000302f2d7211 */ /* 0x000fe400078fdaff */
[----:B------:R-:W-:-:S02]  /*0810*/  LEA R15, R15, UR4, 0x2 ;  /* 0x000000040f0f7c11 */ /* 0x000fc4000f8e10ff */
[----:B------:R-:W-:Y:S02]  /*0820*/  LEA.HI.SX32 R41, R32, R32, 0x1b ;  /* 0x0000002020297211 */ /* 0x000fe400078fdaff */
[----:B------:R-:W-:Y:S02]  /*0830*/  LEA R13, R44, UR4, 0x2 ;  /* 0x000000042c0d7c11 */ /* 0x000fe4000f8e10ff */
[----:B------:R-:W-:Y:S02]  /*0840*/  LEA R16, R46, UR4, 0x2 ;  /* 0x000000042e107c11 */ /* 0x000fe4000f8e10ff */
[----:B------:R-:W-:Y:S02]  /*0850*/  LEA R41, R41, UR4, 0x2 ;  /* 0x0000000429297c11 */ /* 0x000fe4000f8e10ff */
[----:B------:R-:W-:Y:S02]  /*0860*/  LEA R43, R39, UR4, 0x2 ;  /* 0x00000004272b7c11 */ /* 0x000fe4000f8e10ff */
[----:B------:R-:W-:-:S02]  /*0870*/  LEA R46, R37, UR4, 0x2 ;  /* 0x00000004252e7c11 */ /* 0x000fc4000f8e10ff */
[----:B------:R-:W-:Y:S02]  /*0880*/  LEA R47, R38, UR4, 0x2 ;  /* 0x00000004262f7c11 */ /* 0x000fe4000f8e10ff */
[----:B------:R-:W-:Y:S02]  /*0890*/  LEA R44, R35, UR4, 0x2 ;  /* 0x00000004232c7c11 */ /* 0x000fe4000f8e10ff */
[----:B------:R-:W-:Y:S02]  /*08a0*/  LEA R42, R42, UR4, 0x2 ;  /* 0x000000042a2a7c11 */ /* 0x000fe4000f8e10ff */
[----:B------:R-:W-:Y:S02]  /*08b0*/  LEA R40, R40, UR4, 0x2 ;  /* 0x0000000428287c11 */ /* 0x000fe4000f8e10ff */
[----:B------:R-:W-:Y:S02]  /*08c0*/  P2R R50, PR, RZ, 0x1 ;  /* 0x00000001ff327803 */ /* 0x000fe40000000000 */
[----:B------:R-:W-:-:S02]  /*08d0*/  ISETP.GE.AND P0, PT, R25, R10, PT ;  /* 0x0000000a1900720c */ /* 0x000fc40003f06270 */
[----:B------:R-:W-:Y:S02]  /*08e0*/  CS2R R52, SRZ ;  /* 0x0000000000347805 */ /* 0x000fe4000001ff00 */
[----:B------:R-:W-:Y:S01]  /*08f0*/  CS2R R54, SRZ ;  /* 0x0000000000367805 */ /* 0x000fe2000001ff00 */
[----:B------:R-:W-:Y:S01]  /*0900*/  HFMA2.MMA R58, -RZ, RZ, 0, 0 ;  /* 0x00000000ff3a7435 */ /* 0x000fe200000001ff */
[----:B------:R-:W-:Y:S02]  /*0910*/  MOV R51, RZ ;  /* 0x000000ff00337202 */ /* 0x000fe40000000f00 */
[----:B------:R-:W-:Y:S01]  /*0920*/  CS2R R56, SRZ ;  /* 0x0000000000387805 */ /* 0x000fe2000001ff00 */
[----:B----4-:R-:W-:Y:S04]  /*0930*/  STS [R9], R34 ;  /* 0x0000002209007388 */ /* 0x010fe80000000800 */
[----:B-----5:R-:W-:Y:S04]  /*0940*/  STS [R8+0x80], R33 ;  /* 0x0000802108007388 */ /* 0x020fe80000000800 */
[----:B------:R0:W-:Y:S04]  /*0950*/  STS [R11+0x100], R36 ;  /* 0x000100240b007388 */ /* 0x0001e80000000800 */
[----:B--2---:R-:W-:Y:S04]  /*0960*/  STS [R12+0x180], R17 ;  /* 0x000180110c007388 */ /* 0x004fe80000000800 */
[----:B------:R-:W-:Y:S01]  /*0970*/  STS [R14+0x200], R19 ;  /* 0x000200130e007388 */ /* 0x000fe20000000800 */
[----:B0-----:R-:W-:-:S03]  /*0980*/  LEA R36, R45, UR4, 0x2 ;  /* 0x000000042d247c11 */ /* 0x001fc6000f8e10ff */
[----:B------:R-:W-:Y:S04]  /*0990*/  STS [R15+0x280], R30 ;  /* 0x0002801e0f007388 */ /* 0x000fe80000000800 */
[----:B------:R-:W-:Y:S04]  /*09a0*/  STS [R13+0x300], R18 ;  /* 0x000300120d007388 */ /* 0x000fe80000000800 */
[----:B------:R-:W-:Y:S01]  /*09b0*/  STS [R16+0x380], R31 ;  /* 0x0003801f10007388 */ /* 0x000fe20000000800 */
[----:B------:R-:W-:-:S03]  /*09c0*/  NOP ;  /* 0x0000000000007918 */ /* 0x000fc60000000000 */
[----:B------:R-:W-:Y:S04]  /*09d0*/  LDS R49, [R41] ;  /* 0x0000000029317984 */ /* 0x000fe80000000800 */
[----:B------:R-:W0:Y:S04]  /*09e0*/  LDS R48, [R43+0x4] ;  /* 0x000004002b307984 */ /* 0x000e280000000800 */
[----:B------:R-:W1:Y:S04]  /*09f0*/  LDS R45, [R46+0x8] ;  /* 0x000008002e2d7984 */ /* 0x000e680000000800 */
[----:B------:R-:W2:Y:S04]  /*0a00*/  LDS R38, [R47+0xc] ;  /* 0x00000c002f267984 */ /* 0x000ea80000000800 */
[----:B------:R-:W3:Y:S04]  /*0a10*/  LDS R34, [R44+0x10] ;  /* 0x000010002c227984 */ /* 0x000ee80000000800 */
[----:B------:R-:W4:Y:S04]  /*0a20*/  LDS R32, [R42+0x14] ;  /* 0x000014002a207984 */ /* 0x000f280000000800 */
[----:B------:R-:W-:Y:S04]  /*0a30*/  LDS R30, [R40+0x18] ;  /* 0x00001800281e7984 */ /* 0x000fe80000000800 */
[----:B------:R-:W5:Y:S01]  /*0a40*/  LDS R18, [R36+0x1c] ;  /* 0x00001c0024127984 */ /* 0x000f620000000800 */
[----:B------:R-:W-:Y:S01]  /*0a50*/  BAR.SYNC.DEFER_BLOCKING 0x0 ;  /* 0x0000000000007b1d */ /* 0x000fe20000010000 */
[----:B------:R-:W-:-:S05]  /*0a60*/  HFMA2.MMA R33, -RZ, RZ, 0, 0 ;  /* 0x00000000ff217435 */ /* 0x000fca00000001ff */
        /* <DEDUP_REMOVED lines=8> */
[----:B------:R0:W5:Y:S02]  /*0af0*/  @!P6 LDG.E R55, desc[UR8][R6.64+0x380] ;  /* 0x000380080637e981 */ /* 0x000164000c1e1900 */
[----:B0-----:R-:W-:-:S02]  /*0b00*/  MOV R6, RZ ;  /* 0x000000ff00067202 */ /* 0x001fc40000000f00 */
[----:B--2---:R-:W-:Y:S04]  /*0b10*/  STS [R9], R52 ;  /* 0x0000003409007388 */ /* 0x004fe80000000800 */
[----:B---3--:R-:W-:Y:S04]  /*0b20*/  STS [R8+0x80], R33 ;  /* 0x0000802108007388 */ /* 0x008fe80000000800 */
[----:B------:R-:W-:Y:S04]  /*0b30*/  STS [R11+0x100], R54 ;  /* 0x000100360b007388 */ /* 0x000fe80000000800 */
[----:B----4-:R0:W-:Y:S04]  /*0b40*/  STS [R12+0x180], R51 ;  /* 0x000180330c007388 */ /* 0x0101e80000000800 */
[----:B-----5:R2:W-:Y:S04]  /*0b50*/  STS [R14+0x200], R53 ;  /* 0x000200350e007388 */ /* 0x0205e80000000800 */
[----:B------:R-:W-:Y:S04]  /*0b60*/  STS [R15+0x280], R56 ;  /* 0x000280380f007388 */ /* 0x000fe80000000800 */
[----:B------:R-:W-:Y:S04]  /*0b70*/  STS [R13+0x300], R58 ;  /* 0x0003003a0d007388 */ /* 0x000fe80000000800 */
[----:B------:R3:W-:Y:S01]  /*0b80*/  STS [R16+0x380], R55 ;  /* 0x0003803710007388 */ /* 0x0007e20000000800 */
        /* <DEDUP_REMOVED lines=10> */
[----:B0-----:R-:W-:-:S02]  /*0c30*/  CS2R R50, SRZ ;  /* 0x0000000000327805 */ /* 0x001fc4000001ff00 */
[----:B--2---:R-:W-:Y:S02]  /*0c40*/  CS2R R52, SRZ ;  /* 0x0000000000347805 */ /* 0x004fe4000001ff00 */
[----:B---3--:R-:W-:Y:S01]  /*0c50*/  MOV R55, RZ ;  /* 0x000000ff00377202 */ /* 0x008fe20000000f00 */
        /* <DEDUP_REMOVED lines=9> */
[----:B------:R0:W5:Y:S01]  /*0cf0*/  @!P6 LDG.E R55, desc[UR8][R4.64+0x380] ;  /* 0x000380080437e981 */ /* 0x000162000c1e1900 */
[----:B------:R-:W-:Y:S01]  /*0d00*/  FMUL.FTZ R48, R48, UR7 ;  /* 0x0000000730307c20 */ /* 0x000fe20008410000 */
[----:B-1----:R-:W-:Y:S01]  /*0d10*/  FMUL.FTZ R45, R45, UR7 ;  /* 0x000000072d2d7c20 */ /* 0x002fe20008410000 */
[----:B0-----:R-:W-:Y:S01]  /*0d20*/  FADD.FTZ R4, -R3, 1 ;  /* 0x3f80000003047421 */ /* 0x001fe20000010100 */
[----:B------:R-:W-:Y:S01]  /*0d30*/  FMUL.FTZ R38, R38, UR7 ;  /* 0x0000000726267c20 */ /* 0x000fe20008410000 */
[----:B------:R-:W-:Y:S01]  /*0d40*/  FMUL.FTZ R49, R49, UR7 ;  /* 0x0000000731317c20 */ /* 0x000fe20008410000 */
[----:B------:R-:W-:-:S03]  /*0d50*/  FMUL.FTZ R34, R34, UR7 ;  /* 0x0000000722227c20 */ /* 0x000fc60008410000 */
[----:B------:R-:W-:Y:S01]  /*0d60*/  FMUL.FTZ R5, R49, R49 ;  /* 0x0000003131057220 */ /* 0x000fe20000410000 */
[----:B------:R-:W-:-:S03]  /*0d70*/  FMUL.FTZ R32, R32, UR7 ;  /* 0x0000000720207c20 */ /* 0x000fc60008410000 */
[----:B------:R-:W-:Y:S01]  /*0d80*/  FMUL.FTZ R5, R5, R4 ;  /* 0x0000000405057220 */ /* 0x000fe20000410000 */
[----:B------:R-:W-:Y:S01]  /*0d90*/  FMUL.FTZ R18, R18, UR7 ;  /* 0x0000000712127c20 */ /* 0x000fe20008410000 */
[----:B------:R-:W-:Y:S01]  /*0da0*/  FMUL.FTZ R30, R30, UR7 ;  /* 0x000000071e1e7c20 */ /* 0x000fe20008410000 */
[----:B--2---:R0:W-:Y:S04]  /*0db0*/  STS [R9], R6 ;  /* 0x0000000609007388 */ /* 0x0041e80000000800 */
[----:B------:R-:W-:Y:S04]  /*0dc0*/  STS [R8+0x80], R57 ;  /* 0x0000803908007388 */ /* 0x000fe80000000800 */
[----:B---3--:R1:W-:Y:S04]  /*0dd0*/  STS [R11+0x100], R50 ;  /* 0x000100320b007388 */ /* 0x0083e80000000800 */
[----:B----4-:R-:W-:Y:S04]  /*0de0*/  STS [R12+0x180], R51 ;  /* 0x000180330c007388 */ /* 0x010fe80000000800 */
[----:B-----5:R-:W-:Y:S04]  /*0df0*/  STS [R14+0x200], R53 ;  /* 0x000200350e007388 */ /* 0x020fe80000000800 */
[----:B------:R-:W-:Y:S04]  /*0e00*/  STS [R15+0x280], R10 ;  /* 0x0002800a0f007388 */ /* 0x000fe80000000800 */
[----:B------:R-:W-:Y:S04]  /*0e10*/  STS [R13+0x300], R52 ;  /* 0x000300340d007388 */ /* 0x000fe80000000800 */
[----:B------:R-:W-:Y:S01]  /*0e20*/  STS [R16+0x380], R55 ;  /* 0x0003803710007388 */ /* 0x000fe20000000800 */
[----:B------:R-:W-:-:S03]  /*0e30*/  NOP ;  /* 0x0000000000007918 */ /* 0x000fc60000000000 */
[----:B------:R-:W2:Y:S04]  /*0e40*/  LDS R56, [R43+0x4] ;  /* 0x000004002b387984 */ /* 0x000ea80000000800 */
[----:B------:R-:W3:Y:S04]  /*0e50*/  LDS R46, [R46+0x8] ;  /* 0x000008002e2e7984 */ /* 0x000ee80000000800 */
[----:B------:R-:W4:Y:S04]  /*0e60*/  LDS R6, [R47+0xc] ;  /* 0x00000c002f067984 */ /* 0x000f280000000800 */
[----:B------:R-:W5:Y:S04]  /*0e70*/  LDS R54, [R41] ;  /* 0x0000000029367984 */ /* 0x000f680000000800 */
[----:B------:R-:W5:Y:S01]  /*0e80*/  LDS R42, [R42+0x14] ;  /* 0x000014002a2a7984 */ /* 0x000f620000000800 */
[----:B0-----:R-:W-:-:S03]  /*0e90*/  FMUL.FTZ R9, R48, R48 ;  /* 0x0000003030097220 */ /* 0x001fc60000410000 */
[----:B------:R-:W0:Y:S01]  /*0ea0*/  LDS R44, [R44+0x10] ;  /* 0x000010002c2c7984 */ /* 0x000e220000000800 */
[C---:B------:R-:W-:Y:S01]  /*0eb0*/  FMUL.FTZ R9, R4.reuse, R9 ;  /* 0x0000000904097220 */ /* 0x040fe20000410000 */
[----:B-1----:R-:W-:Y:S02]  /*0ec0*/  FMUL.FTZ R11, R45, R45 ;  /* 0x0000002d2d0b7220 */ /* 0x002fe40000410000 */
[----:B------:R-:W1:Y:S02]  /*0ed0*/  LDS R36, [R36+0x1c] ;  /* 0x00001c0024247984 */ /* 0x000e640000000800 */
[----:B------:R-:W-:Y:S02]  /*0ee0*/  FMUL.FTZ R11, R4, R11 ;  /* 0x0000000b040b7220 */ /* 0x000fe40000410000 */
[----:B------:R-:W1:Y:S01]  /*0ef0*/  LDS R40, [R40+0x18] ;  /* 0x0000180028287984 */ /* 0x000e620000000800 */
[----:B--2---:R-:W-:-:S04]  /*0f00*/  FFMA.FTZ R9, R56, R3, R9 ;  /* 0x0000000338097223 */ /* 0x004fc80000010009 */
[----:B------:R-:W-:Y:S01]  /*0f10*/  FMUL.FTZ R8, R24, R9 ;  /* 0x0000000918087220 */ /* 0x000fe20000410000 */
[----:B------:R-:W-:Y:S01]  /*0f20*/  FMUL.FTZ R9, R38, R38 ;  /* 0x0000002626097220 */ /* 0x000fe20000410000 */
[----:B---3--:R-:W-:-:S03]  /*0f30*/  FFMA.FTZ R11, R46, R3, R11 ;  /* 0x000000032e0b7223 */ /* 0x008fc6000001000b */
[----:B------:R-:W-:Y:S01]  /*0f40*/  FMUL.FTZ R13, R4, R9 ;  /* 0x00000009040d7220 */ /* 0x000fe20000410000 */
[----:B------:R-:W-:Y:S01]  /*0f50*/  FMUL.FTZ R9, R24, R11 ;  /* 0x0000000b18097220 */ /* 0x000fe20000410000 */
[----:B------:R-:W-:Y:S02]  /*0f60*/  FMUL.FTZ R11, R34, R34 ;  /* 0x00000022220b7220 */ /* 0x000fe40000410000 */
[-C--:B----4-:R-:W-:Y:S01]  /*0f70*/  FFMA.FTZ R13, R6, R3.reuse, R13 ;  /* 0x00000003060d7223 */ /* 0x090fe2000001000d */
[----:B-----5:R-:W-:Y:S01]  /*0f80*/  FFMA.FTZ R5, R54, R3, R5 ;  /* 0x0000000336057223 */ /* 0x020fe20000010005 */
[----:B------:R-:W-:Y:S02]  /*0f90*/  FMUL.FTZ R15, R4, R11 ;  /* 0x0000000b040f7220 */ /* 0x000fe40000410000 */
[----:B------:R-:W-:Y:S01]  /*0fa0*/  FMUL.FTZ R11, R24, R13 ;  /* 0x0000000d180b7220 */ /* 0x000fe20000410000 */
[----:B------:R-:W-:Y:S01]  /*0fb0*/  FMUL.FTZ R13, R32, R32 ;  /* 0x00000020200d7220 */ /* 0x000fe20000410000 */
[----:B------:R-:W-:-:S03]  /*0fc0*/  FMUL.FTZ R5, R24, R5 ;  /* 0x0000000518057220 */ /* 0x000fc60000410000 */
[----:B------:R-:W-:-:S03]  /*0fd0*/  FMUL.FTZ R13, R4, R13 ;  /* 0x0000000d040d7220 */ /* 0x000fc60000410000 */
[----:B------:R-:W2:Y:S01]  /*0fe0*/  MUFU.SQRT R5, R5 ;  /* 0x0000000500057308 */ /* 0x000ea20000002000 */
[-C--:B------:R-:W-:Y:S01]  /*0ff0*/  FFMA.FTZ R13, R42, R3.reuse, R13 ;  /* 0x000000032a0d7223 */ /* 0x080fe2000001000d */
[----:B0-----:R-:W-:-:S03]  /*1000*/  FFMA.FTZ R15, R44, R3, R15 ;  /* 0x000000032c0f7223 */ /* 0x001fc6000001000f */
[----:B------:R-:W-:Y:S01]  /*1010*/  FMUL.FTZ R10, R24, R13 ;  /* 0x0000000d180a7220 */ /* 0x000fe20000410000 */
[----:B------:R-:W-:Y:S02]  /*1020*/  FMUL.FTZ R13, R18, R18 ;  /* 0x00000012120d7220 */ /* 0x000fe40000410000 */
[----:B------:R-:W0:Y:S02]  /*1030*/  MUFU.SQRT R8, R8 ;  /* 0x0000000800087308 */ /* 0x000e240000002000 */
[----:B------:R-:W-:Y:S01]  /*1040*/  FMUL.FTZ R13, R4, R13 ;  /* 0x0000000d040d7220 */ /* 0x000fe20000410000 */
[----:B------:R-:W-:-:S05]  /*1050*/  FMUL.FTZ R12, R24, R15 ;  /* 0x0000000f180c7220 */ /* 0x000fca0000410000 */
[----:B------:R3:W4:Y:S01]  /*1060*/  MUFU.SQRT R6, R9 ;  /* 0x0000000900067308 */ /* 0x0007220000002000 */
[----:B-1----:R-:W-:Y:S01]  /*1070*/  FFMA.FTZ R13, R36, R3, R13 ;  /* 0x00000003240d7223 */ /* 0x002fe2000001000d */
[----:B---3--:R-:W-:-:S06]  /*1080*/  FMUL.FTZ R9, R30, R30 ;  /* 0x0000001e1e097220 */ /* 0x008fcc0000410000 */
[----:B------:R-:W1:Y:S01]  /*1090*/  MUFU.SQRT R11, R11 ;  /* 0x0000000b000b7308 */ /* 0x000e620000002000 */
[----:B------:R-:W-:Y:S01]  /*10a0*/  FMUL.FTZ R9, R4, R9 ;  /* 0x0000000904097220 */ /* 0x000fe20000410000 */
[----:B------:R-:W-:Y:S01]  /*10b0*/  FMUL.FTZ R4, R24, R13 ;  /* 0x0000000d18047220 */ /* 0x000fe20000410000 */
[----:B--2---:R-:W-:Y:S02]  /*10c0*/  FADD.FTZ R13, R5, UR16 ;  /* 0x00000010050d7e21 */ /* 0x004fe40008010000 */
[----:B------:R-:W-:-:S03]  /*10d0*/  FFMA.FTZ R9, R40, R3, R9 ;  /* 0x0000000328097223 */ /* 0x000fc60000010009 */
[----:B------:R-:W2:Y:S01]  /*10e0*/  MUFU.SQRT R12, R12 ;  /* 0x0000000c000c7308 */ /* 0x000ea20000002000 */
[----:B0-----:R-:W-:Y:S01]  /*10f0*/  FADD.FTZ R15, R8, UR16 ;  /* 0x00000010080f7e21 */ /* 0x001fe20008010000 */
[----:B------:R-:W-:Y:S01]  /*1100*/  FMUL.FTZ R9, R24, R9 ;  /* 0x0000000918097220 */ /* 0x000fe20000410000 */
[----:B------:R-:W-:-:S05]  /*1110*/  FADD.FTZ R5, -R2, 1 ;  /* 0x3f80000002057421 */ /* 0x000fca0000010100 */
[----:B------:R-:W0:Y:S01]  /*1120*/  MUFU.RCP R36, R13 ;  /* 0x0000000d00247308 */ /* 0x000e220000001000 */
[----:B----4-:R-:W-:Y:S01]  /*1130*/  FADD.FTZ R8, R6, UR16 ;  /* 0x0000001006087e21 */ /* 0x010fe20008010000 */
[----:B------:R-:W-:-:S06]  /*1140*/  FMUL.FTZ R14, R5, R49 ;  /* 0x00000031050e7220 */ /* 0x000fcc0000410000 */
[----:B------:R-:W3:Y:S01]  /*1150*/  MUFU.SQRT R10, R10 ;  /* 0x0000000a000a7308 */ /* 0x000ee20000002000 */
[----:B-1----:R-:W-:Y:S01]  /*1160*/  FADD.FTZ R6, R11, UR16 ;  /* 0x000000100b067e21 */ /* 0x002fe20008010000 */
[----:B------:R-:W-:-:S06]  /*1170*/  FMUL.FTZ R48, R5, R48 ;  /* 0x0000003005307220 */ /* 0x000fcc0000410000 */
[----:B------:R-:W1:Y:S01]  /*1180*/  MUFU.RCP R40, R15 ;  /* 0x0000000f00287308 */ /* 0x000e620000001000 */
[----:B------:R-:W-:-:S07]  /*1190*/  FFMA.FTZ R19, R19, R2, R14 ;  /* 0x0000000213137223 */ /* 0x000fce000001000e */
[----:B------:R-:W4:Y:S01]  /*11a0*/  MUFU.SQRT R9, R9 ;  /* 0x0000000900097308 */ /* 0x000f220000002000 */
[----:B--2---:R-:W-:Y:S01]  /*11b0*/  FADD.FTZ R12, R12, UR16 ;  /* 0x000000100c0c7e21 */ /* 0x004fe20008010000 */
[----:B------:R-:W-:-:S06]  /*11c0*/  FFMA.FTZ R39, R39, R2, R48 ;  /* 0x0000000227277223 */ /* 0x000fcc0000010030 */
[----:B------:R-:W2:Y:S01]  /*11d0*/  MUFU.SQRT R4, R4 ;  /* 0x0000000400047308 */ /* 0x000ea20000002000 */
[----:B------:R-:W-:Y:S01]  /*11e0*/  FMUL.FTZ R19, R22, R19 ;  /* 0x0000001316137220 */ /* 0x000fe20000410000 */
[----:B------:R-:W-:-:S06]  /*11f0*/  FMUL.FTZ R16, R5, R45 ;  /* 0x0000002d05107220 */ /* 0x000fcc0000410000 */
[----:B------:R-:W5:Y:S01]  /*1200*/  MUFU.RCP R8, R8 ;  /* 0x0000000800087308 */ /* 0x000f620000001000 */
[----:B------:R-:W-:Y:S01]  /*1210*/  FMUL.FTZ R39, R22, R39 ;  /* 0x0000002716277220 */ /* 0x000fe20000410000 */
[----:B0-----:R-:W-:Y:S01]  /*1220*/  FMUL.FTZ R19, R19, R36 ;  /* 0x0000002413137220 */ /* 0x001fe20000410000 */
[----:B---3--:R-:W-:-:S05]  /*1230*/  FADD.FTZ R11, R10, UR16 ;  /* 0x000000100a0b7e21 */ /* 0x008fca0008010000 */
[----:B------:R-:W0:Y:S01]  /*1240*/  MUFU.RCP R6, R6 ;  /* 0x0000000600067308 */ /* 0x000e220000001000 */
[----:B------:R-:W-:Y:S01]  /*1250*/  FFMA.FTZ R37, R37, R2, R16 ;  /* 0x0000000225257223 */ /* 0x000fe20000010010 */
[----:B------:R-:W-:Y:S01]  /*1260*/  FMUL.FTZ R38, R5, R38 ;  /* 0x0000002605267220 */ /* 0x000fe20000410000 */
[----:B-1----:R-:W-:Y:S01]  /*1270*/  FMUL.FTZ R10, R39, R40 ;  /* 0x00000028270a7220 */ /* 0x002fe20000410000 */
[----:B------:R-:W-:-:S04]  /*1280*/  FMUL.FTZ R19, R19, R19 ;  /* 0x0000001313137220 */ /* 0x000fc80000410000 */
[----:B------:R-:W1:Y:S01]  /*1290*/  MUFU.RCP R12, R12 ;  /* 0x0000000c000c7308 */ /* 0x000e620000001000 */
[----:B----4-:R-:W-:Y:S01]  /*12a0*/  FADD.FTZ R9, R9, UR16 ;  /* 0x0000001009097e21 */ /* 0x010fe20008010000 */
[----:B------:R-:W-:Y:S01]  /*12b0*/  FFMA.FTZ R35, R35, R2, R38 ;  /* 0x0000000223237223 */ /* 0x000fe20000010026 */
[----:B------:R-:W-:Y:S01]  /*12c0*/  FMUL.FTZ R34, R5, R34 ;  /* 0x0000002205227220 */ /* 0x000fe20000410000 */
[----:B------:R-:W-:Y:S01]  /*12d0*/  FMUL.FTZ R37, R22, R37 ;  /* 0x0000002516257220 */ /* 0x000fe20000410000 */
[----:B--2---:R-:W-:-:S03]  /*12e0*/  FADD.FTZ R4, R4, UR16 ;  /* 0x0000001004047e21 */ /* 0x004fc60008010000 */
[----:B------:R-:W2:Y:S01]  /*12f0*/  MUFU.RCP R14, R11 ;  /* 0x0000000b000e7308 */ /* 0x000ea20000001000 */
[----:B------:R-:W-:Y:S01]  /*1300*/  FFMA.FTZ R19, R10, R10, R19 ;  /* 0x0000000a0a137223 */ /* 0x000fe20000010013 */
[----:B------:R-:W-:Y:S01]  /*1310*/  FFMA.FTZ R33, R33, R2, R34 ;  /* 0x0000000221217223 */ /* 0x000fe20000010022 */
[----:B-----5:R-:W-:Y:S01]  /*1320*/  FMUL.FTZ R8, R37, R8 ;  /* 0x0000000825087220 */ /* 0x020fe20000410000 */
[----:B------:R-:W-:Y:S01]  /*1330*/  FMUL.FTZ R35, R22, R35 ;  /* 0x0000002316237220 */ /* 0x000fe20000410000 */
[----:B------:R-:W-:-:S03]  /*1340*/  FMUL.FTZ R32, R5, R32 ;  /* 0x0000002005207220 */ /* 0x000fc60000410000 */
[----:B------:R-:W3:Y:S01]  /*1350*/  MUFU.RCP R10, R9 ;  /* 0x00000009000a7308 */ /* 0x000ee20000001000 */
[----:B------:R-:W-:Y:S01]  /*1360*/  FFMA.FTZ R19, R8, R8, R19 ;  /* 0x0000000808137223 */ /* 0x000fe20000010013 */
[----:B0-----:R-:W-:Y:S01]  /*1370*/  FMUL.FTZ R6, R35, R6 ;  /* 0x0000000623067220 */ /* 0x001fe20000410000 */
[----:B------:R-:W-:Y:S01]  /*1380*/  FFMA.FTZ R31, R31, R2, R32 ;  /* 0x000000021f1f7223 */ /* 0x000fe20000010020 */
[----:B------:R-:W-:Y:S01]  /*1390*/  FMUL.FTZ R33, R22, R33 ;  /* 0x0000002116217220 */ /* 0x000fe20000410000 */
[----:B------:R-:W-:-:S03]  /*13a0*/  FMUL.FTZ R30, R5, R30 ;  /* 0x0000001e051e7220 */ /* 0x000fc60000410000 */
[----:B------:R-:W0:Y:S01]  /*13b0*/  MUFU.RCP R4, R4 ;  /* 0x0000000400047308 */ /* 0x000e220000001000 */
[----:B------:R-:W-:Y:S01]  /*13c0*/  FFMA.FTZ R6, R6, R6, R19 ;  /* 0x0000000606067223 */ /* 0x000fe20000010013 */
[----:B-1----:R-:W-:Y:S01]  /*13d0*/  FMUL.FTZ R33, R33, R12 ;  /* 0x0000000c21217220 */ /* 0x002fe20000410000 */
[C---:B------:R-:W-:Y:S01]  /*13e0*/  FMUL.FTZ R31, R22.reuse, R31 ;  /* 0x0000001f161f7220 */ /* 0x040fe20000410000 */
[----:B------:R-:W-:Y:S01]  /*13f0*/  FMUL.FTZ R18, R5, R18 ;  /* 0x0000001205127220 */ /* 0x000fe20000410000 */
[----:B------:R-:W-:Y:S01]  /*1400*/  FFMA.FTZ R17, R17, R2, R30 ;  /* 0x0000000211117223 */ /* 0x000fe2000001001e */
[----:B------:R-:W-:Y:S01]  /*1410*/  FFMA.FTZ R6, R33, R33, R6 ;  /* 0x0000002121067223 */ /* 0x000fe20000010006 */
[----:B--2---:R-:W-:Y:S01]  /*1420*/  FMUL.FTZ R31, R31, R14 ;  /* 0x0000000e1f1f7220 */ /* 0x004fe20000410000 */
[----:B------:R-:W-:Y:S01]  /*1430*/  FFMA.FTZ R7, R7, R2, R18 ;  /* 0x0000000207077223 */ /* 0x000fe20000010012 */
[C---:B------:R-:W-:Y:S02]  /*1440*/  FMUL.FTZ R17, R22.reuse, R17 ;  /* 0x0000001116117220 */ /* 0x040fe40000410000 */
[----:B------:R-:W-:Y:S01]  /*1450*/  FFMA.FTZ R6, R31, R31, R6 ;  /* 0x0000001f1f067223 */ /* 0x000fe20000010006 */
[----:B------:R-:W-:Y:S01]  /*1460*/  FMUL.FTZ R7, R22, R7 ;  /* 0x0000000716077220 */ /* 0x000fe20000410000 */
[----:B---3--:R-:W-:-:S03]  /*1470*/  FMUL.FTZ R17, R17, R10 ;  /* 0x0000000a11117220 */ /* 0x008fc60000410000 */
        /* <DEDUP_REMOVED lines=16> */
[----:B0-----:R-:W-:Y:S01]  /*1580*/  @P0 FADD R19, R8, R19 ;  /* 0x0000001308130221 */ /* 0x001fe20000000000 */
[----:B-1----:R-:W-:-:S10]  /*1590*/  ISETP.NE.AND P0, PT, R9, RZ, PT ;  /* 0x000000ff0900720c */ /* 0x002fd40003f05270 */
[----:B------:R0:W-:Y:S01]  /*15a0*/  @!P1 STS [R26+0x10], R19 ;  /* 0x000010131a009388 */ /* 0x0001e20000000800 */
[----:B------:R-:W-:Y:S06]  /*15b0*/  BAR.SYNC.DEFER_BLOCKING 0x0 ;  /* 0x0000000000007b1d */ /* 0x000fec0000010000 */
[----:B------:R-:W-:Y:S05]  /*15c0*/  @P0 BRA `(.L_x_1666) ;  /* 0x0000000000540947 */ /* 0x000fea0003800000 */
[----:B------:R-:W1:Y:S04]  /*15d0*/  LDS.128 R4, [UR4+0x10] ;  /* 0x00001004ff047984 */ /* 0x000e680008000c00 */
[----:B------:R-:W2:Y:S04]  /*15e0*/  LDS.128 R8, [UR4+0x20] ;  /* 0x00002004ff087984 */ /* 0x000ea80008000c00 */
[----:B------:R-:W3:Y:S04]  /*15f0*/  LDS R30, [UR4+0x24] ;  /* 0x00002404ff1e7984 */ /* 0x000ee80008000800 */
[----:B------:R-:W4:Y:S01]  /*1600*/  LDS.128 R12, [UR4+0x30] ;  /* 0x00003004ff0c7984 */ /* 0x000f220008000c00 */
[----:B-1----:R-:W-:-:S03]  /*1610*/  FADD.FTZ R5, R19, R5 ;  /* 0x0000000513057221 */ /* 0x002fc60000010000 */
[----:B0-----:R-:W0:Y:S01]  /*1620*/  LDS.128 R16, [UR4+0x40] ;  /* 0x00004004ff107984 */ /* 0x001e220008000c00 */
[----:B------:R-:W-:-:S03]  /*1630*/  FADD.FTZ R6, R5, R6 ;  /* 0x0000000605067221 */ /* 0x000fc60000010000 */
[----:B------:R-:W1:Y:S01]  /*1640*/  LDS R5, [UR4+0x48] ;  /* 0x00004804ff057984 */ /* 0x000e620008000800 */
        /* <DEDUP_REMOVED lines=13> */
.L_x_1666:
[----:B------:R-:W-:Y:S05]  /*1720*/  BSYNC B0 ;  /* 0x0000000000007941 */ /* 0x000fea0003800000 */
.L_x_1665:
[----:B------:R-:W-:Y:S04]  /*1730*/  BSSY B0, `(.L_x_1667) ;  /* 0x0000004000007945 */ /* 0x000fe80003800000 */
[----:B------:R-:W-:Y:S05]  /*1740*/  @P0 BRA `(.L_x_1668) ;  /* 0x0000000000080947 */ /* 0x000fea0003800000 */
[----:B------:R-:W1:Y:S02]  /*1750*/  LDC.64 R4, c[0x0][0x230] ;  /* 0x00008c00ff047b82 */ /* 0x000e640000000a00 */
[----:B-1----:R1:W-:Y:S02]  /*1760*/  REDG.E.ADD.F32.FTZ.RN.STRONG.GPU desc[UR8][R4.64], R19 ;  /* 0x00000013040079a6 */ /* 0x0023e4000c10f388 */
.L_x_1668:
[----:B------:R-:W-:Y:S05]  /*1770*/  BSYNC B0 ;  /* 0x0000000000007941 */ /* 0x000fea0003800000 */
.L_x_1667:
[----:B-1----:R-:W1:Y:S01]  /*1780*/  LDC R5, c[0x0][0xc] ;  /* 0x00000300ff057b82 */ /* 0x002e620000000800 */
[----:B------:R-:W-:Y:S01]  /*1790*/  NOP ;  /* 0x0000000000007918 */ /* 0x000fe20000000000 */
[----:B-1----:R-:W-:-:S04]  /*17a0*/  LEA R20, R5, R20, 0xc ;  /* 0x0000001405147211 */ /* 0x002fc800078e60ff */
[----:B------:R-:W-:-:S13]  /*17b0*/  ISETP.GE.U32.AND P0, PT, R20, UR6, PT ;  /* 0x0000000614007c0c */ /* 0x000fda000bf06070 */
[----:B------:R-:W-:Y:S05]  /*17c0*/  @!P0 BRA `(.L_x_1669) ;  /* 0xffffffe800d48947 */ /* 0x000fea000383ffff */
[----:B------:R-:W-:Y:S05]  /*17d0*/  EXIT ;  /* 0x000000000000794d */ /* 0x000fea0003800000 */
.L_x_1670:
        /* <DEDUP_REMOVED lines=10> */
.L_x_2153:


//--------------------- .text._Z21kOptimizer32bit1StateI13__nv_bfloat16Li4EEvPT_S2_PfS3_ffffffiffbi --------------------------
	.section	.text._Z21kOptimizer32bit1StateI13__nv_bfloat16Li4EEvPT_S2_PfS3_ffffffiffbi,"ax",@progbits
	.align	128
        .global         _Z21kOptimizer32bit1StateI13__nv_bfloat16Li4EEvPT_S2_PfS3_ffffffiffbi
        .type           _Z21kOptimizer32bit1StateI13__nv_bfloat16Li4EEvPT_S2_PfS3_ffffffiffbi,@function
        .size           _Z21kOptimizer32bit1StateI13__nv_bfloat16Li4EEvPT_S2_PfS3_ffffffiffbi,(.L_x_2154 - _Z21kOptimizer32bit1StateI13__nv_bfloat16Li4EEvPT_S2_PfS3_ffffffiffbi)
        .other          _Z21kOptimizer32bit1StateI13__nv_bfloat16Li4EEvPT_S2_PfS3_ffffffiffbi,@"STO_CUDA_ENTRY STV_DEFAULT"
_Z21kOptimizer32bit1StateI13__nv_bfloat16Li4EEvPT_S2_PfS3_ffffffiffbi:
.text._Z21kOptimizer32bit1StateI13__nv_bfloat16Li4EEvPT_S2_PfS3_ffffffiffbi:
        /* <DEDUP_REMOVED lines=15> */
[----:B------:R-:W1:Y:S01]  /*00f0*/  LDC R0, c[0x0][0x258] ;  /* 0x00009600ff007b82 */ /* 0x000e620000000800 */
[----:B------:R-:W-:Y:S01]  /*0100*/  ULDC.64 UR8, c[0x0][0x208] ;  /* 0x0000820000087ab9 */ /* 0x000fe20000000a00 */
[----:B------:R-:W-:Y:S01]  /*0110*/  ULDC UR14, c[0x0][0x240] ;  /* 0x00009000000e7ab9 */ /* 0x000fe20000000800 */
[----:B------:R-:W2:Y:S01]  /*0120*/  S2R R2, SR_LANEID ;  /* 0x0000000000027919 */ /* 0x000ea20000000000 */
[----:B------:R-:W-:Y:S01]  /*0130*/  ULDC UR15, c[0x0][0x24c] ;  /* 0x00009300000f7ab9 */ /* 0x000fe20000000800 */
[----:B------:R-:W-:Y:S01]  /*0140*/  ULDC UR7, c[0x0][0x250] ;  /* 0x0000940000077ab9 */ /* 0x000fe20000000800 */
[----:B------:R-:W-:Y:S01]  /*0150*/  ULDC UR12, c[0x0][0x244] ;  /* 0x00009100000c7ab9 */ /* 0x000fe20000000800 */
[----:B------:R-:W-:Y:S01]  /*0160*/  ULDC.U8 UR13, c[0x0][0x254] ;  /* 0x00009500000d7ab9 */ /* 0x000fe20000000000 */
[----:B------:R-:W-:Y:S01]  /*0170*/  ULDC.64 UR10, c[0x0][0x210] ;  /* 0x00008400000a7ab9 */ /* 0x000fe20000000a00 */
[----:B0-----:R-:W-:-:S05]  /*0180*/  IMAD.SHL.U32 R5, R3, 0x4, RZ ;  /* 0x0000000403057824 */ /* 0x001fca00078e00ff */
[----:B------:R-:W-:-:S04]  /*0190*/  LOP3.LUT R5, R5, 0xffffff80, RZ, 0xc0, !PT ;  /* 0xffffff8005057812 */ /* 0x000fc800078ec0ff */
[----:B--2---:R-:W-:-:S07]  /*01a0*/  LOP3.LUT R4, R5, 0x1f, R3, 0xf8, !PT ;  /* 0x0000001f05047812 */ /* 0x004fce00078ef803 */
.L_x_1682:
[----:B------:R-:W-:Y:S01]  /*01b0*/  BAR.SYNC.DEFER_BLOCKING 0x0 ;  /* 0x0000000000007b1d */ /* 0x000fe20000010000 */
[----:B------:R-:W-:Y:S01]  /*01c0*/  IMAD.MOV R9, RZ, RZ, -R27 ;  /* 0x000000ffff097224 */ /* 0x000fe200078e0a1b */
[C---:B------:R-:W-:Y:S02]  /*01d0*/  IADD3 R6, P0, R4.reuse, R27, RZ ;  /* 0x0000001b04067210 */ /* 0x040fe40007f1e0ff */
[C---:B------:R-:W-:Y:S02]  /*01e0*/  LOP3.LUT R7, R4.reuse, 0x20, RZ, 0xfc, !PT ;  /* 0x0000002004077812 */ /* 0x040fe400078efcff */
[----:B-1----:R-:W-:Y:S02]  /*01f0*/  VIADDMNMX.U32 R12, R9, R0, 0x1000, PT ;  /* 0x00001000090c7446 */ /* 0x002fe40003800000 */
        /* <DEDUP_REMOVED lines=12> */
[----:B------:R-:W1:Y:S03]  /*02c0*/  @!P3 LDC.64 R10, c[0x0][0x220] ;  /* 0x00008800ff0abb82 */ /* 0x000e660000000a00 */
[----:B------:R-:W4:Y:S04]  /*02d0*/  @!P1 LDG.E.U16 R29, desc[UR8][R22.64+0x80] ;  /* 0x00008008161d9981 */ /* 0x000f28000c1e1500 */
[----:B------:R1:W5:Y:S01]  /*02e0*/  @!P0 LDG.E.U16 R28, desc[UR8][R22.64+0xc0] ;  /* 0x0000c008161c8981 */ /* 0x000362000c1e1500 */
[----:B------:R-:W1:Y:S01]  /*02f0*/  @!P2 LDC.64 R18, c[0x0][0x220] ;  /* 0x00008800ff12ab82 */ /* 0x000e620000000a00 */
[----:B------:R-:W-:Y:S01]  /*0300*/  UMOV UR4, 0x400 ;  /* 0x0000040000047882 */ /* 0x000fe20000000000 */
[----:B------:R-:W-:-:S04]  /*0310*/  IMAD.IADD R35, R5, 0x1, R2 ;  /* 0x0000000105237824 */ /* 0x000fc800078e0202 */
[----:B------:R-:W-:Y:S01]  /*0320*/  IMAD R36, R2, 0x3, R35 ;  /* 0x0000000302247824 */ /* 0x000fe200078e0223 */
[----:B0-----:R-:W-:Y:S01]  /*0330*/  ULEA UR4, UR5, UR4, 0x18 ;  /* 0x0000000405047291 */ /* 0x001fe2000f8ec03f */
[----:B------:R-:W0:Y:S05]  /*0340*/  @!P1 LDC.64 R20, c[0x0][0x220] ;  /* 0x00008800ff149b82 */ /* 0x000e2a0000000a00 */
[----:B------:R-:W-:-:S03]  /*0350*/  LEA R37, R35, UR4, 0x1 ;  /* 0x0000000423257c11 */ /* 0x000fc6000f8e08ff */
[----:B------:R-:W0:Y:S01]  /*0360*/  @!P0 LDC.64 R8, c[0x0][0x220] ;  /* 0x00008800ff088b82 */ /* 0x000e220000000a00 */
[----:B-1----:R-:W-:-:S04]  /*0370*/  @!P3 LEA R22, P4, R6, R10, 0x2 ;  /* 0x0000000a0616b211 */ /* 0x002fc800078810ff */
[C---:B------:R-:W-:Y:S02]  /*0380*/  @!P3 LEA.HI.X R23, R6.reuse, R11, R17, 0x2, P4 ;  /* 0x0000000b0617b211 */ /* 0x040fe400020f1411 */
[----:B------:R-:W-:-:S04]  /*0390*/  @!P2 LEA R10, P5, R6, R18, 0x2 ;  /* 0x00000012060aa211 */ /* 0x000fc800078a10ff */
[C---:B------:R-:W-:Y:S02]  /*03a0*/  @!P2 LEA.HI.X R11, R6.reuse, R19, R17, 0x2, P5 ;  /* 0x00000013060ba211 */ /* 0x040fe400028f1411 */
[----:B0-----:R-:W-:-:S04]  /*03b0*/  @!P1 LEA R20, P6, R6, R20, 0x2 ;  /* 0x0000001406149211 */ /* 0x001fc800078c10ff */
[C---:B------:R-:W-:Y:S02]  /*03c0*/  @!P1 LEA.HI.X R21, R6.reuse, R21, R17, 0x2, P6 ;  /* 0x0000001506159211 */ /* 0x040fe400030f1411 */
[----:B------:R-:W-:-:S04]  /*03d0*/  @!P0 LEA R8, P4, R6, R8, 0x2 ;  /* 0x0000000806088211 */ /* 0x000fc800078810ff */
[----:B------:R-:W-:Y:S01]  /*03e0*/  @!P0 LEA.HI.X R9, R6, R9, R17, 0x2, P4 ;  /* 0x0000000906098211 */ /* 0x000fe200020f1411 */
[----:B--2---:R0:W-:Y:S04]  /*03f0*/  STS.U16 [R37], R26 ;  /* 0x0000001a25007388 */ /* 0x0041e80000000400 */
[----:B---3--:R-:W-:Y:S04]  /*0400*/  STS.U16 [R37+0x40], R30 ;  /* 0x0000401e25007388 */ /* 0x008fe80000000400 */
[----:B----4-:R-:W-:Y:S01]  /*0410*/  STS.U16 [R37+0x80], R29 ;  /* 0x0000801d25007388 */ /* 0x010fe20000000400 */
[----:B0-----:R-:W-:-:S03]  /*0420*/  LEA R26, R36, UR4, 0x1 ;  /* 0x00000004241a7c11 */ /* 0x001fc6000f8e08ff */
[----:B-----5:R0:W-:Y:S01]  /*0430*/  STS.U16 [R37+0xc0], R28 ;  /* 0x0000c01c25007388 */ /* 0x0201e20000000400 */
[----:B------:R-:W-:-:S03]  /*0440*/  NOP ;  /* 0x0000000000007918 */ /* 0x000fc60000000000 */
[----:B------:R-:W1:Y:S01]  /*0450*/  LDS.64 R18, [R26] ;  /* 0x000000001a127984 */ /* 0x000e620000000a00 */
[----:B------:R-:W-:Y:S06]  /*0460*/  BAR.SYNC.DEFER_BLOCKING 0x0 ;  /* 0x0000000000007b1d */ /* 0x000fec0000010000 */
[----:B------:R2:W3:Y:S04]  /*0470*/  @!P3 LDG.E R34, desc[UR8][R22.64] ;  /* 0x000000081622b981 */ /* 0x0004e8000c1e1900 */
[----:B------:R4:W5:Y:S04]  /*0480*/  @!P2 LDG.E R33, desc[UR8][R10.64+0x80] ;  /* 0x000080080a21a981 */ /* 0x000968000c1e1900 */
[----:B------:R-:W5:Y:S01]  /*0490*/  @!P1 LDG.E R32, desc[UR8][R20.64+0x100] ;  /* 0x0001000814209981 */ /* 0x000f62000c1e1900 */
[----:B------:R-:W-:Y:S01]  /*04a0*/  LEA R35, R35, UR4, 0x2 ;  /* 0x0000000423237c11 */ /* 0x000fe2000f8e10ff */
[----:B--2---:R-:W2:Y:S02]  /*04b0*/  @!P1 LDC.64 R22, c[0x0][0x218] ;  /* 0x00008600ff169b82 */ /* 0x004ea40000000a00 */
[----:B------:R0:W5:Y:S06]  /*04c0*/  @!P0 LDG.E R31, desc[UR8][R8.64+0x180] ;  /* 0x00018008081f8981 */ /* 0x00016c000c1e1900 */
[----:B----4-:R-:W4:Y:S08]  /*04d0*/  @!P2 LDC.64 R10, c[0x0][0x218] ;  /* 0x00008600ff0aab82 */ /* 0x010f300000000a00 */
[----:B0-----:R-:W0:Y:S08]  /*04e0*/  @!P3 LDC.64 R8, c[0x0][0x218] ;  /* 0x00008600ff08bb82 */ /* 0x001e300000000a00 */
[----:B------:R-:W1:Y:S01]  /*04f0*/  @!P0 LDC.64 R20, c[0x0][0x218] ;  /* 0x00008600ff148b82 */ /* 0x000e620000000a00 */
[----:B--2---:R-:W-:-:S04]  /*0500*/  @!P1 LEA R22, P6, R6, R22, 0x1 ;  /* 0x0000001606169211 */ /* 0x004fc800078c08ff */
[C---:B------:R-:W-:Y:S02]  /*0510*/  @!P1 LEA.HI.X R23, R6.reuse, R23, R17, 0x1, P6 ;  /* 0x0000001706179211 */ /* 0x040fe400030f0c11 */
[----:B----4-:R-:W-:-:S04]  /*0520*/  @!P2 LEA R28, P5, R6, R10, 0x1 ;  /* 0x0000000a061ca211 */ /* 0x010fc800078a08ff */
[C-C-:B------:R-:W-:Y:S02]  /*0530*/  @!P2 LEA.HI.X R29, R6.reuse, R11, R17.reuse, 0x1, P5 ;  /* 0x0000000b061da211 */ /* 0x140fe400028f0c11 */
[----:B0-----:R-:W-:Y:S02]  /*0540*/  @!P3 LEA R30, P4, R6, R8, 0x1 ;  /* 0x00000008061eb211 */ /* 0x001fe400078808ff */
[----:B------:R-:W-:Y:S01]  /*0550*/  LEA R8, R36, UR4, 0x2 ;  /* 0x0000000424087c11 */ /* 0x000fe2000f8e10ff */
[----:B---3--:R-:W-:Y:S04]  /*0560*/  STS [R35], R34 ;  /* 0x0000002223007388 */ /* 0x008fe80000000800 */
[----:B-----5:R-:W-:Y:S04]  /*0570*/  STS [R35+0x80], R33 ;  /* 0x0000802123007388 */ /* 0x020fe80000000800 */
[----:B------:R-:W-:Y:S04]  /*0580*/  STS [R35+0x100], R32 ;  /* 0x0001002023007388 */ /* 0x000fe80000000800 */
[----:B------:R0:W-:Y:S02]  /*0590*/  STS [R35+0x180], R31 ;  /* 0x0001801f23007388 */ /* 0x0001e40000000800 */
[C---:B0-----:R-:W-:Y:S01]  /*05a0*/  @!P3 LEA.HI.X R31, R6.reuse, R9, R17, 0x1, P4 ;  /* 0x00000009061fb211 */ /* 0x041fe200020f0c11 */
[----:B------:R-:W-:Y:S01]  /*05b0*/  NOP ;  /* 0x0000000000007918 */ /* 0x000fe20000000000 */
[----:B------:R-:W-:Y:S01]  /*05c0*/  LDS.128 R8, [R8] ;  /* 0x0000000008087984 */ /* 0x000fe20000000c00 */
[----:B------:R-:W-:Y:S01]  /*05d0*/  BAR.SYNC.DEFER_BLOCKING 0x0 ;  /* 0x0000000000007b1d */ /* 0x000fe20000010000 */
[----:B-1----:R-:W-:-:S04]  /*05e0*/  @!P0 LEA R20, P4, R6, R20, 0x1 ;  /* 0x0000001406148211 */ /* 0x002fc800078808ff */
[----:B------:R-:W-:Y:S01]  /*05f0*/  @!P0 LEA.HI.X R21, R6, R21, R17, 0x1, P4 ;  /* 0x0000001506158211 */ /* 0x000fe200020f0c11 */
[----:B------:R0:W2:Y:S04]  /*0600*/  @!P3 LDG.E.U16 R14, desc[UR8][R30.64] ;  /* 0x000000081e0eb981 */ /* 0x0000a8000c1e1500 */
[----:B------:R-:W3:Y:S04]  /*0610*/  @!P2 LDG.E.U16 R16, desc[UR8][R28.64+0x40] ;  /* 0x000040081c10a981 */ /* 0x000ee8000c1e1500 */
[----:B------:R-:W4:Y:S04]  /*0620*/  @!P1 LDG.E.U16 R24, desc[UR8][R22.64+0x80] ;  /* 0x0000800816189981 */ /* 0x000f28000c1e1500 */
[----:B------:R-:W5:Y:S01]  /*0630*/  @!P0 LDG.E.U16 R25, desc[UR8][R20.64+0xc0] ;  /* 0x0000c00814198981 */ /* 0x000f62000c1e1500 */
[----:B------:R-:W-:Y:S01]  /*0640*/  FSETP.LT.FTZ.AND P0, PT, RZ, UR12, PT ;  /* 0x0000000cff007c0b */ /* 0x000fe2000bf11000 */
[----:B0-----:R-:W-:-:S04]  /*0650*/  IMAD.U32 R30, R18, 0x10000, RZ ;  /* 0x00010000121e7824 */ /* 0x001fc800078e00ff */
[----:B------:R-:W-:-:S05]  /*0660*/  FMUL.FTZ R30, R30, UR7 ;  /* 0x000000071e1e7c20 */ /* 0x000fca0008410000 */
[----:B------:R-:W-:Y:S01]  /*0670*/  F2FP.BF16.F32.PACK_AB R30, RZ, R30 ;  /* 0x0000001eff1e723e */ /* 0x000fe200000010ff */
[----:B--2---:R-:W-:Y:S04]  /*0680*/  STS.U16 [R37], R14 ;  /* 0x0000000e25007388 */ /* 0x004fe80000000400 */
[----:B---3--:R-:W-:Y:S04]  /*0690*/  STS.U16 [R37+0x40], R16 ;  /* 0x0000401025007388 */ /* 0x008fe80000000400 */
[----:B----4-:R-:W-:Y:S04]  /*06a0*/  STS.U16 [R37+0x80], R24 ;  /* 0x0000801825007388 */ /* 0x010fe80000000400 */
[----:B-----5:R-:W-:Y:S01]  /*06b0*/  STS.U16 [R37+0xc0], R25 ;  /* 0x0000c01925007388 */ /* 0x020fe20000000400 */
[----:B------:R-:W-:-:S03]  /*06c0*/  NOP ;  /* 0x0000000000007918 */ /* 0x000fc60000000000 */
[----:B------:R0:W1:Y:S02]  /*06d0*/  LDS.64 R20, [R26] ;  /* 0x000000001a147984 */ /* 0x0000640000000a00 */
[----:B0-----:R-:W-:Y:S02]  /*06e0*/  PRMT R26, R30, 0x7610, R26 ;  /* 0x000076101e1a7816 */ /* 0x001fe4000000001a */
[C---:B-1----:R-:W-:Y:S02]  /*06f0*/  PRMT R18, R20.reuse, 0x7632, R18 ;  /* 0x0000763214127816 */ /* 0x042fe40000000012 */
[----:B------:R-:W-:Y:S02]  /*0700*/  PRMT R23, R20, 0x7610, R23 ;  /* 0x0000761014177816 */ /* 0x000fe40000000017 */
[C---:B------:R-:W-:Y:S02]  /*0710*/  PRMT R14, R21.reuse, 0x7610, R14 ;  /* 0x00007610150e7816 */ /* 0x040fe4000000000e */
[----:B------:R-:W-:-:S02]  /*0720*/  PRMT R21, R21, 0x7632, R21 ;  /* 0x0000763215157816 */ /* 0x000fc40000000015 */
[----:B------:R-:W-:Y:S02]  /*0730*/  PRMT R16, R18, 0x7632, R16 ;  /* 0x0000763212107816 */ /* 0x000fe40000000010 */
[----:B------:R-:W-:Y:S01]  /*0740*/  PRMT R20, R19, 0x7632, R20 ;  /* 0x0000763213147816 */ /* 0x000fe20000000014 */
[----:B------:R-:W-:Y:S06]  /*0750*/  @P0 BRA `(.L_x_1671) ;  /* 0x0000000000300947 */ /* 0x000fec0003800000 */
[----:B------:R-:W-:Y:S02]  /*0760*/  IMAD.U32 R16, R16, 0x10000, RZ ;  /* 0x0001000010107824 */ /* 0x000fe400078e00ff */
[----:B------:R-:W-:Y:S02]  /*0770*/  IMAD.U32 R20, R20, 0x10000, RZ ;  /* 0x0001000014147824 */ /* 0x000fe400078e00ff */
[----:B------:R-:W-:Y:S02]  /*0780*/  IMAD.U32 R19, R19, 0x10000, RZ ;  /* 0x0001000013137824 */ /* 0x000fe400078e00ff */
[----:B------:R-:W-:Y:S01]  /*0790*/  FMUL.FTZ R16, R16, UR7 ;  /* 0x0000000710107c20 */ /* 0x000fe20008410000 */
[----:B------:R-:W-:Y:S01]  /*07a0*/  FMUL.FTZ R20, R20, UR7 ;  /* 0x0000000714147c20 */ /* 0x000fe20008410000 */
[----:B------:R-:W-:-:S04]  /*07b0*/  FMUL.FTZ R19, R19, UR7 ;  /* 0x0000000713137c20 */ /* 0x000fc80008410000 */
[----:B------:R-:W-:Y:S02]  /*07c0*/  F2FP.BF16.F32.PACK_AB R20, RZ, R20 ;  /* 0x00000014ff14723e */ /* 0x000fe400000010ff */
[----:B------:R-:W-:Y:S02]  /*07d0*/  F2FP.BF16.F32.PACK_AB R16, R19, R16 ;  /* 0x000000101310723e */ /* 0x000fe400000010ff */
[----:B------:R-:W-:Y:S02]  /*07e0*/  PRMT R28, R20, 0x7610, R28 ;  /* 0x00007610141c7816 */ /* 0x000fe4000000001c */
[C---:B------:R-:W-:Y:S02]  /*07f0*/  PRMT R29, R16.reuse, 0x7632, R29 ;  /* 0x00007632101d7816 */ /* 0x040fe4000000001d */
[----:B------:R-:W-:Y:S01]  /*0800*/  PRMT R30, R16, 0x7610, R30 ;  /* 0x00007610101e7816 */ /* 0x000fe2000000001e */
[----:B------:R-:W-:Y:S06]  /*0810*/  BRA `(.L_x_1672) ;  /* 0x00000000006c7947 */ /* 0x000fec0003800000 */
.L_x_1671:
[----:B------:R-:W-:Y:S02]  /*0820*/  IMAD.U32 R16, R16, 0x10000, RZ ;  /* 0x0001000010107824 */ /* 0x000fe400078e00ff */
[----:B------:R-:W-:Y:S02]  /*0830*/  IMAD.U32 R19, R19, 0x10000, RZ ;  /* 0x0001000013137824 */ /* 0x000fe400078e00ff */
[----:B------:R-:W-:Y:S02]  /*0840*/  IMAD.U32 R22, R20, 0x10000, RZ ;  /* 0x0001000014167824 */ /* 0x000fe400078e00ff */
[----:B------:R-:W-:Y:S01]  /*0850*/  FMUL.FTZ R16, R16, UR7 ;  /* 0x0000000710107c20 */ /* 0x000fe20008410000 */
[----:B------:R-:W-:Y:S01]  /*0860*/  FMUL.FTZ R24, R19, UR7 ;  /* 0x0000000713187c20 */ /* 0x000fe20008410000 */
[----:B------:R-:W-:Y:S02]  /*0870*/  IMAD.U32 R26, R26, 0x10000, RZ ;  /* 0x000100001a1a7824 */ /* 0x000fe400078e00ff */
[----:B------:R-:W-:Y:S01]  /*0880*/  FMUL.FTZ R28, R22, UR7 ;  /* 0x00000007161c7c20 */ /* 0x000fe20008410000 */
[----:B------:R-:W-:Y:S01]  /*0890*/  IMAD.U32 R19, R23, 0x10000, RZ ;  /* 0x0001000017137824 */ /* 0x000fe200078e00ff */
[----:B------:R-:W0:Y:S01]  /*08a0*/  F2F.BF16.F32 R20, R24 ;  /* 0x0000001800147304 */ /* 0x000e220000202000 */
[----:B------:R-:W-:-:S02]  /*08b0*/  IMAD.U32 R25, R18, 0x10000, RZ ;  /* 0x0001000012197824 */ /* 0x000fc400078e00ff */
[----:B------:R-:W-:Y:S02]  /*08c0*/  IMAD.U32 R29, R14, 0x10000, RZ ;  /* 0x000100000e1d7824 */ /* 0x000fe400078e00ff */
[----:B------:R-:W-:Y:S01]  /*08d0*/  FFMA.FTZ R19, R19, UR12, R26 ;  /* 0x0000000c13137c23 */ /* 0x000fe2000801001a */
[----:B------:R-:W-:Y:S02]  /*08e0*/  IMAD.U32 R31, R21, 0x10000, RZ ;  /* 0x00010000151f7824 */ /* 0x000fe400078e00ff */
[----:B------:R-:W1:Y:S01]  /*08f0*/  F2F.BF16.F32 R16, R16 ;  /* 0x0000001000107304 */ /* 0x000e620000202000 */
[----:B0-----:R-:W-:-:S07]  /*0900*/  IMAD.U32 R20, R20, 0x10000, RZ ;  /* 0x0001000014147824 */ /* 0x001fce00078e00ff */
[----:B------:R-:W0:Y:S01]  /*0910*/  F2F.BF16.F32 R22, R28 ;  /* 0x0000001c00167304 */ /* 0x000e220000202000 */
[----:B------:R-:W-:Y:S01]  /*0920*/  FFMA.FTZ R20, R29, UR12, R20 ;  /* 0x0000000c1d147c23 */ /* 0x000fe20008010014 */
[----:B-1----:R-:W-:-:S04]  /*0930*/  IMAD.U32 R16, R16, 0x10000, RZ ;  /* 0x0001000010107824 */ /* 0x002fc800078e00ff */
[----:B------:R-:W-:Y:S01]  /*0940*/  FFMA.FTZ R16, R25, UR12, R16 ;  /* 0x0000000c19107c23 */ /* 0x000fe20008010010 */
[----:B0-----:R-:W-:-:S04]  /*0950*/  IMAD.U32 R22, R22, 0x10000, RZ ;  /* 0x0001000016167824 */ /* 0x001fc800078e00ff */
[----:B------:R-:W-:Y:S01]  /*0960*/  F2FP.BF16.F32.PACK_AB R16, R16, R19 ;  /* 0x000000131010723e */ /* 0x000fe200000010ff */
[----:B------:R-:W-:-:S03]  /*0970*/  FFMA.FTZ R31, R31, UR12, R22 ;  /* 0x0000000c1f1f7c23 */ /* 0x000fc60008010016 */
[C---:B------:R-:W-:Y:S02]  /*0980*/  PRMT R30, R16.reuse, 0x7632, R30 ;  /* 0x00007632101e7816 */ /* 0x040fe4000000001e */
[----:B------:R-:W-:Y:S02]  /*0990*/  PRMT R26, R16, 0x7610, R26 ;  /* 0x00007610101a7816 */ /* 0x000fe4000000001a */
[----:B------:R-:W-:-:S04]  /*09a0*/  F2FP.BF16.F32.PACK_AB R20, R31, R20 ;  /* 0x000000141f14723e */ /* 0x000fc800000010ff */
[C---:B------:R-:W-:Y:S02]  /*09b0*/  PRMT R28, R20.reuse, 0x7632, R28 ;  /* 0x00007632141c7816 */ /* 0x040fe4000000001c */
[----:B------:R-:W-:-:S07]  /*09c0*/  PRMT R29, R20, 0x7610, R29 ;  /* 0x00007610141d7816 */ /* 0x000fce000000001d */
.L_x_1672:
[----:B------:R-:W-:Y:S01]  /*09d0*/  UPRMT UR5, UR13, 0x8880, URZ ;  /* 0x000088800d057896 */ /* 0x000fe2000800003f */
[----:B------:R-:W-:Y:S01]  /*09e0*/  BSSY B0, `(.L_x_1673) ;  /* 0x000005f000007945 */ /* 0x000fe20003800000 */
[----:B------:R-:W-:-:S04]  /*09f0*/  IMAD.U32 R19, R26, 0x10000, RZ ;  /* 0x000100001a137824 */ /* 0x000fc800078e00ff */
[----:B------:R-:W-:-:S13]  /*0a00*/  ISETP.NE.AND P0, PT, RZ, UR5, PT ;  /* 0x00000005ff007c0c */ /* 0x000fda000bf05270 */
[----:B------:R-:W-:Y:S05]  /*0a10*/  @!P0 BRA `(.L_x_1674) ;  /* 0x0000000000d88947 */ /* 0x000fea0003800000 */
[----:B------:R-:W-:Y:S01]  /*0a20*/  FSETP.NEU.FTZ.AND P0, PT, R19, RZ, PT ;  /* 0x000000ff1300720b */ /* 0x000fe20003f1d000 */
[----:B------:R-:W-:Y:S01]  /*0a30*/  IMAD.U32 R20, R30, 0x10000, RZ ;  /* 0x000100001e147824 */ /* 0x000fe200078e00ff */
[----:B------:R-:W-:Y:S01]  /*0a40*/  BSSY B1, `(.L_x_1675) ;  /* 0x0000010000017945 */ /* 0x000fe20003800000 */
[----:B------:R-:W-:Y:S02]  /*0a50*/  IMAD.U32 R25, R29, 0x10000, RZ ;  /* 0x000100001d197824 */ /* 0x000fe400078e00ff */
[----:B------:R-:W-:Y:S01]  /*0a60*/  IMAD.U32 R16, R28, 0x10000, RZ ;  /* 0x000100001c107824 */ /* 0x000fe200078e00ff */
[----:B------:R-:W-:Y:S02]  /*0a70*/  FSETP.NEU.FTZ.AND P1, PT, R20, RZ, PT ;  /* 0x000000ff1400720b */ /* 0x000fe40003f3d000 */
[----:B------:R-:W-:Y:S02]  /*0a80*/  FSETP.NEU.FTZ.AND P2, PT, R25, RZ, PT ;  /* 0x000000ff1900720b */ /* 0x000fe40003f5d000 */
[----:B------:R-:W-:-:S03]  /*0a90*/  FSETP.NEU.FTZ.AND P3, PT, R16, RZ, PT ;  /* 0x000000ff1000720b */ /* 0x000fc60003f7d000 */
[----:B------:R-:W-:Y:S10]  /*0aa0*/  @!P0 BRA `(.L_x_1676) ;  /* 0x0000000000248947 */ /* 0x000ff40003800000 */
[----:B------:R-:W-:Y:S01]  /*0ab0*/  FFMA.FTZ R8, R19, R19, R8 ;  /* 0x0000001313087223 */ /* 0x000fe20000010008 */
[----:B------:R-:W-:-:S03]  /*0ac0*/  IMAD.U32 R24, R23, 0x10000, RZ ;  /* 0x0001000017187824 */ /* 0x000fc600078e00ff */
[----:B------:R-:W0:Y:S02]  /*0ad0*/  MUFU.SQRT R22, R8 ;  /* 0x0000000800167308 */ /* 0x000e240000002000 */
[----:B0-----:R-:W-:-:S06]  /*0ae0*/  FADD.FTZ R22, R22, UR14 ;  /* 0x0000000e16167e21 */ /* 0x001fcc0008010000 */
[----:B------:R-:W0:Y:S02]  /*0af0*/  MUFU.RCP R22, R22 ;  /* 0x0000001600167308 */ /* 0x000e240000001000 */
[----:B0-----:R-:W-:-:S04]  /*0b00*/  FMUL.FTZ R19, R19, R22 ;  /* 0x0000001613137220 */ /* 0x001fc80000410000 */
[----:B------:R-:W-:-:S05]  /*0b10*/  FFMA.FTZ R19, -R19, UR15, R24 ;  /* 0x0000000f13137c23 */ /* 0x000fca0008010118 */
[----:B------:R-:W-:-:S04]  /*0b20*/  F2FP.BF16.F32.PACK_AB R19, RZ, R19 ;  /* 0x00000013ff13723e */ /* 0x000fc800000010ff */
[----:B------:R-:W-:-:S07]  /*0b30*/  PRMT R23, R19, 0x7610, R23 ;  /* 0x0000761013177816 */ /* 0x000fce0000000017 */
.L_x_1676:
[----:B------:R-:W-:Y:S05]  /*0b40*/  BSYNC B1 ;  /* 0x0000000000017941 */ /* 0x000fea0003800000 */
.L_x_1675:
[----:B------:R-:W-:Y:S04]  /*0b50*/  BSSY B1, `(.L_x_1677) ;  /* 0x000000b000017945 */ /* 0x000fe80003800000 */
[----:B------:R-:W-:Y:S05]  /*0b60*/  @!P1 BRA `(.L_x_1678) ;  /* 0x0000000000249947 */ /* 0x000fea0003800000 */
        /* <DEDUP_REMOVED lines=9> */
.L_x_1678:
[----:B------:R-:W-:Y:S05]  /*0c00*/  BSYNC B1 ;  /* 0x0000000000017941 */ /* 0x000fea0003800000 */
.L_x_1677:
        /* <DEDUP_REMOVED lines=11> */
.L_x_1680:
[----:B------:R-:W-:Y:S05]  /*0cc0*/  BSYNC B1 ;  /* 0x0000000000017941 */ /* 0x000fea0003800000 */
.L_x_1679:
        /* <DEDUP_REMOVED lines=9> */
[----:B------:R-:W-:Y:S01]  /*0d60*/  PRMT R21, R16, 0x7610, R21 ;  /* 0x0000761010157816 */ /* 0x000fe20000000015 */
[----:B------:R-:W-:Y:S06]  /*0d70*/  BRA `(.L_x_1681) ;  /* 0x0000000000947947 */ /* 0x000fec0003800000 */
.L_x_1674:
[----:B------:R-:W-:Y:S02]  /*0d80*/  IMAD.U32 R25, R29, 0x10000, RZ ;  /* 0x000100001d197824 */ /* 0x000fe400078e00ff */
[----:B------:R-:W-:Y:S01]  /*0d90*/  FFMA.FTZ R8, R19, R19, R8 ;  /* 0x0000001313087223 */ /* 0x000fe20000010008 */
[----:B------:R-:W-:Y:S02]  /*0da0*/  IMAD.U32 R20, R30, 0x10000, RZ ;  /* 0x000100001e147824 */ /* 0x000fe400078e00ff */
[----:B------:R-:W-:Y:S02]  /*0db0*/  IMAD.U32 R16, R28, 0x10000, RZ ;  /* 0x000100001c107824 */ /* 0x000fe400078e00ff */
[----:B------:R-:W-:Y:S01]  /*0dc0*/  FFMA.FTZ R10, R25, R25, R10 ;  /* 0x00000019190a7223 */ /* 0x000fe2000001000a */
[----:B------:R-:W-:Y:S01]  /*0dd0*/  FFMA.FTZ R9, R20, R20, R9 ;  /* 0x0000001414097223 */ /* 0x000fe20000010009 */
[----:B------:R-:W0:Y:S01]  /*0de0*/  MUFU.SQRT R24, R8 ;  /* 0x0000000800187308 */ /* 0x000e220000002000 */
[----:B------:R-:W-:Y:S01]  /*0df0*/  FFMA.FTZ R11, R16, R16, R11 ;  /* 0x00000010100b7223 */ /* 0x000fe2000001000b */
[----:B------:R-:W-:-:S02]  /*0e00*/  IMAD.U32 R23, R23, 0x10000, RZ ;  /* 0x0001000017177824 */ /* 0x000fc400078e00ff */
[----:B------:R-:W-:Y:S02]  /*0e10*/  IMAD.U32 R18, R18, 0x10000, RZ ;  /* 0x0001000012127824 */ /* 0x000fe400078e00ff */
[----:B------:R-:W-:Y:S02]  /*0e20*/  IMAD.U32 R21, R21, 0x10000, RZ ;  /* 0x0001000015157824 */ /* 0x000fe400078e00ff */
[----:B------:R-:W1:Y:S08]  /*0e30*/  MUFU.SQRT R31, R10 ;  /* 0x0000000a001f7308 */ /* 0x000e700000002000 */
[----:B------:R-:W2:Y:S01]  /*0e40*/  MUFU.SQRT R32, R9 ;  /* 0x0000000900207308 */ /* 0x000ea20000002000 */
[----:B0-----:R-:W-:-:S07]  /*0e50*/  FADD.FTZ R34, R24, UR14 ;  /* 0x0000000e18227e21 */ /* 0x001fce0008010000 */
[----:B------:R-:W0:Y:S01]  /*0e60*/  MUFU.SQRT R22, R11 ;  /* 0x0000000b00167308 */ /* 0x000e220000002000 */
[----:B-1----:R-:W-:-:S07]  /*0e70*/  FADD.FTZ R31, R31, UR14 ;  /* 0x0000000e1f1f7e21 */ /* 0x002fce0008010000 */
[----:B------:R-:W1:Y:S01]  /*0e80*/  MUFU.RCP R24, R34 ;  /* 0x0000002200187308 */ /* 0x000e620000001000 */
[----:B--2---:R-:W-:-:S07]  /*0e90*/  FADD.FTZ R36, R32, UR14 ;  /* 0x0000000e20247e21 */ /* 0x004fce0008010000 */
[----:B------:R-:W2:Y:S01]  /*0ea0*/  MUFU.RCP R32, R31 ;  /* 0x0000001f00207308 */ /* 0x000ea20000001000 */
[----:B0-----:R-:W-:-:S07]  /*0eb0*/  FADD.FTZ R22, R22, UR14 ;  /* 0x0000000e16167e21 */ /* 0x001fce0008010000 */
[----:B------:R-:W0:Y:S01]  /*0ec0*/  MUFU.RCP R33, R36 ;  /* 0x0000002400217308 */ /* 0x000e220000001000 */
[----:B-1----:R-:W-:Y:S01]  /*0ed0*/  FMUL.FTZ R24, R19, R24 ;  /* 0x0000001813187220 */ /* 0x002fe20000410000 */
[----:B------:R-:W-:-:S03]  /*0ee0*/  IMAD.U32 R19, R14, 0x10000, RZ ;  /* 0x000100000e137824 */ /* 0x000fc600078e00ff */
[----:B------:R-:W-:-:S03]  /*0ef0*/  FFMA.FTZ R24, -R24, UR15, R23 ;  /* 0x0000000f18187c23 */ /* 0x000fc60008010117 */
[----:B------:R-:W1:Y:S01]  /*0f00*/  MUFU.RCP R31, R22 ;  /* 0x00000016001f7308 */ /* 0x000e620000001000 */
[----:B--2---:R-:W-:-:S04]  /*0f10*/  FMUL.FTZ R32, R25, R32 ;  /* 0x0000002019207220 */ /* 0x004fc80000410000 */
[----:B------:R-:W-:Y:S01]  /*0f20*/  FFMA.FTZ R19, -R32, UR15, R19 ;  /* 0x0000000f20137c23 */ /* 0x000fe20008010113 */
[----:B0-----:R-:W-:-:S04]  /*0f30*/  FMUL.FTZ R33, R20, R33 ;  /* 0x0000002114217220 */ /* 0x001fc80000410000 */
[----:B------:R-:W-:Y:S01]  /*0f40*/  FFMA.FTZ R33, -R33, UR15, R18 ;  /* 0x0000000f21217c23 */ /* 0x000fe20008010112 */
[----:B-1----:R-:W-:-:S04]  /*0f50*/  FMUL.FTZ R16, R16, R31 ;  /* 0x0000001f10107220 */ /* 0x002fc80000410000 */
[----:B------:R-:W-:Y:S01]  /*0f60*/  F2FP.BF16.F32.PACK_AB R24, R33, R24 ;  /* 0x000000182118723e */ /* 0x000fe200000010ff */
[----:B------:R-:W-:-:S03]  /*0f70*/  FFMA.FTZ R16, -R16, UR15, R21 ;  /* 0x0000000f10107c23 */ /* 0x000fc60008010115 */
[C---:B------:R-:W-:Y:S02]  /*0f80*/  PRMT R18, R24.reuse, 0x7632, R18 ;  /* 0x0000763218127816 */ /* 0x040fe40000000012 */
[----:B------:R-:W-:Y:S02]  /*0f90*/  PRMT R23, R24, 0x7610, R23 ;  /* 0x0000761018177816 */ /* 0x000fe40000000017 */
[----:B------:R-:W-:-:S04]  /*0fa0*/  F2FP.BF16.F32.PACK_AB R16, R16, R19 ;  /* 0x000000131010723e */ /* 0x000fc800000010ff */
[C---:B------:R-:W-:Y:S02]  /*0fb0*/  PRMT R21, R16.reuse, 0x7632, R21 ;  /* 0x0000763210157816 */ /* 0x040fe40000000015 */
[----:B------:R-:W-:-:S07]  /*0fc0*/  PRMT R14, R16, 0x7610, R14 ;  /* 0x00007610100e7816 */ /* 0x000fce000000000e */
.L_x_1681:
[----:B------:R-:W-:Y:S05]  /*0fd0*/  BSYNC B0 ;  /* 0x0000000000007941 */ /* 0x000fea0003800000 */
.L_x_1673:
        /* <DEDUP_REMOVED lines=23> */
[----:B0-----:R-:W-:-:S02]  /*1150*/  @!P4 LEA R36, P5, R6, R24, 0x1 ;  /* 0x000000180624c211 */ /* 0x001fc400078a08ff */
[----:B------:R-:W-:Y:S02]  /*1160*/  PRMT R24, R32, 0x7610, R24 ;  /* 0x0000761020187816 */ /* 0x000fe40000000018 */
[C---:B------:R-:W-:Y:S02]  /*1170*/  @!P4 LEA.HI.X R37, R6.reuse, R25, R17, 0x1, P5 ;  /* 0x000000190625c211 */ /* 0x040fe400028f0c11 */
[----:B------:R-:W-:Y:S02]  /*1180*/  PRMT R25, R33, 0x7610, R25 ;  /* 0x0000761021197816 */ /* 0x000fe40000000019 */
[C---:B-1----:R-:W-:Y:S01]  /*1190*/  @!P3 LEA R22, P6, R6.reuse, R22, 0x1 ;  /* 0x000000160616b211 */ /* 0x042fe200078c08ff */
[----:B------:R-:W-:Y:S03]  /*11a0*/  @!P4 STG.E.U16 desc[UR8][R36.64], R14 ;  /* 0x0000000e2400c986 */ /* 0x000fe6000c101508 */
[----:B------:R-:W-:-:S02]  /*11b0*/  @!P3 LEA.HI.X R23, R6, R23, R17, 0x1, P6 ;  /* 0x000000170617b211 */ /* 0x000fc400030f0c11 */
[----:B--2---:R-:W-:-:S03]  /*11c0*/  @!P2 LEA R20, P5, R6, R20, 0x1 ;  /* 0x000000140614a211 */ /* 0x004fc600078a08ff */
[----:B------:R0:W-:Y:S01]  /*11d0*/  @!P3 STG.E.U16 desc[UR8][R22.64+0x40], R16 ;  /* 0x000040101600b986 */ /* 0x0001e2000c101508 */
[C---:B------:R-:W-:Y:S02]  /*11e0*/  @!P2 LEA.HI.X R21, R6.reuse, R21, R17, 0x1, P5 ;  /* 0x000000150615a211 */ /* 0x040fe400028f0c11 */
[----:B---3--:R-:W-:-:S03]  /*11f0*/  @!P1 LEA R18, P4, R6, R18, 0x1 ;  /* 0x0000001206129211 */ /* 0x008fc600078808ff */
[----:B------:R-:W-:Y:S01]  /*1200*/  @!P2 STG.E.U16 desc[UR8][R20.64+0x80], R24 ;  /* 0x000080181400a986 */ /* 0x000fe2000c101508 */
[----:B------:R-:W-:Y:S02]  /*1210*/  @!P1 LEA.HI.X R19, R6, R19, R17, 0x1, P4 ;  /* 0x0000001306139211 */ /* 0x000fe400020f0c11 */
[----:B0-----:R-:W-:-:S03]  /*1220*/  LEA R22, R31, UR4, 0x2 ;  /* 0x000000041f167c11 */ /* 0x001fc6000f8e10ff */
        /* <DEDUP_REMOVED lines=8> */
[----:B------:R0:W-:Y:S01]  /*12b0*/  @!P0 STS [UR4+0x4000], R12 ;  /* 0x0040000cff008988 */ /* 0x0001e20008000804 */
[----:B------:R-:W-:Y:S08]  /*12c0*/  BAR.SYNC.DEFER_BLOCKING 0x0 ;  /* 0x0000000000007b1d */ /* 0x000ff00000010000 */
[----:B0-----:R-:W0:Y:S01]  /*12d0*/  LDC R12, c[0x0][0xc] ;  /* 0x00000300ff0c7b82 */ /* 0x001e220000000800 */
[----:B------:R-:W1:Y:S01]  /*12e0*/  LDS R20, [UR4+0x4000] ;  /* 0x00400004ff147984 */ /* 0x000e620008000800 */
[----:B0-----:R-:W-:Y:S01]  /*12f0*/  IMAD R27, R12, 0x1000, R27 ;  /* 0x000010000c1b7824 */ /* 0x001fe200078e021b */
[----:B-1----:R-:W-:-:S02]  /*1300*/  ISETP.GE.AND P3, PT, R4, R20, PT ;  /* 0x000000140400720c */ /* 0x002fc40003f66270 */
        /* <DEDUP_REMOVED lines=22> */
.L_x_1683:
        /* <DEDUP_REMOVED lines=9> */
.L_x_2154:


//--------------------- .text._Z21kOptimizer32bit1StateIfLi4EEvPT_S1_PfS2_ffffffiffbi --------------------------
	.section	.text._Z21kOptimizer32bit1StateIfLi4EEvPT_S1_PfS2_ffffffiffbi,"ax",@progbits
	.align	128
        .global         _Z21kOptimizer32bit1StateIfLi4EEvPT_S1_PfS2_ffffffiffbi
        .type           _Z21kOptimizer32bit1StateIfLi4EEvPT_S1_PfS2_ffffffiffbi,@function
        .size           _Z21kOptimizer32bit1StateIfLi4EEvPT_S1_PfS2_ffffffiffbi,(.L_x_2155 - _Z21kOptimizer32bit1StateIfLi4EEvPT_S1_PfS2_ffffffiffbi)
        .other          _Z21kOptimizer32bit1StateIfLi4EEvPT_S1_PfS2_ffffffiffbi,@"STO_CUDA_ENTRY STV_DEFAULT"
_Z21kOptimizer32bit1StateIfLi4EEvPT_S1_PfS2_ffffffiffbi:
.text._Z21kOptimizer32bit1StateIfLi4EEvPT_S1_PfS2_ffffffiffbi:
        /* <DEDUP_REMOVED lines=27> */
.L_x_1688:
[----:B------:R-:W-:Y:S01]  /*01b0*/  BAR.SYNC.DEFER_BLOCKING 0x0 ;  /* 0x0000000000007b1d */ /* 0x000fe20000010000 */
[----:B------:R-:W-:Y:S01]  /*01c0*/  IMAD.MOV R8, RZ, RZ, -R25 ;  /* 0x000000ffff087224 */ /* 0x000fe200078e0a19 */
[C---:B------:R-:W-:Y:S02]  /*01d0*/  IADD3 R23, P0, R5.reuse, R25, RZ ;  /* 0x0000001905177210 */ /* 0x040fe40007f1e0ff */
[C---:B------:R-:W-:Y:S02]  /*01e0*/  LOP3.LUT R24, R5.reuse, 0x60, RZ, 0xfc, !PT ;  /* 0x0000006005187812 */ /* 0x040fe400078efcff */
[----:B-1----:R-:W-:Y:S02]  /*01f0*/  VIADDMNMX.U32 R21, R8, R3, 0x1000, PT ;  /* 0x0000100008157446 */ /* 0x002fe40003800003 */
[C---:B------:R-:W-:Y:S02]  /*0200*/  LEA.HI.X.SX32 R22, R5.reuse, RZ, 0x1, P0 ;  /* 0x000000ff05167211 */ /* 0x040fe400000f0eff */
[----:B------:R-:W-:-:S02]  /*0210*/  LOP3.LUT R6, R5, 0x20, RZ, 0xfc, !PT ;  /* 0x0000002005067812 */ /* 0x000fc400078efcff */
[C---:B------:R-:W-:Y:S02]  /*0220*/  LOP3.LUT R7, R5.reuse, 0x40, RZ, 0xfc, !PT ;  /* 0x0000004005077812 */ /* 0x040fe400078efcff */
        /* <DEDUP_REMOVED lines=10> */
[----:B------:R-:W-:Y:S01]  /*02d0*/  IMAD.IADD R19, R4, 0x1, R2 ;  /* 0x0000000104137824 */ /* 0x000fe200078e0202 */
[----:B------:R-:W1:Y:S01]  /*02e0*/  @!P3 LDC.64 R10, c[0x0][0x220] ;  /* 0x00008800ff0abb82 */ /* 0x000e620000000a00 */
[----:B------:R-:W4:Y:S04]  /*02f0*/  @!P2 LDG.E R32, desc[UR8][R16.64+0x80] ;  /* 0x000080081020a981 */ /* 0x000f28000c1e1900 */
[----:B------:R-:W5:Y:S03]  /*0300*/  @!P1 LDG.E R31, desc[UR8][R16.64+0x100] ;  /* 0x00010008101f9981 */ /* 0x000f66000c1e1900 */
[----:B------:R-:W1:Y:S01]  /*0310*/  @!P2 LDC.64 R12, c[0x0][0x220] ;  /* 0x00008800ff0cab82 */ /* 0x000e620000000a00 */
[----:B0-----:R-:W-:-:S07]  /*0320*/  ULEA UR4, UR5, UR4, 0x18 ;  /* 0x0000000405047291 */ /* 0x001fce000f8ec03f */
[----:B------:R-:W0:Y:S01]  /*0330*/  @!P1 LDC.64 R14, c[0x0][0x220] ;  /* 0x00008800ff0e9b82 */ /* 0x000e220000000a00 */
[----:B------:R-:W-:Y:S01]  /*0340*/  LEA R20, R19, UR4, 0x2 ;  /* 0x0000000413147c11 */ /* 0x000fe2000f8e10ff */
[----:B------:R-:W-:-:S06]  /*0350*/  IMAD R19, R2, 0x3, R19 ;  /* 0x0000000302137824 */ /* 0x000fcc00078e0213 */
        /* <DEDUP_REMOVED lines=9> */
[----:B--2---:R0:W-:Y:S04]  /*03f0*/  STS [R20+0x180], R30 ;  /* 0x0001801e14007388 */ /* 0x0041e80000000800 */
[----:B---3--:R-:W-:Y:S01]  /*0400*/  STS [R20], R33 ;  /* 0x0000002114007388 */ /* 0x008fe20000000800 */
[----:B0-----:R-:W-:-:S03]  /*0410*/  LEA R30, R19, UR4, 0x2 ;  /* 0x00000004131e7c11 */ /* 0x001fc6000f8e10ff */
[----:B----4-:R0:W-:Y:S04]  /*0420*/  STS [R20+0x80], R32 ;  /* 0x0000802014007388 */ /* 0x0101e80000000800 */
[----:B-----5:R-:W-:Y:S01]  /*0430*/  STS [R20+0x100], R31 ;  /* 0x0001001f14007388 */ /* 0x020fe20000000800 */
[----:B------:R-:W-:-:S03]  /*0440*/  NOP ;  /* 0x0000000000007918 */ /* 0x000fc60000000000 */
[----:B------:R-:W1:Y:S01]  /*0450*/  LDS.128 R16, [R30] ;  /* 0x000000001e107984 */ /* 0x000e620000000c00 */
[----:B------:R-:W-:Y:S06]  /*0460*/  BAR.SYNC.DEFER_BLOCKING 0x0 ;  /* 0x0000000000007b1d */ /* 0x000fec0000010000 */
[----:B------:R2:W3:Y:S04]  /*0470*/  @!P2 LDG.E R36, desc[UR8][R12.64+0x80] ;  /* 0x000080080c24a981 */ /* 0x0004e8000c1e1900 */
[----:B------:R4:W5:Y:S04]  /*0480*/  @!P3 LDG.E R37, desc[UR8][R10.64] ;  /* 0x000000080a25b981 */ /* 0x000968000c1e1900 */
[----:B------:R-:W5:Y:S01]  /*0490*/  @!P1 LDG.E R35, desc[UR8][R14.64+0x100] ;  /* 0x000100080e239981 */ /* 0x000f62000c1e1900 */
[----:B--2---:R-:W2:Y:S03]  /*04a0*/  @!P0 LDC.64 R12, c[0x0][0x218] ;  /* 0x00008600ff0c8b82 */ /* 0x004ea60000000a00 */
[----:B------:R0:W5:Y:S05]  /*04b0*/  @!P0 LDG.E R34, desc[UR8][R8.64+0x180] ;  /* 0x0001800808228981 */ /* 0x00016a000c1e1900 */
[----:B----4-:R-:W4:Y:S08]  /*04c0*/  @!P2 LDC.64 R10, c[0x0][0x218] ;  /* 0x00008600ff0aab82 */ /* 0x010f300000000a00 */
[----:B0-----:R-:W0:Y:S08]  /*04d0*/  @!P3 LDC.64 R8, c[0x0][0x218] ;  /* 0x00008600ff08bb82 */ /* 0x001e300000000a00 */
[----:B------:R-:W1:Y:S01]  /*04e0*/  @!P1 LDC.64 R14, c[0x0][0x218] ;  /* 0x00008600ff0e9b82 */ /* 0x000e620000000a00 */
[----:B0-----:R-:W-:-:S04]  /*04f0*/  @!P3 LEA R32, P4, R23, R8, 0x2 ;  /* 0x000000081720b211 */ /* 0x001fc800078810ff */
[C-C-:B------:R-:W-:Y:S02]  /*0500*/  @!P3 LEA.HI.X R33, R23.reuse, R9, R22.reuse, 0x2, P4 ;  /* 0x000000091721b211 */ /* 0x140fe400020f1416 */
[C---:B--2---:R-:W-:Y:S02]  /*0510*/  @!P0 LEA R12, P4, R23.reuse, R12, 0x2 ;  /* 0x0000000c170c8211 */ /* 0x044fe400078810ff */
[C---:B-1----:R-:W-:Y:S02]  /*0520*/  @!P1 LEA R14, P6, R23.reuse, R14, 0x2 ;  /* 0x0000000e170e9211 */ /* 0x042fe400078c10ff */
[C-C-:B------:R-:W-:Y:S02]  /*0530*/  @!P0 LEA.HI.X R13, R23.reuse, R13, R22.reuse, 0x2, P4 ;  /* 0x0000000d170d8211 */ /* 0x140fe400020f1416 */
[C---:B------:R-:W-:Y:S01]  /*0540*/  @!P1 LEA.HI.X R15, R23.reuse, R15, R22, 0x2, P6 ;  /* 0x0000000f170f9211 */ /* 0x040fe200030f1416 */
[----:B---3--:R4:W-:Y:S04]  /*0550*/  STS [R20+0x80], R36 ;  /* 0x0000802414007388 */ /* 0x0089e80000000800 */
[----:B-----5:R0:W-:Y:S01]  /*0560*/  STS [R20], R37 ;  /* 0x0000002514007388 */ /* 0x0201e20000000800 */
[----:B----4-:R-:W-:-:S03]  /*0570*/  @!P2 LEA R36, P5, R23, R10, 0x2 ;  /* 0x0000000a1724a211 */ /* 0x010fc600078a10ff */
[----:B------:R-:W-:Y:S01]  /*0580*/  STS [R20+0x100], R35 ;  /* 0x0001002314007388 */ /* 0x000fe20000000800 */
[----:B0-----:R-:W-:-:S03]  /*0590*/  @!P2 LEA.HI.X R37, R23, R11, R22, 0x2, P5 ;  /* 0x0000000b1725a211 */ /* 0x001fc600028f1416 */
[----:B------:R-:W-:Y:S01]  /*05a0*/  STS [R20+0x180], R34 ;  /* 0x0001802214007388 */ /* 0x000fe20000000800 */
[----:B------:R-:W-:-:S03]  /*05b0*/  NOP ;  /* 0x0000000000007918 */ /* 0x000fc60000000000 */
[----:B------:R-:W0:Y:S01]  /*05c0*/  LDS.128 R8, [R30] ;  /* 0x000000001e087984 */ /* 0x000e220000000c00 */
[----:B------:R-:W-:Y:S06]  /*05d0*/  BAR.SYNC.DEFER_BLOCKING 0x0 ;  /* 0x0000000000007b1d */ /* 0x000fec0000010000 */
[----:B------:R1:W2:Y:S04]  /*05e0*/  @!P3 LDG.E R29, desc[UR8][R32.64] ;  /* 0x00000008201db981 */ /* 0x0002a8000c1e1900 */
[----:B------:R-:W3:Y:S04]  /*05f0*/  @!P2 LDG.E R28, desc[UR8][R36.64+0x80] ;  /* 0x00008008241ca981 */ /* 0x000ee8000c1e1900 */
[----:B------:R-:W4:Y:S04]  /*0600*/  @!P1 LDG.E R27, desc[UR8][R14.64+0x100] ;  /* 0x000100080e1b9981 */ /* 0x000f28000c1e1900 */
[----:B------:R-:W5:Y:S01]  /*0610*/  @!P0 LDG.E R26, desc[UR8][R12.64+0x180] ;  /* 0x000180080c1a8981 */ /* 0x000f62000c1e1900 */
[----:B------:R-:W-:Y:S01]  /*0620*/  FSETP.LT.FTZ.AND P0, PT, RZ, UR12, PT ;  /* 0x0000000cff007c0b */ /* 0x000fe2000bf11000 */
[----:B------:R-:W-:Y:S01]  /*0630*/  UPRMT UR5, UR13, 0x8880, URZ ;  /* 0x000088800d057896 */ /* 0x000fe2000800003f */
[----:B-1----:R-:W-:-:S05]  /*0640*/  FMUL.FTZ R33, R16, UR7 ;  /* 0x0000000710217c20 */ /* 0x002fca0008410000 */
[----:B------:R-:W-:-:S06]  /*0650*/  ISETP.NE.AND P1, PT, RZ, UR5, PT ;  /* 0x00000005ff007c0c */ /* 0x000fcc000bf25270 */
[----:B------:R-:W-:Y:S01]  /*0660*/  @!P0 FMUL.FTZ R32, R17, UR7 ;  /* 0x0000000711208c20 */ /* 0x000fe20008410000 */
[----:B------:R-:W-:Y:S01]  /*0670*/  @!P0 FMUL.FTZ R31, R18, UR7 ;  /* 0x00000007121f8c20 */ /* 0x000fe20008410000 */
[----:B--2---:R-:W-:Y:S04]  /*0680*/  STS [R20], R29 ;  /* 0x0000001d14007388 */ /* 0x004fe80000000800 */
[----:B---3--:R-:W-:Y:S04]  /*0690*/  STS [R20+0x80], R28 ;  /* 0x0000801c14007388 */ /* 0x008fe80000000800 */
[----:B----4-:R-:W-:Y:S04]  /*06a0*/  STS [R20+0x100], R27 ;  /* 0x0001001b14007388 */ /* 0x010fe80000000800 */
[----:B-----5:R-:W-:Y:S01]  /*06b0*/  STS [R20+0x180], R26 ;  /* 0x0001801a14007388 */ /* 0x020fe20000000800 */
[----:B------:R-:W-:-:S03]  /*06c0*/  NOP ;  /* 0x0000000000007918 */ /* 0x000fc60000000000 */
[----:B------:R1:W2:Y:S02]  /*06d0*/  LDS.128 R12, [R30] ;  /* 0x000000001e0c7984 */ /* 0x0002a40000000c00 */
[----:B-1----:R-:W-:Y:S01]  /*06e0*/  @!P0 FMUL.FTZ R30, R19, UR7 ;  /* 0x00000007131e8c20 */ /* 0x002fe20008410000 */
[----:B0-----:R-:W-:Y:S06]  /*06f0*/  @!P0 BRA `(.L_x_1684) ;  /* 0x00000000001c8947 */ /* 0x001fec0003800000 */
[----:B--2---:R-:W-:Y:S01]  /*0700*/  FMUL.FTZ R32, R13, UR12 ;  /* 0x0000000c0d207c20 */ /* 0x004fe20008410000 */
[----:B------:R-:W-:Y:S01]  /*0710*/  FMUL.FTZ R31, R14, UR12 ;  /* 0x0000000c0e1f7c20 */ /* 0x000fe20008410000 */
[----:B------:R-:W-:Y:S01]  /*0720*/  FMUL.FTZ R30, R15, UR12 ;  /* 0x0000000c0f1e7c20 */ /* 0x000fe20008410000 */
[----:B------:R-:W-:Y:S01]  /*0730*/  FFMA.FTZ R33, R12, UR12, R33 ;  /* 0x0000000c0c217c23 */ /* 0x000fe20008010021 */
[----:B------:R-:W-:Y:S01]  /*0740*/  FFMA.FTZ R32, R17, UR7, R32 ;  /* 0x0000000711207c23 */ /* 0x000fe20008010020 */
[----:B------:R-:W-:Y:S01]  /*0750*/  FFMA.FTZ R31, R18, UR7, R31 ;  /* 0x00000007121f7c23 */ /* 0x000fe2000801001f */
[----:B------:R-:W-:-:S07]  /*0760*/  FFMA.FTZ R30, R19, UR7, R30 ;  /* 0x00000007131e7c23 */ /* 0x000fce000801001e */
.L_x_1684:
[----:B------:R-:W-:Y:S04]  /*0770*/  BSSY B0, `(.L_x_1685) ;  /* 0x000003e000007945 */ /* 0x000fe80003800000 */
[----:B------:R-:W-:Y:S05]  /*0780*/  @!P1 BRA `(.L_x_1686) ;  /* 0x0000000000909947 */ /* 0x000fea0003800000 */
[----:B------:R-:W-:Y:S02]  /*0790*/  FSETP.NEU.FTZ.AND P0, PT, R33, RZ, PT ;  /* 0x000000ff2100720b */ /* 0x000fe40003f1d000 */
[----:B------:R-:W-:Y:S02]  /*07a0*/  FSETP.NEU.FTZ.AND P1, PT, R32, RZ, PT ;  /* 0x000000ff2000720b */ /* 0x000fe40003f3d000 */
[----:B------:R-:W-:Y:S02]  /*07b0*/  FSETP.NEU.FTZ.AND P2, PT, R31, RZ, PT ;  /* 0x000000ff1f00720b */ /* 0x000fe40003f5d000 */
[----:B------:R-:W-:-:S07]  /*07c0*/  FSETP.NEU.FTZ.AND P3, PT, R30, RZ, PT ;  /* 0x000000ff1e00720b */ /* 0x000fce0003f7d000 */
[----:B------:R-:W0:Y:S01]  /*07d0*/  @P0 LDC R27, c[0x0][0x240] ;  /* 0x00009000ff1b0b82 */ /* 0x000e220000000800 */
[----:B------:R-:W-:Y:S01]  /*07e0*/  @P0 FFMA.FTZ R8, R33, R33, R8 ;  /* 0x0000002121080223 */ /* 0x000fe20000010008 */
[----:B------:R-:W-:Y:S02]  /*07f0*/  @P1 FFMA.FTZ R9, R32, R32, R9 ;  /* 0x0000002020091223 */ /* 0x000fe40000010009 */
[----:B------:R-:W-:Y:S01]  /*0800*/  @P2 FFMA.FTZ R10, R31, R31, R10 ;  /* 0x0000001f1f0a2223 */ /* 0x000fe2000001000a */
[----:B------:R-:W0:Y:S03]  /*0810*/  @P0 MUFU.SQRT R16, R8 ;  /* 0x0000000800100308 */ /* 0x000e260000002000 */
[----:B------:R-:W1:Y:S05]  /*0820*/  @P1 LDC R18, c[0x0][0x240] ;  /* 0x00009000ff121b82 */ /* 0x000e6a0000000800 */
[----:B------:R-:W1:Y:S03]  /*0830*/  @P1 MUFU.SQRT R17, R9 ;  /* 0x0000000900111308 */ /* 0x000e660000002000 */
[----:B------:R-:W3:Y:S05]  /*0840*/  @P2 LDC R26, c[0x0][0x240] ;  /* 0x00009000ff1a2b82 */ /* 0x000eea0000000800 */
[----:B------:R-:W3:Y:S01]  /*0850*/  @P2 MUFU.SQRT R19, R10 ;  /* 0x0000000a00132308 */ /* 0x000ee20000002000 */
[----:B0-----:R-:W-:-:S02]  /*0860*/  @P0 FADD.FTZ R16, R16, R27 ;  /* 0x0000001b10100221 */ /* 0x001fc40000010000 */
[----:B------:R-:W2:Y:S05]  /*0870*/  @P0 LDC R29, c[0x0][0x24c] ;  /* 0x00009300ff1d0b82 */ /* 0x000eaa0000000800 */
[----:B------:R-:W0:Y:S01]  /*0880*/  @P0 MUFU.RCP R16, R16 ;  /* 0x0000001000100308 */ /* 0x000e220000001000 */
[----:B-1----:R-:W-:Y:S02]  /*0890*/  @P1 FADD.FTZ R18, R17, R18 ;  /* 0x0000001211121221 */ /* 0x002fe40000010000 */
[----:B------:R-:W1:Y:S05]  /*08a0*/  @P1 LDC R34, c[0x0][0x24c] ;  /* 0x00009300ff221b82 */ /* 0x000e6a0000000800 */
[----:B------:R-:W4:Y:S01]  /*08b0*/  @P1 MUFU.RCP R27, R18 ;  /* 0x00000012001b1308 */ /* 0x000f220000001000 */
[----:B---3--:R-:W-:-:S02]  /*08c0*/  @P2 FADD.FTZ R19, R19, R26 ;  /* 0x0000001a13132221 */ /* 0x008fc40000010000 */
[----:B------:R-:W3:Y:S05]  /*08d0*/  @P2 LDC R35, c[0x0][0x24c] ;  /* 0x00009300ff232b82 */ /* 0x000eea0000000800 */
[----:B------:R-:W5:Y:S01]  /*08e0*/  @P2 MUFU.RCP R28, R19 ;  /* 0x00000013001c2308 */ /* 0x000f620000001000 */
[----:B0-----:R-:W-:-:S04]  /*08f0*/  @P0 FMUL.FTZ R17, R33, R16 ;  /* 0x0000001021110220 */ /* 0x001fc80000410000 */
[----:B--2---:R-:W-:Y:S01]  /*0900*/  @P0 FFMA.FTZ R12, -R17, R29, R12 ;  /* 0x0000001d110c0223 */ /* 0x004fe2000001010c */
[----:B----4-:R-:W-:-:S04]  /*0910*/  @P1 FMUL.FTZ R26, R32, R27 ;  /* 0x0000001b201a1220 */ /* 0x010fc80000410000 */
[----:B-1----:R-:W-:Y:S01]  /*0920*/  @P1 FFMA.FTZ R13, -R26, R34, R13 ;  /* 0x000000221a0d1223 */ /* 0x002fe2000001010d */
[----:B-----5:R-:W-:-:S04]  /*0930*/  @P2 FMUL.FTZ R27, R31, R28 ;  /* 0x0000001c1f1b2220 */ /* 0x020fc80000410000 */
[----:B---3--:R-:W-:Y:S01]  /*0940*/  @P2 FFMA.FTZ R14, -R27, R35, R14 ;  /* 0x000000231b0e2223 */ /* 0x008fe2000001010e */
[----:B------:R-:W-:Y:S06]  /*0950*/  @!P3 BRA `(.L_x_1687) ;  /* 0x00000000007cb947 */ /* 0x000fec0003800000 */
[----:B------:R-:W-:-:S04]  /*0960*/  FFMA.FTZ R11, R30, R30, R11 ;  /* 0x0000001e1e0b7223 */ /* 0x000fc8000001000b */
[----:B------:R-:W0:Y:S02]  /*0970*/  MUFU.SQRT R16, R11 ;  /* 0x0000000b00107308 */ /* 0x000e240000002000 */
[----:B0-----:R-:W-:-:S06]  /*0980*/  FADD.FTZ R16, R16, UR14 ;  /* 0x0000000e10107e21 */ /* 0x001fcc0008010000 */
[----:B------:R-:W0:Y:S02]  /*0990*/  MUFU.RCP R17, R16 ;  /* 0x0000001000117308 */ /* 0x000e240000001000 */
[----:B0-----:R-:W-:-:S04]  /*09a0*/  FMUL.FTZ R18, R30, R17 ;  /* 0x000000111e127220 */ /* 0x001fc80000410000 */
[----:B------:R-:W-:Y:S01]  /*09b0*/  FFMA.FTZ R15, -R18, UR15, R15 ;  /* 0x0000000f120f7c23 */ /* 0x000fe2000801010f */
[----:B------:R-:W-:Y:S06]  /*09c0*/  BRA `(.L_x_1687) ;  /* 0x0000000000607947 */ /* 0x000fec0003800000 */
.L_x_1686:
[----:B------:R-:W-:Y:S01]  /*09d0*/  FFMA.FTZ R8, R33, R33, R8 ;  /* 0x0000002121087223 */ /* 0x000fe20000010008 */
[----:B------:R-:W-:Y:S01]  /*09e0*/  FFMA.FTZ R9, R32, R32, R9 ;  /* 0x0000002020097223 */ /* 0x000fe20000010009 */
[----:B------:R-:W-:Y:S01]  /*09f0*/  FFMA.FTZ R11, R30, R30, R11 ;  /* 0x0000001e1e0b7223 */ /* 0x000fe2000001000b */
[----:B------:R-:W-:Y:S01]  /*0a00*/  FFMA.FTZ R10, R31, R31, R10 ;  /* 0x0000001f1f0a7223 */ /* 0x000fe2000001000a */
[----:B------:R-:W0:Y:S08]  /*0a10*/  MUFU.SQRT R16, R8 ;  /* 0x0000000800107308 */ /* 0x000e300000002000 */
[----:B------:R-:W1:Y:S08]  /*0a20*/  MUFU.SQRT R17, R9 ;  /* 0x0000000900117308 */ /* 0x000e700000002000 */
[----:B------:R-:W3:Y:S01]  /*0a30*/  MUFU.SQRT R29, R11 ;  /* 0x0000000b001d7308 */ /* 0x000ee20000002000 */
[----:B0-----:R-:W-:-:S07]  /*0a40*/  FADD.FTZ R16, R16, UR14 ;  /* 0x0000000e10107e21 */ /* 0x001fce0008010000 */
[----:B------:R-:W0:Y:S01]  /*0a50*/  MUFU.SQRT R26, R10 ;  /* 0x0000000a001a7308 */ /* 0x000e220000002000 */
[----:B-1----:R-:W-:-:S07]  /*0a60*/  FADD.FTZ R18, R17, UR14 ;  /* 0x0000000e11127e21 */ /* 0x002fce0008010000 */
[----:B------:R-:W1:Y:S01]  /*0a70*/  MUFU.RCP R19, R18 ;  /* 0x0000001200137308 */ /* 0x000e620000001000 */
[----:B---3--:R-:W-:-:S07]  /*0a80*/  FADD.FTZ R29, R29, UR14 ;  /* 0x0000000e1d1d7e21 */ /* 0x008fce0008010000 */
[----:B------:R-:W3:Y:S01]  /*0a90*/  MUFU.RCP R16, R16 ;  /* 0x0000001000107308 */ /* 0x000ee20000001000 */
[----:B0-----:R-:W-:-:S07]  /*0aa0*/  FADD.FTZ R27, R26, UR14 ;  /* 0x0000000e1a1b7e21 */ /* 0x001fce0008010000 */
[----:B------:R-:W0:Y:S01]  /*0ab0*/  MUFU.RCP R28, R27 ;  /* 0x0000001b001c7308 */ /* 0x000e220000001000 */
[----:B-1----:R-:W-:-:S04]  /*0ac0*/  FMUL.FTZ R26, R32, R19 ;  /* 0x00000013201a7220 */ /* 0x002fc80000410000 */
[----:B--2---:R-:W-:-:S03]  /*0ad0*/  FFMA.FTZ R13, -R26, UR15, R13 ;  /* 0x0000000f1a0d7c23 */ /* 0x004fc6000801010d */
[----:B------:R-:W1:Y:S01]  /*0ae0*/  MUFU.RCP R29, R29 ;  /* 0x0000001d001d7308 */ /* 0x000e620000001000 */
[----:B---3--:R-:W-:-:S04]  /*0af0*/  FMUL.FTZ R17, R33, R16 ;  /* 0x0000001021117220 */ /* 0x008fc80000410000 */
[----:B------:R-:W-:Y:S01]  /*0b00*/  FFMA.FTZ R12, -R17, UR15, R12 ;  /* 0x0000000f110c7c23 */ /* 0x000fe2000801010c */
[----:B0-----:R-:W-:-:S04]  /*0b10*/  FMUL.FTZ R19, R31, R28 ;  /* 0x0000001c1f137220 */ /* 0x001fc80000410000 */
[----:B------:R-:W-:Y:S01]  /*0b20*/  FFMA.FTZ R14, -R19, UR15, R14 ;  /* 0x0000000f130e7c23 */ /* 0x000fe2000801010e */
[----:B-1----:R-:W-:-:S04]  /*0b30*/  FMUL.FTZ R28, R30, R29 ;  /* 0x0000001d1e1c7220 */ /* 0x002fc80000410000 */
[----:B------:R-:W-:-:S07]  /*0b40*/  FFMA.FTZ R15, -R28, UR15, R15 ;  /* 0x0000000f1c0f7c23 */ /* 0x000fce000801010f */
.L_x_1687:
[----:B------:R-:W-:Y:S05]  /*0b50*/  BSYNC B0 ;  /* 0x0000000000007941 */ /* 0x000fea0003800000 */
.L_x_1685:
        /* <DEDUP_REMOVED lines=27> */
[----:B------:R0:W-:Y:S01]  /*0d10*/  @!P3 STG.E desc[UR8][R14.64+0x80], R28 ;  /* 0x0000801c0e00b986 */ /* 0x0001e2000c101908 */
[C---:B------:R-:W-:Y:S02]  /*0d20*/  @!P2 LEA.HI.X R17, R23.reuse, R17, R22, 0x2, P5 ;  /* 0x000000111711a211 */ /* 0x040fe400028f1416 */
[----:B---3--:R-:W-:-:S03]  /*0d30*/  @!P1 LEA R18, P6, R23, R18, 0x2 ;  /* 0x0000001217129211 */ /* 0x008fc600078c10ff */
[----:B------:R-:W-:Y:S01]  /*0d40*/  @!P2 STG.E desc[UR8][R16.64+0x100], R27 ;  /* 0x0001001b1000a986 */ /* 0x000fe2000c101908 */
[----:B------:R-:W-:Y:S01]  /*0d50*/  @!P1 LEA.HI.X R19, R23, R19, R22, 0x2, P6 ;  /* 0x0000001317139211 */ /* 0x000fe200030f1416 */
[----:B0-----:R-:W0:Y:S04]  /*0d60*/  LDC R14, c[0x0][0xc] ;  /* 0x00000300ff0e7b82 */ /* 0x001e280000000800 */
[----:B------:R-:W-:Y:S04]  /*0d70*/  @!P1 STG.E desc[UR8][R18.64+0x180], R26 ;  /* 0x0001801a12009986 */ /* 0x000fe8000c101908 */
[----:B------:R-:W-:Y:S01]  /*0d80*/  BAR.SYNC.DEFER_BLOCKING 0x0 ;  /* 0x0000000000007b1d */ /* 0x000fe20000010000 */
[----:B0-----:R-:W-:-:S05]  /*0d90*/  IMAD R25, R14, 0x1000, R25 ;  /* 0x000010000e197824 */ /* 0x001fca00078e0219 */
        /* <DEDUP_REMOVED lines=32> */
.L_x_1689:
        /* <DEDUP_REMOVED lines=14> */
.L_x_2155:


//--------------------- .text._Z21kOptimizer32bit1StateI6__halfLi4EEvPT_S2_PfS3_ffffffiffbi --------------------------
	.section	.text._Z21kOptimizer32bit1StateI6__halfLi4EEvPT_S2_PfS3_ffffffiffbi,"ax",@progbits
	.align	128
        .global         _Z21kOptimizer32bit1StateI6__halfLi4EEvPT_S2_PfS3_ffffffiffbi
        .type           _Z21kOptimizer32bit1StateI6__halfLi4EEvPT_S2_PfS3_ffffffiffbi,@function
        .size           _Z21kOptimizer32bit1StateI6__halfLi4EEvPT_S2_PfS3_ffffffiffbi,(.L_x_2156 - _Z21kOptimizer32bit1StateI6__halfLi4EEvPT_S2_PfS3_ffffffiffbi)
        .other          _Z21kOptimizer32bit1StateI6__halfLi4EEvPT_S2_PfS3_ffffffiffbi,@"STO_CUDA_ENTRY STV_DEFAULT"
_Z21kOptimizer32bit1StateI6__halfLi4EEvPT_S2_PfS3_ffffffiffbi:
.text._Z21kOptimizer32bit1StateI6__halfLi4EEvPT_S2_PfS3_ffffffiffbi:
        /* <DEDUP_REMOVED lines=27> */
.L_x_1701:
        /* <DEDUP_REMOVED lines=74> */
[----:B0-----:R-:W-:-:S05]  /*0650*/  HADD2.F32 R30, -RZ, R18.H0_H0 ;  /* 0x20000012ff1e7230 */ /* 0x001fca0000004100 */
[----:B------:R-:W-:-:S05]  /*0660*/  FMUL.FTZ R30, R30, UR7 ;  /* 0x000000071e1e7c20 */ /* 0x000fca0008410000 */
[----:B------:R-:W-:Y:S01]  /*0670*/  F2FP.F16.F32.PACK_AB R30, RZ, R30 ;  /* 0x0000001eff1e723e */ /* 0x000fe200000000ff */
        /* <DEDUP_REMOVED lines=8> */
[C---:B------:R-:W-:Y:S02]  /*0700*/  PRMT R14, R33.reuse, 0x7610, R14 ;  /* 0x00007610210e7816 */ /* 0x040fe4000000000e */
[----:B------:R-:W-:Y:S02]  /*0710*/  PRMT R32, R32, 0x7632, R32 ;  /* 0x0000763220207816 */ /* 0x000fe40000000020 */
[----:B------:R-:W-:Y:S01]  /*0720*/  PRMT R33, R33, 0x7632, R33 ;  /* 0x0000763221217816 */ /* 0x000fe20000000021 */
[----:B------:R-:W-:Y:S06]  /*0730*/  @P0 BRA `(.L_x_1690) ;  /* 0x0000000000300947 */ /* 0x000fec0003800000 */
[--C-:B------:R-:W-:Y:S02]  /*0740*/  HADD2.F32 R16, -RZ, R19.reuse.H1_H1 ;  /* 0x30000013ff107230 */ /* 0x100fe40000004100 */
[----:B------:R-:W-:Y:S02]  /*0750*/  HADD2.F32 R18, -RZ, R18.H1_H1 ;  /* 0x30000012ff127230 */ /* 0x000fe40000004100 */
[----:B------:R-:W-:Y:S02]  /*0760*/  HADD2.F32 R19, -RZ, R19.H0_H0 ;  /* 0x20000013ff137230 */ /* 0x000fe40000004100 */
[----:B------:R-:W-:Y:S01]  /*0770*/  FMUL.FTZ R16, R16, UR7 ;  /* 0x0000000710107c20 */ /* 0x000fe20008410000 */
[----:B------:R-:W-:Y:S02]  /*0780*/  FMUL.FTZ R18, R18, UR7 ;  /* 0x0000000712127c20 */ /* 0x000fe40008410000 */
[----:B------:R-:W-:Y:S02]  /*0790*/  FMUL.FTZ R19, R19, UR7 ;  /* 0x0000000713137c20 */ /* 0x000fe40008410000 */
[----:B------:R-:W-:-:S03]  /*07a0*/  F2FP.F16.F32.PACK_AB R16, RZ, R16 ;  /* 0x00000010ff10723e */ /* 0x000fc600000000ff */
[----:B------:R-:W-:Y:S02]  /*07b0*/  F2FP.F16.F32.PACK_AB R18, R19, R18 ;  /* 0x000000121312723e */ /* 0x000fe400000000ff */
[----:B------:R-:W-:Y:S02]  /*07c0*/  PRMT R28, R16, 0x7610, R28 ;  /* 0x00007610101c7816 */ /* 0x000fe4000000001c */
[C---:B------:R-:W-:Y:S02]  /*07d0*/  PRMT R29, R18.reuse, 0x7632, R29 ;  /* 0x00007632121d7816 */ /* 0x040fe4000000001d */
[----:B------:R-:W-:Y:S01]  /*07e0*/  PRMT R30, R18, 0x7610, R30 ;  /* 0x00007610121e7816 */ /* 0x000fe2000000001e */
[----:B------:R-:W-:Y:S06]  /*07f0*/  BRA `(.L_x_1691) ;  /* 0x0000000000647947 */ /* 0x000fec0003800000 */
.L_x_1690:
[----:B------:R-:W-:Y:S02]  /*0800*/  HADD2.F32 R26, -RZ, R26.H0_H0 ;  /* 0x2000001aff1a7230 */ /* 0x000fe40000004100 */
[----:B------:R-:W-:Y:S02]  /*0810*/  HADD2.F32 R21, -RZ, R20.H0_H0 ;  /* 0x20000014ff157230 */ /* 0x000fe40000004100 */
[----:B------:R-:W-:-:S03]  /*0820*/  HADD2.F32 R18, -RZ, R18.H1_H1 ;  /* 0x30000012ff127230 */ /* 0x000fc60000004100 */
[----:B------:R-:W-:Y:S02]  /*0830*/  FFMA.FTZ R26, R21, UR12, R26 ;  /* 0x0000000c151a7c23 */ /* 0x000fe4000801001a */
[----:B------:R-:W-:Y:S01]  /*0840*/  FMUL.FTZ R21, R18, UR7 ;  /* 0x0000000712157c20 */ /* 0x000fe20008410000 */
[----:B------:R-:W-:-:S04]  /*0850*/  HADD2.F32 R18, -RZ, R19.H0_H0 ;  /* 0x20000013ff127230 */ /* 0x000fc80000004100 */
[----:B------:R-:W-:Y:S01]  /*0860*/  F2FP.F16.F32.PACK_AB R26, R21, R26 ;  /* 0x0000001a151a723e */ /* 0x000fe200000000ff */
[----:B------:R-:W-:Y:S02]  /*0870*/  HADD2.F32 R21, -RZ, R32.H0_H0 ;  /* 0x20000020ff157230 */ /* 0x000fe40000004100 */
[----:B------:R-:W-:Y:S01]  /*0880*/  FMUL.FTZ R23, R18, UR7 ;  /* 0x0000000712177c20 */ /* 0x000fe20008410000 */
[----:B------:R-:W-:Y:S02]  /*0890*/  HADD2.F32 R18, -RZ, R19.H1_H1 ;  /* 0x30000013ff127230 */ /* 0x000fe40000004100 */
[----:B------:R-:W-:Y:S02]  /*08a0*/  HADD2.F32 R16, -RZ, R26.H1_H1 ;  /* 0x3000001aff107230 */ /* 0x000fe40000004100 */
[----:B------:R-:W-:-:S03]  /*08b0*/  HADD2.F32 R19, -RZ, R14.H0_H0 ;  /* 0x2000000eff137230 */ /* 0x000fc60000004100 */
[----:B------:R-:W-:Y:S01]  /*08c0*/  FFMA.FTZ R16, R21, UR12, R16 ;  /* 0x0000000c15107c23 */ /* 0x000fe20008010010 */
[----:B------:R-:W-:-:S04]  /*08d0*/  FMUL.FTZ R21, R18, UR7 ;  /* 0x0000000712157c20 */ /* 0x000fc80008410000 */
[----:B------:R-:W-:-:S04]  /*08e0*/  F2FP.F16.F32.PACK_AB R23, R23, R16 ;  /* 0x000000101717723e */ /* 0x000fc800000000ff */
[----:B------:R-:W-:Y:S01]  /*08f0*/  PRMT R30, R23, 0x7610, R30 ;  /* 0x00007610171e7816 */ /* 0x000fe2000000001e */
[----:B------:R-:W-:-:S05]  /*0900*/  HADD2.F32 R16, -RZ, R23.H1_H1 ;  /* 0x30000017ff107230 */ /* 0x000fca0000004100 */
[----:B------:R-:W-:Y:S01]  /*0910*/  FFMA.FTZ R16, R19, UR12, R16 ;  /* 0x0000000c13107c23 */ /* 0x000fe20008010010 */
[----:B------:R-:W-:-:S04]  /*0920*/  HADD2.F32 R19, -RZ, R33.H0_H0 ;  /* 0x20000021ff137230 */ /* 0x000fc80000004100 */
[----:B------:R-:W-:-:S04]  /*0930*/  F2FP.F16.F32.PACK_AB R21, R21, R16 ;  /* 0x000000101515723e */ /* 0x000fc800000000ff */
[----:B------:R-:W-:Y:S01]  /*0940*/  PRMT R29, R21, 0x7610, R29 ;  /* 0x00007610151d7816 */ /* 0x000fe2000000001d */
[----:B------:R-:W-:-:S05]  /*0950*/  HADD2.F32 R16, -RZ, R21.H1_H1 ;  /* 0x30000015ff107230 */ /* 0x000fca0000004100 */
[----:B------:R-:W-:-:S05]  /*0960*/  FFMA.FTZ R16, R19, UR12, R16 ;  /* 0x0000000c13107c23 */ /* 0x000fca0008010010 */
[----:B------:R-:W-:-:S04]  /*0970*/  F2FP.F16.F32.PACK_AB R16, RZ, R16 ;  /* 0x00000010ff10723e */ /* 0x000fc800000000ff */
[----:B------:R-:W-:-:S07]  /*0980*/  PRMT R28, R16, 0x7610, R28 ;  /* 0x00007610101c7816 */ /* 0x000fce000000001c */
.L_x_1691:
[----:B------:R-:W-:Y:S01]  /*0990*/  UPRMT UR5, UR13, 0x8880, URZ ;  /* 0x000088800d057896 */ /* 0x000fe2000800003f */
[----:B------:R-:W-:Y:S01]  /*09a0*/  BSSY B0, `(.L_x_1692) ;  /* 0x0000059000007945 */ /* 0x000fe20003800000 */
[----:B------:R-:W-:-:S04]  /*09b0*/  HADD2.F32 R19, -RZ, R26.H0_H0 ;  /* 0x2000001aff137230 */ /* 0x000fc80000004100 */
[----:B------:R-:W-:-:S13]  /*09c0*/  ISETP.NE.AND P0, PT, RZ, UR5, PT ;  /* 0x00000005ff007c0c */ /* 0x000fda000bf05270 */
[----:B------:R-:W-:Y:S05]  /*09d0*/  @!P0 BRA `(.L_x_1693) ;  /* 0x0000000000c88947 */ /* 0x000fea0003800000 */
[----:B------:R-:W-:Y:S01]  /*09e0*/  FSETP.NEU.FTZ.AND P0, PT, R19, RZ, PT ;  /* 0x000000ff1300720b */ /* 0x000fe20003f1d000 */
[----:B------:R-:W-:Y:S01]  /*09f0*/  HADD2.F32 R18, -RZ, R30.H0_H0 ;  /* 0x2000001eff127230 */ /* 0x000fe20000004100 */
[----:B------:R-:W-:Y:S01]  /*0a00*/  BSSY B1, `(.L_x_1694) ;  /* 0x000000f000017945 */ /* 0x000fe20003800000 */
[----:B------:R-:W-:Y:S02]  /*0a10*/  HADD2.F32 R21, -RZ, R29.H0_H0 ;  /* 0x2000001dff157230 */ /* 0x000fe40000004100 */
[----:B------:R-:W-:Y:S01]  /*0a20*/  HADD2.F32 R16, -RZ, R28.H0_H0 ;  /* 0x2000001cff107230 */ /* 0x000fe20000004100 */
[----:B------:R-:W-:Y:S02]  /*0a30*/  FSETP.NEU.FTZ.AND P1, PT, R18, RZ, PT ;  /* 0x000000ff1200720b */ /* 0x000fe40003f3d000 */
[----:B------:R-:W-:Y:S02]  /*0a40*/  FSETP.NEU.FTZ.AND P2, PT, R21, RZ, PT ;  /* 0x000000ff1500720b */ /* 0x000fe40003f5d000 */
[----:B------:R-:W-:-:S03]  /*0a50*/  FSETP.NEU.FTZ.AND P3, PT, R16, RZ, PT ;  /* 0x000000ff1000720b */ /* 0x000fc60003f7d000 */
[----:B------:R-:W-:Y:S10]  /*0a60*/  @!P0 BRA `(.L_x_1695) ;  /* 0x0000000000208947 */ /* 0x000ff40003800000 */
[----:B------:R-:W-:Y:S01]  /*0a70*/  FFMA.FTZ R8, R19, R19, R8 ;  /* 0x0000001313087223 */ /* 0x000fe20000010008 */
[----:B------:R-:W-:-:S03]  /*0a80*/  HADD2.F32 R20, -RZ, R20.H0_H0 ;  /* 0x20000014ff147230 */ /* 0x000fc60000004100 */
[----:B------:R-:W0:Y:S02]  /*0a90*/  MUFU.SQRT R22, R8 ;  /* 0x0000000800167308 */ /* 0x000e240000002000 */
[----:B0-----:R-:W-:-:S06]  /*0aa0*/  FADD.FTZ R22, R22, UR14 ;  /* 0x0000000e16167e21 */ /* 0x001fcc0008010000 */
[----:B------:R-:W0:Y:S02]  /*0ab0*/  MUFU.RCP R22, R22 ;  /* 0x0000001600167308 */ /* 0x000e240000001000 */
[----:B0-----:R-:W-:-:S04]  /*0ac0*/  FMUL.FTZ R19, R19, R22 ;  /* 0x0000001613137220 */ /* 0x001fc80000410000 */
[----:B------:R-:W-:-:S05]  /*0ad0*/  FFMA.FTZ R20, -R19, UR15, R20 ;  /* 0x0000000f13147c23 */ /* 0x000fca0008010114 */
[----:B------:R-:W-:-:S07]  /*0ae0*/  F2FP.F16.F32.PACK_AB R20, RZ, R20 ;  /* 0x00000014ff14723e */ /* 0x000fce00000000ff */
.L_x_1695:
[----:B------:R-:W-:Y:S05]  /*0af0*/  BSYNC B1 ;  /* 0x0000000000017941 */ /* 0x000fea0003800000 */
.L_x_1694:
[----:B------:R-:W-:Y:S04]  /*0b00*/  BSSY B1, `(.L_x_1696) ;  /* 0x000000a000017945 */ /* 0x000fe80003800000 */
[----:B------:R-:W-:Y:S05]  /*0b10*/  @!P1 BRA `(.L_x_1697) ;  /* 0x0000000000209947 */ /* 0x000fea0003800000 */
        /* <DEDUP_REMOVED lines=8> */
.L_x_1697:
[----:B------:R-:W-:Y:S05]  /*0ba0*/  BSYNC B1 ;  /* 0x0000000000017941 */ /* 0x000fea0003800000 */
.L_x_1696:
        /* <DEDUP_REMOVED lines=10> */
.L_x_1699:
[----:B------:R-:W-:Y:S05]  /*0c50*/  BSYNC B1 ;  /* 0x0000000000017941 */ /* 0x000fea0003800000 */
.L_x_1698:
        /* <DEDUP_REMOVED lines=8> */
[----:B------:R-:W-:Y:S01]  /*0ce0*/  F2FP.F16.F32.PACK_AB R33, RZ, R33 ;  /* 0x00000021ff21723e */ /* 0x000fe200000000ff */
[----:B------:R-:W-:Y:S06]  /*0cf0*/  BRA `(.L_x_1700) ;  /* 0x00000000008c7947 */ /* 0x000fec0003800000 */
.L_x_1693:
[----:B------:R-:W-:Y:S02]  /*0d00*/  HADD2.F32 R21, -RZ, R29.H0_H0 ;  /* 0x2000001dff157230 */ /* 0x000fe40000004100 */
[----:B------:R-:W-:Y:S01]  /*0d10*/  FFMA.FTZ R8, R19, R19, R8 ;  /* 0x0000001313087223 */ /* 0x000fe20000010008 */
[----:B------:R-:W-:Y:S02]  /*0d20*/  HADD2.F32 R18, -RZ, R30.H0_H0 ;  /* 0x2000001eff127230 */ /* 0x000fe40000004100 */
[----:B------:R-:W-:Y:S02]  /*0d30*/  HADD2.F32 R16, -RZ, R28.H0_H0 ;  /* 0x2000001cff107230 */ /* 0x000fe40000004100 */
[----:B------:R-:W-:Y:S01]  /*0d40*/  FFMA.FTZ R10, R21, R21, R10 ;  /* 0x00000015150a7223 */ /* 0x000fe2000001000a */
[----:B------:R-:W0:Y:S01]  /*0d50*/  MUFU.SQRT R24, R8 ;  /* 0x0000000800187308 */ /* 0x000e220000002000 */
[----:B------:R-:W-:Y:S01]  /*0d60*/  FFMA.FTZ R9, R18, R18, R9 ;  /* 0x0000001212097223 */ /* 0x000fe20000010009 */
[----:B------:R-:W-:-:S02]  /*0d70*/  HADD2.F32 R32, -RZ, R32.H0_H0 ;  /* 0x20000020ff207230 */ /* 0x000fc40000004100 */
[----:B------:R-:W-:Y:S01]  /*0d80*/  FFMA.FTZ R11, R16, R16, R11 ;  /* 0x00000010100b7223 */ /* 0x000fe2000001000b */
[----:B------:R-:W-:-:S03]  /*0d90*/  HADD2.F32 R33, -RZ, R33.H0_H0 ;  /* 0x20000021ff217230 */ /* 0x000fc60000004100 */
        /* <DEDUP_REMOVED lines=11> */
[----:B------:R-:W-:-:S05]  /*0e50*/  HADD2.F32 R19, -RZ, R20.H0_H0 ;  /* 0x20000014ff137230 */ /* 0x000fca0000004100 */
[----:B------:R-:W-:Y:S01]  /*0e60*/  FFMA.FTZ R24, -R24, UR15, R19 ;  /* 0x0000000f18187c23 */ /* 0x000fe20008010113 */
[----:B------:R-:W1:Y:S01]  /*0e70*/  MUFU.RCP R23, R22 ;  /* 0x0000001600177308 */ /* 0x000e620000001000 */
[----:B--2---:R-:W-:Y:S01]  /*0e80*/  FMUL.FTZ R34, R21, R34 ;  /* 0x0000002215227220 */ /* 0x004fe20000410000 */
[----:B------:R-:W-:-:S05]  /*0e90*/  HADD2.F32 R21, -RZ, R14.H0_H0 ;  /* 0x2000000eff157230 */ /* 0x000fca0000004100 */
[----:B------:R-:W-:Y:S01]  /*0ea0*/  FFMA.FTZ R21, -R34, UR15, R21 ;  /* 0x0000000f22157c23 */ /* 0x000fe20008010115 */
[----:B0-----:R-:W-:-:S04]  /*0eb0*/  FMUL.FTZ R25, R18, R25 ;  /* 0x0000001912197220 */ /* 0x001fc80000410000 */
[----:B------:R-:W-:Y:S01]  /*0ec0*/  FFMA.FTZ R25, -R25, UR15, R32 ;  /* 0x0000000f19197c23 */ /* 0x000fe20008010120 */
[----:B-1----:R-:W-:-:S04]  /*0ed0*/  FMUL.FTZ R16, R16, R23 ;  /* 0x0000001710107220 */ /* 0x002fc80000410000 */
[----:B------:R-:W-:Y:S01]  /*0ee0*/  F2FP.F16.F32.PACK_AB R20, R25, R24 ;  /* 0x000000181914723e */ /* 0x000fe200000000ff */
[----:B------:R-:W-:-:S03]  /*0ef0*/  FFMA.FTZ R16, -R16, UR15, R33 ;  /* 0x0000000f10107c23 */ /* 0x000fc60008010121 */
[----:B------:R-:W-:Y:S02]  /*0f00*/  PRMT R32, R20, 0x7632, R32 ;  /* 0x0000763214207816 */ /* 0x000fe40000000020 */
[----:B------:R-:W-:-:S04]  /*0f10*/  F2FP.F16.F32.PACK_AB R14, R16, R21 ;  /* 0x00000015100e723e */ /* 0x000fc800000000ff */
[----:B------:R-:W-:-:S07]  /*0f20*/  PRMT R33, R14, 0x7632, R33 ;  /* 0x000076320e217816 */ /* 0x000fce0000000021 */
.L_x_1700:
[----:B------:R-:W-:Y:S05]  /*0f30*/  BSYNC B0 ;  /* 0x0000000000007941 */ /* 0x000fea0003800000 */
.L_x_1692:
        /* <DEDUP_REMOVED lines=73> */
.L_x_1702:
        /* <DEDUP_REMOVED lines=11> */
.L_x_2156:


//--------------------- .text._Z21kOptimizer32bit1StateI13__nv_bfloat16Li5EEvPT_S2_PfS3_ffffffiffbi --------------------------
	.section	.text._Z21kOptimizer32bit1StateI13__nv_bfloat16Li5EEvPT_S2_PfS3_ffffffiffbi,"ax",@progbits
	.align	128
        .global         _Z21kOptimizer32bit1StateI13__nv_bfloat16Li5EEvPT_S2_PfS3_ffffffiffbi
        .type           _Z21kOptimizer32bit1StateI13__nv_bfloat16Li5EEvPT_S2_PfS3_ffffffiffbi,@function
        .size           _Z21kOptimizer32bit1StateI13__nv_bfloat16Li5EEvPT_S2_PfS3_ffffffiffbi,(.L_x_2157 - _Z21kOptimizer32bit1StateI13__nv_bfloat16Li5EEvPT_S2_PfS3_ffffffiffbi)
        .other          _Z21kOptimizer32bit1StateI13__nv_bfloat16Li5EEvPT_S2_PfS3_ffffffiffbi,@"STO_CUDA_ENTRY STV_DEFAULT"
_Z21kOptimizer32bit1StateI13__nv_bfloat16Li5EEvPT_S2_PfS3_ffffffiffbi:
.text._Z21kOptimizer32bit1StateI13__nv_bfloat16Li5EEvPT_S2_PfS3_ffffffiffbi:
        /* <DEDUP_REMOVED lines=20> */
[----:B------:R-:W1:Y:S08]  /*0140*/  LDC R7, c[0x0][0x234] ;  /* 0x00008d00ff077b82 */ /* 0x000e700000000800 */
[----:B------:R-:W1:Y:S01]  /*0150*/  LDC R2, c[0x0][0x240] ;  /* 0x00009000ff027b82 */ /* 0x000e620000000800 */
[----:B0-----:R-:W2:Y:S01]  /*0160*/  LDG.E R4, desc[UR8][R4.64] ;  /* 0x0000000804047981 */ /* 0x001ea2000c1e1900 */
[----:B-1----:R-:W-:Y:S01]  /*0170*/  FFMA.FTZ R7, R7, UR4, R2 ;  /* 0x0000000407077c23 */ /* 0x002fe20008010002 */
[----:B--2---:R-:W0:Y:S04]  /*0180*/  MUFU.SQRT R0, R4 ;  /* 0x0000000400007308 */ /* 0x004e280000002000 */
[----:B0-----:R-:W-:-:S13]  /*0190*/  FSETP.GT.FTZ.AND P0, PT, R0, R7, PT ;  /* 0x000000070000720b */ /* 0x001fda0003f14000 */
[----:B------:R-:W0:Y:S02]  /*01a0*/  @P0 MUFU.RCP R0, R0 ;  /* 0x0000000000000308 */ /* 0x000e240000001000 */
[----:B0-----:R-:W-:-:S07]  /*01b0*/  @P0 FMUL.FTZ R3, R7, R0 ;  /* 0x0000000007030220 */ /* 0x001fce0000410000 */
.L_x_1703:
[----:B------:R-:W-:Y:S05]  /*01c0*/  @P1 EXIT ;  /* 0x000000000000194d */ /* 0x000fea0003800000 */
[----:B------:R-:W0:Y:S01]  /*01d0*/  S2R R4, SR_TID.X ;  /* 0x0000000000047919 */ /* 0x000e220000002100 */
[----:B------:R-:W1:Y:S01]  /*01e0*/  LDC R6, c[0x0][0x258] ;  /* 0x00009600ff067b82 */ /* 0x000e620000000800 */
[----:B------:R-:W-:Y:S01]  /*01f0*/  ULDC UR14, c[0x0][0x24c] ;  /* 0x00009300000e7ab9 */ /* 0x000fe20000000800 */
[----:B------:R-:W-:Y:S01]  /*0200*/  ULDC UR7, c[0x0][0x250] ;  /* 0x0000940000077ab9 */ /* 0x000fe20000000800 */
[----:B------:R-:W2:Y:S01]  /*0210*/  S2R R5, SR_LANEID ;  /* 0x0000000000057919 */ /* 0x000ea20000000000 */
[----:B------:R-:W-:Y:S01]  /*0220*/  ULDC UR12, c[0x0][0x244] ;  /* 0x00009100000c7ab9 */ /* 0x000fe20000000800 */
[----:B------:R-:W-:Y:S01]  /*0230*/  ULDC.U8 UR13, c[0x0][0x254] ;  /* 0x00009500000d7ab9 */ /* 0x000fe20000000000 */
[----:B------:R-:W-:Y:S02]  /*0240*/  ULDC.64 UR10, c[0x0][0x210] ;  /* 0x00008400000a7ab9 */ /* 0x000fe40000000a00 */
[----:B------:R-:W3:Y:S01]  /*0250*/  LDC.64 R22, c[0x0][0x238] ;  /* 0x00008e00ff167b82 */ /* 0x000ee20000000a00 */
[----:B0-----:R-:W-:-:S05]  /*0260*/  IMAD.SHL.U32 R8, R4, 0x4, RZ ;  /* 0x0000000404087824 */ /* 0x001fca00078e00ff */
[----:B------:R-:W-:-:S04]  /*0270*/  LOP3.LUT R8, R8, 0xffffff80, RZ, 0xc0, !PT ;  /* 0xffffff8008087812 */ /* 0x000fc800078ec0ff */
[----:B--2---:R-:W-:-:S07]  /*0280*/  LOP3.LUT R7, R8, 0x1f, R4, 0xf8, !PT ;  /* 0x0000001f08077812 */ /* 0x004fce00078ef804 */
.L_x_1715:
[----:B------:R-:W-:Y:S01]  /*0290*/  BAR.SYNC.DEFER_BLOCKING 0x0 ;  /* 0x0000000000007b1d */ /* 0x000fe20000010000 */
[----:B------:R-:W-:Y:S01]  /*02a0*/  IMAD.MOV R13, RZ, RZ, -R20 ;  /* 0x000000ffff0d7224 */ /* 0x000fe200078e0a14 */
[C---:B------:R-:W-:Y:S02]  /*02b0*/  IADD3 R11, P0, R7.reuse, R20, RZ ;  /* 0x00000014070b7210 */ /* 0x040fe40007f1e0ff */
[----:B------:R-:W-:Y:S02]  /*02c0*/  LOP3.LUT R9, R7, 0x20, RZ, 0xfc, !PT ;  /* 0x0000002007097812 */ /* 0x000fe400078efcff */
[----:B-1----:R-:W-:Y:S02]  /*02d0*/  VIADDMNMX.U32 R16, R13, R6, 0x1000, PT ;  /* 0x000010000d107446 */ /* 0x002fe40003800006 */
        /* <DEDUP_REMOVED lines=10> */
[----:B------:R-:W2:Y:S04]  /*0380*/  @!P3 LDG.E.U16 R28, desc[UR8][R38.64] ;  /* 0x00000008261cb981 */ /* 0x000ea8000c1e1500 */
[----:B------:R-:W4:Y:S01]  /*0390*/  @!P2 LDG.E.U16 R29, desc[UR8][R38.64+0x40] ;  /* 0x00004008261da981 */ /* 0x000f22000c1e1500 */
[----:B------:R-:W1:Y:S03]  /*03a0*/  @!P2 LDC.64 R24, c[0x0][0x220] ;  /* 0x00008800ff18ab82 */ /* 0x000e660000000a00 */
[----:B------:R-:W5:Y:S04]  /*03b0*/  @!P1 LDG.E.U16 R34, desc[UR8][R38.64+0x80] ;  /* 0x0000800826229981 */ /* 0x000f68000c1e1500 */
[----:B------:R3:W5:Y:S01]  /*03c0*/  @!P0 LDG.E.U16 R35, desc[UR8][R38.64+0xc0] ;  /* 0x0000c00826238981 */ /* 0x000762000c1e1500 */
[----:B------:R-:W-:Y:S01]  /*03d0*/  UMOV UR4, 0x400 ;  /* 0x0000040000047882 */ /* 0x000fe20000000000 */
[----:B------:R-:W-:Y:S01]  /*03e0*/  IMAD.IADD R36, R8, 0x1, R5 ;  /* 0x0000000108247824 */ /* 0x000fe200078e0205 */
[----:B------:R-:W1:Y:S01]  /*03f0*/  @!P3 LDC.64 R14, c[0x0][0x220] ;  /* 0x00008800ff0ebb82 */ /* 0x000e620000000a00 */
[----:B0-----:R-:W-:-:S02]  /*0400*/  ULEA UR4, UR5, UR4, 0x18 ;  /* 0x0000000405047291 */ /* 0x001fc4000f8ec03f */
[----:B---3--:R-:W-:-:S05]  /*0410*/  IMAD R38, R5, 0x3, R36 ;  /* 0x0000000305267824 */ /* 0x008fca00078e0224 */
[----:B------:R-:W0:Y:S01]  /*0420*/  @!P1 LDC.64 R26, c[0x0][0x220] ;  /* 0x00008800ff1a9b82 */ /* 0x000e220000000a00 */
[----:B------:R-:W-:Y:S02]  /*0430*/  LEA R37, R36, UR4, 0x1 ;  /* 0x0000000424257c11 */ /* 0x000fe4000f8e08ff */
[----:B------:R-:W-:Y:S02]  /*0440*/  LEA R39, R38, UR4, 0x1 ;  /* 0x0000000426277c11 */ /* 0x000fe4000f8e08ff */
[----:B-1----:R-:W-:-:S03]  /*0450*/  @!P2 LEA R42, P5, R11, R24, 0x2 ;  /* 0x000000180b2aa211 */ /* 0x002fc600078a10ff */
[----:B------:R-:W1:Y:S01]  /*0460*/  @!P0 LDC.64 R12, c[0x0][0x220] ;  /* 0x00008800ff0c8b82 */ /* 0x000e620000000a00 */
[C---:B------:R-:W-:Y:S02]  /*0470*/  @!P2 LEA.HI.X R43, R11.reuse, R25, R18, 0x2, P5 ;  /* 0x000000190b2ba211 */ /* 0x040fe400028f1412 */
[----:B------:R-:W-:-:S04]  /*0480*/  @!P3 LEA R44, P4, R11, R14, 0x2 ;  /* 0x0000000e0b2cb211 */ /* 0x000fc800078810ff */
[C---:B------:R-:W-:Y:S02]  /*0490*/  @!P3 LEA.HI.X R45, R11.reuse, R15, R18, 0x2, P4 ;  /* 0x0000000f0b2db211 */ /* 0x040fe400020f1412 */
[----:B------:R-:W3:Y:S01]  /*04a0*/  @!P2 LDC.64 R14, c[0x0][0x218] ;  /* 0x00008600ff0eab82 */ /* 0x000ee20000000a00 */
[----:B0-----:R-:W-:-:S04]  /*04b0*/  @!P1 LEA R40, P6, R11, R26, 0x2 ;  /* 0x0000001a0b289211 */ /* 0x001fc800078c10ff */
[----:B------:R-:W-:-:S03]  /*04c0*/  @!P1 LEA.HI.X R41, R11, R27, R18, 0x2, P6 ;  /* 0x0000001b0b299211 */ /* 0x000fc600030f1412 */
[----:B------:R-:W0:Y:S01]  /*04d0*/  @!P0 LDC.64 R26, c[0x0][0x218] ;  /* 0x00008600ff1a8b82 */ /* 0x000e220000000a00 */
[----:B-1----:R-:W-:-:S04]  /*04e0*/  @!P0 LEA R12, P4, R11, R12, 0x2 ;  /* 0x0000000c0b0c8211 */ /* 0x002fc800078810ff */
[----:B------:R-:W-:Y:S01]  /*04f0*/  @!P0 LEA.HI.X R13, R11, R13, R18, 0x2, P4 ;  /* 0x0000000d0b0d8211 */ /* 0x000fe200020f1412 */
[----:B--2---:R-:W-:Y:S04]  /*0500*/  STS.U16 [R37], R28 ;  /* 0x0000001c25007388 */ /* 0x004fe80000000400 */
[----:B----4-:R1:W-:Y:S04]  /*0510*/  STS.U16 [R37+0x40], R29 ;  /* 0x0000401d25007388 */ /* 0x0103e80000000400 */
[----:B-----5:R3:W-:Y:S04]  /*0520*/  STS.U16 [R37+0x80], R34 ;  /* 0x0000802225007388 */ /* 0x0207e80000000400 */
[----:B------:R2:W-:Y:S01]  /*0530*/  STS.U16 [R37+0xc0], R35 ;  /* 0x0000c02325007388 */ /* 0x0005e20000000400 */
[----:B------:R-:W-:-:S03]  /*0540*/  NOP ;  /* 0x0000000000007918 */ /* 0x000fc60000000000 */
[----:B------:R-:W4:Y:S01]  /*0550*/  LDS.64 R24, [R39] ;  /* 0x0000000027187984 */ /* 0x000f220000000a00 */
[----:B-1----:R-:W1:Y:S08]  /*0560*/  @!P1 LDC.64 R28, c[0x0][0x218] ;  /* 0x00008600ff1c9b82 */ /* 0x002e700000000a00 */
[----:B------:R-:W-:Y:S06]  /*0570*/  BAR.SYNC.DEFER_BLOCKING 0x0 ;  /* 0x0000000000007b1d */ /* 0x000fec0000010000 */
[----:B------:R-:W5:Y:S04]  /*0580*/  @!P3 LDG.E R33, desc[UR8][R44.64] ;  /* 0x000000082c21b981 */ /* 0x000f68000c1e1900 */
[----:B------:R-:W4:Y:S04]  /*0590*/  @!P2 LDG.E R32, desc[UR8][R42.64+0x80] ;  /* 0x000080082a20a981 */ /* 0x000f28000c1e1900 */
[----:B------:R-:W4:Y:S04]  /*05a0*/  @!P1 LDG.E R31, desc[UR8][R40.64+0x100] ;  /* 0x00010008281f9981 */ /* 0x000f28000c1e1900 */
[----:B------:R0:W4:Y:S01]  /*05b0*/  @!P0 LDG.E R30, desc[UR8][R12.64+0x180] ;  /* 0x000180080c1e8981 */ /* 0x000122000c1e1900 */
[----:B------:R-:W-:-:S02]  /*05c0*/  LEA R36, R36, UR4, 0x2 ;  /* 0x0000000424247c11 */ /* 0x000fc4000f8e10ff */
[C---:B---3--:R-:W-:Y:S02]  /*05d0*/  @!P2 LEA R34, P5, R11.reuse, R14, 0x1 ;  /* 0x0000000e0b22a211 */ /* 0x048fe400078a08ff */
[C---:B-1----:R-:W-:Y:S02]  /*05e0*/  @!P1 LEA R28, P6, R11.reuse, R28, 0x1 ;  /* 0x0000001c0b1c9211 */ /* 0x042fe400078c08ff */
[C-C-:B--2---:R-:W-:Y:S02]  /*05f0*/  @!P2 LEA.HI.X R35, R11.reuse, R15, R18.reuse, 0x1, P5 ;  /* 0x0000000f0b23a211 */ /* 0x144fe400028f0c12 */
[C---:B------:R-:W-:Y:S01]  /*0600*/  @!P1 LEA.HI.X R29, R11.reuse, R29, R18, 0x1, P6 ;  /* 0x0000001d0b1d9211 */ /* 0x040fe200030f0c12 */
[----:B0-----:R-:W0:Y:S02]  /*0610*/  @!P3 LDC.64 R12, c[0x0][0x218] ;  /* 0x00008600ff0cbb82 */ /* 0x001e240000000a00 */
[----:B0-----:R-:W-:Y:S02]  /*0620*/  @!P3 LEA R42, P4, R11, R12, 0x1 ;  /* 0x0000000c0b2ab211 */ /* 0x001fe400078808ff */
[----:B------:R-:W-:-:S02]  /*0630*/  LEA R12, R38, UR4, 0x2 ;  /* 0x00000004260c7c11 */ /* 0x000fc4000f8e10ff */
[C---:B------:R-:W-:Y:S02]  /*0640*/  @!P3 LEA.HI.X R43, R11.reuse, R13, R18, 0x1, P4 ;  /* 0x0000000d0b2bb211 */ /* 0x040fe400020f0c12 */
[----:B------:R-:W-:-:S04]  /*0650*/  @!P0 LEA R26, P4, R11, R26, 0x1 ;  /* 0x0000001a0b1a8211 */ /* 0x000fc800078808ff */
[----:B------:R-:W-:Y:S01]  /*0660*/  @!P0 LEA.HI.X R27, R11, R27, R18, 0x1, P4 ;  /* 0x0000001b0b1b8211 */ /* 0x000fe200020f0c12 */
[----:B-----5:R-:W-:Y:S04]  /*0670*/  STS [R36], R33 ;  /* 0x0000002124007388 */ /* 0x020fe80000000800 */
[----:B----4-:R-:W-:Y:S04]  /*0680*/  STS [R36+0x80], R32 ;  /* 0x0000802024007388 */ /* 0x010fe80000000800 */
[----:B------:R-:W-:Y:S04]  /*0690*/  STS [R36+0x100], R31 ;  /* 0x0001001f24007388 */ /* 0x000fe80000000800 */
[----:B------:R0:W-:Y:S01]  /*06a0*/  STS [R36+0x180], R30 ;  /* 0x0001801e24007388 */ /* 0x0001e20000000800 */
[----:B------:R-:W-:-:S03]  /*06b0*/  NOP ;  /* 0x0000000000007918 */ /* 0x000fc60000000000 */
[----:B------:R-:W-:Y:S01]  /*06c0*/  LDS.128 R12, [R12] ;  /* 0x000000000c0c7984 */ /* 0x000fe20000000c00 */
[----:B------:R-:W-:Y:S06]  /*06d0*/  BAR.SYNC.DEFER_BLOCKING 0x0 ;  /* 0x0000000000007b1d */ /* 0x000fec0000010000 */
[----:B------:R-:W2:Y:S04]  /*06e0*/  @!P3 LDG.E.U16 R2, desc[UR8][R42.64] ;  /* 0x000000082a02b981 */ /* 0x000ea8000c1e1500 */
[----:B------:R-:W3:Y:S04]  /*06f0*/  @!P2 LDG.E.U16 R0, desc[UR8][R34.64+0x40] ;  /* 0x000040082200a981 */ /* 0x000ee8000c1e1500 */
[----:B------:R1:W4:Y:S04]  /*0700*/  @!P1 LDG.E.U16 R19, desc[UR8][R28.64+0x80] ;  /* 0x000080081c139981 */ /* 0x000328000c1e1500 */
[----:B------:R-:W5:Y:S01]  /*0710*/  @!P0 LDG.E.U16 R21, desc[UR8][R26.64+0xc0] ;  /* 0x0000c0081a158981 */ /* 0x000f62000c1e1500 */
[----:B------:R-:W-:Y:S01]  /*0720*/  FSETP.LT.FTZ.AND P0, PT, RZ, UR12, PT ;  /* 0x0000000cff007c0b */ /* 0x000fe2000bf11000 */
[----:B0-----:R-:W-:-:S04]  /*0730*/  IMAD.U32 R30, R24, 0x10000, RZ ;  /* 0x00010000181e7824 */ /* 0x001fc800078e00ff */
[----:B------:R-:W-:-:S05]  /*0740*/  FMUL.FTZ R30, R30, UR7 ;  /* 0x000000071e1e7c20 */ /* 0x000fca0008410000 */
[----:B------:R-:W-:-:S04]  /*0750*/  F2FP.BF16.F32.PACK_AB R30, RZ, R30 ;  /* 0x0000001eff1e723e */ /* 0x000fc800000010ff */
[----:B-1----:R-:W-:Y:S01]  /*0760*/  PRMT R28, R30, 0x7610, R28 ;  /* 0x000076101e1c7816 */ /* 0x002fe2000000001c */
[----:B--2---:R-:W-:Y:S04]  /*0770*/  STS.U16 [R37], R2 ;  /* 0x0000000225007388 */ /* 0x004fe80000000400 */
[----:B---3--:R-:W-:Y:S04]  /*0780*/  STS.U16 [R37+0x40], R0 ;  /* 0x0000400025007388 */ /* 0x008fe80000000400 */
[----:B----4-:R-:W-:Y:S04]  /*0790*/  STS.U16 [R37+0x80], R19 ;  /* 0x0000801325007388 */ /* 0x010fe80000000400 */
[----:B-----5:R0:W-:Y:S01]  /*07a0*/  STS.U16 [R37+0xc0], R21 ;  /* 0x0000c01525007388 */ /* 0x0201e20000000400 */
[----:B------:R-:W-:-:S03]  /*07b0*/  NOP ;  /* 0x0000000000007918 */ /* 0x000fc60000000000 */
[----:B------:R-:W1:Y:S01]  /*07c0*/  LDS.64 R38, [R39] ;  /* 0x0000000027267984 */ /* 0x000e620000000a00 */
[----:B0-----:R-:W-:Y:S02]  /*07d0*/  PRMT R21, R25, 0x7632, R21 ;  /* 0x0000763219157816 */ /* 0x001fe40000000015 */
[C---:B-1----:R-:W-:Y:S02]  /*07e0*/  PRMT R24, R38.reuse, 0x7632, R24 ;  /* 0x0000763226187816 */ /* 0x042fe40000000018 */
[----:B------:R-:W-:Y:S02]  /*07f0*/  PRMT R27, R38, 0x7610, R27 ;  /* 0x00007610261b7816 */ /* 0x000fe4000000001b */
[C---:B------:R-:W-:Y:S02]  /*0800*/  PRMT R19, R39.reuse, 0x7610, R19 ;  /* 0x0000761027137816 */ /* 0x040fe40000000013 */
        /* <DEDUP_REMOVED lines=15> */
.L_x_1704:
        /* <DEDUP_REMOVED lines=27> */
.L_x_1705:
[----:B------:R-:W-:Y:S01]  /*0ab0*/  UPRMT UR5, UR13, 0x8880, URZ ;  /* 0x000088800d057896 */ /* 0x000fe2000800003f */
[----:B------:R-:W-:Y:S05]  /*0ac0*/  BSSY B0, `(.L_x_1706) ;  /* 0x000009a000007945 */ /* 0x000fea0003800000 */
[----:B------:R-:W-:-:S13]  /*0ad0*/  ISETP.NE.AND P0, PT, RZ, UR5, PT ;  /* 0x00000005ff007c0c */ /* 0x000fda000bf05270 */
[----:B------:R-:W-:Y:S05]  /*0ae0*/  @!P0 BRA `(.L_x_1707) ;  /* 0x00000004005c8947 */ /* 0x000fea0003800000 */
[----:B------:R-:W-:Y:S01]  /*0af0*/  IMAD.U32 R30, R28, 0x10000, RZ ;  /* 0x000100001c1e7824 */ /* 0x000fe200078e00ff */
[----:B------:R-:W-:Y:S01]  /*0b00*/  BSSY B1, `(.L_x_1708) ;  /* 0x000001a000017945 */ /* 0x000fe20003800000 */
[----:B------:R-:W-:Y:S02]  /*0b10*/  IMAD.U32 R2, R29, 0x10000, RZ ;  /* 0x000100001d027824 */ /* 0x000fe400078e00ff */
[----:B------:R-:W-:Y:S01]  /*0b20*/  IMAD.U32 R25, R34, 0x10000, RZ ;  /* 0x0001000022197824 */ /* 0x000fe200078e00ff */
[----:B------:R-:W-:Y:S01]  /*0b30*/  FSETP.NEU.FTZ.AND P2, PT, R30, RZ, PT ;  /* 0x000000ff1e00720b */ /* 0x000fe20003f5d000 */
[----:B------:R-:W-:Y:S01]  /*0b40*/  IMAD.U32 R21, R35, 0x10000, RZ ;  /* 0x0001000023157824 */ /* 0x000fe200078e00ff */
[----:B------:R-:W-:Y:S02]  /*0b50*/  FSETP.NEU.FTZ.AND P4, PT, R2, RZ, PT ;  /* 0x000000ff0200720b */ /* 0x000fe40003f9d000 */
[----:B------:R-:W-:Y:S02]  /*0b60*/  FSETP.NEU.FTZ.AND P1, PT, R25, RZ, PT ;  /* 0x000000ff1900720b */ /* 0x000fe40003f3d000 */
[----:B------:R-:W-:-:S07]  /*0b70*/  FSETP.NEU.FTZ.AND P0, PT, R21, RZ, PT ;  /* 0x000000ff1500720b */ /* 0x000fce0003f1d000 */
[----:B------:R-:W-:Y:S06]  /*0b80*/  @!P2 BRA `(.L_x_1709) ;  /* 0x000000000044a947 */ /* 0x000fec0003800000 */
[----:B------:R-:W-:-:S04]  /*0b90*/  FADD.FTZ R26, -R22, 1 ;  /* 0x3f800000161a7421 */ /* 0x000fc80000010100 */
[----:B------:R-:W-:-:S04]  /*0ba0*/  FMUL.FTZ R31, R30, R26 ;  /* 0x0000001a1e1f7220 */ /* 0x000fc80000410000 */
[----:B------:R-:W-:-:S05]  /*0bb0*/  FFMA.FTZ R31, R12, R22, R31 ;  /* 0x000000160c1f7223 */ /* 0x000fca000001001f */
[C---:B------:R-:W-:Y:S02]  /*0bc0*/  FSETP.GT.FTZ.AND P2, PT, R31.reuse, RZ, PT ;  /* 0x000000ff1f00720b */ /* 0x040fe40003f54000 */
[----:B------:R-:W-:-:S04]  /*0bd0*/  FSETP.GEU.FTZ.AND P3, PT, R31, RZ, PT ;  /* 0x000000ff1f00720b */ /* 0x000fc80003f7e000 */
[----:B------:R-:W-:-:S04]  /*0be0*/  SEL R31, RZ, 0x1, P3 ;  /* 0x00000001ff1f7807 */ /* 0x000fc80001800000 */
[----:B------:R-:W-:-:S03]  /*0bf0*/  IADD3 R26, -R31, 0x1, RZ ;  /* 0x000000011f1a7810 */ /* 0x000fc60007ffe1ff */
[----:B------:R-:W-:Y:S02]  /*0c00*/  @!P2 IMAD.MOV R26, RZ, RZ, -R31 ;  /* 0x000000ffff1aa224 */ /* 0x000fe400078e0a1f */
[----:B------:R-:W-:Y:S02]  /*0c10*/  IMAD.U32 R31, R27, 0x10000, RZ ;  /* 0x000100001b1f7824 */ /* 0x000fe400078e00ff */
[----:B------:R-:W-:Y:S01]  /*0c20*/  FADD.FTZ R27, -R23, 1 ;  /* 0x3f800000171b7421 */ /* 0x000fe20000010100 */
[----:B------:R-:W-:-:S03]  /*0c30*/  I2FP.F32.S32 R26, R26 ;  /* 0x0000001a001a7245 */ /* 0x000fc60000201400 */
[----:B------:R-:W-:Y:S02]  /*0c40*/  FMUL.FTZ R27, R30, R27 ;  /* 0x0000001b1e1b7220 */ /* 0x000fe40000410000 */
[----:B------:R-:W-:Y:S02]  /*0c50*/  FMUL.FTZ R26, R26, UR14 ;  /* 0x0000000e1a1a7c20 */ /* 0x000fe40008410000 */
[----:B------:R-:W-:Y:S02]  /*0c60*/  FFMA.FTZ R12, R12, R23, R27 ;  /* 0x000000170c0c7223 */ /* 0x000fe4000001001b */
[----:B------:R-:W-:-:S05]  /*0c70*/  FFMA.FTZ R26, R26, -R3, R31 ;  /* 0x800000031a1a7223 */ /* 0x000fca000001001f */
[----:B------:R-:W-:-:S04]  /*0c80*/  F2FP.BF16.F32.PACK_AB R26, RZ, R26 ;  /* 0x0000001aff1a723e */ /* 0x000fc800000010ff */
[----:B------:R-:W-:-:S07]  /*0c90*/  PRMT R27, R26, 0x7610, R27 ;  /* 0x000076101a1b7816 */ /* 0x000fce000000001b */
.L_x_1709:
[----:B------:R-:W-:Y:S05]  /*0ca0*/  BSYNC B1 ;  /* 0x0000000000017941 */ /* 0x000fea0003800000 */
.L_x_1708:
[----:B------:R-:W-:Y:S04]  /*0cb0*/  BSSY B1, `(.L_x_1710) ;  /* 0x0000013000017945 */ /* 0x000fe80003800000 */
[----:B------:R-:W-:Y:S05]  /*0cc0*/  @!P4 BRA `(.L_x_1711) ;  /* 0x000000000044c947 */ /* 0x000fea0003800000 */
[----:B------:R-:W-:Y:S01]  /*0cd0*/  FADD.FTZ R31, -R22, 1 ;  /* 0x3f800000161f7421 */ /* 0x000fe20000010100 */
[----:B------:R-:W-:-:S03]  /*0ce0*/  FADD.FTZ R33, -R23, 1 ;  /* 0x3f80000017217421 */ /* 0x000fc60000010100 */
[-C--:B------:R-:W-:Y:S01]  /*0cf0*/  FMUL.FTZ R26, R31, R2.reuse ;  /* 0x000000021f1a7220 */ /* 0x080fe20000410000 */
[----:B------:R-:W-:Y:S02]  /*0d00*/  IMAD.U32 R31, R24, 0x10000, RZ ;  /* 0x00010000181f7824 */ /* 0x000fe400078e00ff */
[----:B------:R-:W-:Y:S01]  /*0d10*/  FMUL.FTZ R2, R33, R2 ;  /* 0x0000000221027220 */ /* 0x000fe20000410000 */
[----:B------:R-:W-:-:S03]  /*0d20*/  FFMA.FTZ R26, R13, R22, R26 ;  /* 0x000000160d1a7223 */ /* 0x000fc6000001001a */
[----:B------:R-:W-:Y:S02]  /*0d30*/  FFMA.FTZ R13, R13, R23, R2 ;  /* 0x000000170d0d7223 */ /* 0x000fe40000010002 */
[C---:B------:R-:W-:Y:S02]  /*0d40*/  FSETP.GT.FTZ.AND P2, PT, R26.reuse, RZ, PT ;  /* 0x000000ff1a00720b */ /* 0x040fe40003f54000 */
[----:B------:R-:W-:-:S04]  /*0d50*/  FSETP.GEU.FTZ.AND P3, PT, R26, RZ, PT ;  /* 0x000000ff1a00720b */ /* 0x000fc80003f7e000 */
[----:B------:R-:W-:-:S04]  /*0d60*/  SEL R30, RZ, 0x1, P3 ;  /* 0x00000001ff1e7807 */ /* 0x000fc80001800000 */
[----:B------:R-:W-:-:S03]  /*0d70*/  IADD3 R26, -R30, 0x1, RZ ;  /* 0x000000011e1a7810 */ /* 0x000fc60007ffe1ff */
[----:B------:R-:W-:-:S05]  /*0d80*/  @!P2 IMAD.MOV R26, RZ, RZ, -R30 ;  /* 0x000000ffff1aa224 */ /* 0x000fca00078e0a1e */
[----:B------:R-:W-:-:S05]  /*0d90*/  I2FP.F32.S32 R26, R26 ;  /* 0x0000001a001a7245 */ /* 0x000fca0000201400 */
[----:B------:R-:W-:-:S04]  /*0da0*/  FMUL.FTZ R26, R26, UR14 ;  /* 0x0000000e1a1a7c20 */ /* 0x000fc80008410000 */
[----:B------:R-:W-:-:S05]  /*0db0*/  FFMA.FTZ R26, R26, -R3, R31 ;  /* 0x800000031a1a7223 */ /* 0x000fca000001001f */
[----:B------:R-:W-:-:S04]  /*0dc0*/  F2FP.BF16.F32.PACK_AB R26, RZ, R26 ;  /* 0x0000001aff1a723e */ /* 0x000fc800000010ff */
[----:B------:R-:W-:-:S07]  /*0dd0*/  PRMT R24, R26, 0x7610, R24 ;  /* 0x000076101a187816 */ /* 0x000fce0000000018 */
.L_x_1711:
[----:B------:R-:W-:Y:S05]  /*0de0*/  BSYNC B1 ;  /* 0x0000000000017941 */ /* 0x000fea0003800000 */
.L_x_1710:
[----:B------:R-:W-:Y:S04]  /*0df0*/  BSSY B1, `(.L_x_1712) ;  /* 0x0000013000017945 */ /* 0x000fe80003800000 */
[----:B------:R-:W-:Y:S05]  /*0e00*/  @!P1 BRA `(.L_x_1713) ;  /* 0x0000000000449947 */ /* 0x000fea0003800000 */
[----:B------:R-:W-:Y:S01]  /*0e10*/  FADD.FTZ R2, -R22, 1 ;  /* 0x3f80000016027421 */ /* 0x000fe20000010100 */
[----:B------:R-:W-:-:S03]  /*0e20*/  IMAD.U32 R19, R19, 0x10000, RZ ;  /* 0x0001000013137824 */ /* 0x000fc600078e00ff */
[----:B------:R-:W-:-:S04]  /*0e30*/  FMUL.FTZ R31, R2, R25 ;  /* 0x00000019021f7220 */ /* 0x000fc80000410000 */
[----:B------:R-:W-:-:S05]  /*0e40*/  FFMA.FTZ R31, R14, R22, R31 ;  /* 0x000000160e1f7223 */ /* 0x000fca000001001f */
[C---:B------:R-:W-:Y:S02]  /*0e50*/  FSETP.GT.FTZ.AND P1, PT, R31.reuse, RZ, PT ;  /* 0x000000ff1f00720b */ /* 0x040fe40003f34000 */
[----:B------:R-:W-:-:S04]  /*0e60*/  FSETP.GEU.FTZ.AND P2, PT, R31, RZ, PT ;  /* 0x000000ff1f00720b */ /* 0x000fc80003f5e000 */
[----:B------:R-:W-:-:S04]  /*0e70*/  SEL R26, RZ, 0x1, P2 ;  /* 0x00000001ff1a7807 */ /* 0x000fc80001000000 */
[----:B------:R-:W-:-:S03]  /*0e80*/  IADD3 R2, -R26, 0x1, RZ ;  /* 0x000000011a027810 */ /* 0x000fc60007ffe1ff */
[----:B------:R-:W-:Y:S02]  /*0e90*/  @!P1 IMAD.MOV R2, RZ, RZ, -R26 ;  /* 0x000000ffff029224 */ /* 0x000fe400078e0a1a */
[----:B------:R-:W-:-:S03]  /*0ea0*/  FADD.FTZ R26, -R23, 1 ;  /* 0x3f800000171a7421 */ /* 0x000fc60000010100 */
[----:B------:R-:W-:Y:S01]  /*0eb0*/  I2FP.F32.S32 R2, R2 ;  /* 0x0000000200027245 */ /* 0x000fe20000201400 */
[----:B------:R-:W-:-:S04]  /*0ec0*/  FMUL.FTZ R25, R26, R25 ;  /* 0x000000191a197220 */ /* 0x000fc80000410000 */
[----:B------:R-:W-:Y:S01]  /*0ed0*/  FMUL.FTZ R2, R2, UR14 ;  /* 0x0000000e02027c20 */ /* 0x000fe20008410000 */
[----:B------:R-:W-:-:S03]  /*0ee0*/  FFMA.FTZ R14, R14, R23, R25 ;  /* 0x000000170e0e7223 */ /* 0x000fc60000010019 */
[----:B------:R-:W-:-:S05]  /*0ef0*/  FFMA.FTZ R2, R2, -R3, R19 ;  /* 0x8000000302027223 */ /* 0x000fca0000010013 */
[----:B------:R-:W-:-:S04]  /*0f00*/  F2FP.BF16.F32.PACK_AB R2, RZ, R2 ;  /* 0x00000002ff02723e */ /* 0x000fc800000010ff */
[----:B------:R-:W-:-:S07]  /*0f10*/  PRMT R19, R2, 0x7610, R19 ;  /* 0x0000761002137816 */ /* 0x000fce0000000013 */
.L_x_1713:
[----:B------:R-:W-:Y:S05]  /*0f20*/  BSYNC B1 ;  /* 0x0000000000017941 */ /* 0x000fea0003800000 */
.L_x_1712:
[----:B------:R-:W-:Y:S05]  /*0f30*/  @!P0 BRA `(.L_x_1714) ;  /* 0x0000000400488947 */ /* 0x000fea0003800000 */
        /* <DEDUP_REMOVED lines=16> */
[----:B------:R-:W-:Y:S01]  /*1040*/  PRMT R0, R2, 0x7610, R0 ;  /* 0x0000761002007816 */ /* 0x000fe20000000000 */
[----:B------:R-:W-:Y:S06]  /*1050*/  BRA `(.L_x_1714) ;  /* 0x0000000400007947 */ /* 0x000fec0003800000 */
.L_x_1707:
[----:B------:R-:W-:Y:S02]  /*1060*/  IMAD.U32 R26, R28, 0x10000, RZ ;  /* 0x000100001c1a7824 */ /* 0x000fe400078e00ff */
[----:B------:R-:W-:Y:S01]  /*1070*/  FADD.FTZ R30, -R22, 1 ;  /* 0x3f800000161e7421 */ /* 0x000fe20000010100 */
[----:B------:R-:W-:Y:S02]  /*1080*/  IMAD.U32 R25, R29, 0x10000, RZ ;  /* 0x000100001d197824 */ /* 0x000fe400078e00ff */
[----:B------:R-:W-:Y:S02]  /*1090*/  IMAD.U32 R2, R34, 0x10000, RZ ;  /* 0x0001000022027824 */ /* 0x000fe400078e00ff */
[----:B------:R-:W-:Y:S01]  /*10a0*/  FMUL.FTZ R31, R26, R30 ;  /* 0x0000001e1a1f7220 */ /* 0x000fe20000410000 */
[----:B------:R-:W-:Y:S02]  /*10b0*/  IMAD.U32 R21, R35, 0x10000, RZ ;  /* 0x0001000023157824 */ /* 0x000fe400078e00ff */
[C---:B------:R-:W-:Y:S01]  /*10c0*/  FMUL.FTZ R32, R30.reuse, R25 ;  /* 0x000000191e207220 */ /* 0x040fe20000410000 */
[----:B------:R-:W-:Y:S01]  /*10d0*/  FMUL.FTZ R33, R30, R2 ;  /* 0x000000021e217220 */ /* 0x000fe20000410000 */
[-C--:B------:R-:W-:Y:S01]  /*10e0*/  FFMA.FTZ R31, R12, R22.reuse, R31 ;  /* 0x000000160c1f7223 */ /* 0x080fe2000001001f */
[----:B------:R-:W-:Y:S01]  /*10f0*/  FMUL.FTZ R30, R30, R21 ;  /* 0x000000151e1e7220 */ /* 0x000fe20000410000 */
[-C--:B------:R-:W-:Y:S01]  /*1100*/  FFMA.FTZ R32, R13, R22.reuse, R32 ;  /* 0x000000160d207223 */ /* 0x080fe20000010020 */
[----:B------:R-:W-:-:S02]  /*1110*/  FFMA.FTZ R33, R14, R22, R33 ;  /* 0x000000160e217223 */ /* 0x000fc40000010021 */
[----:B------:R-:W-:Y:S01]  /*1120*/  FFMA.FTZ R30, R15, R22, R30 ;  /* 0x000000160f1e7223 */ /* 0x000fe2000001001e */
[C---:B------:R-:W-:Y:S02]  /*1130*/  FSETP.GEU.FTZ.AND P6, PT, R31.reuse, RZ, PT ;  /* 0x000000ff1f00720b */ /* 0x040fe40003fde000 */
[----:B------:R-:W-:Y:S02]  /*1140*/  FSETP.GT.FTZ.AND P3, PT, R31, RZ, PT ;  /* 0x000000ff1f00720b */ /* 0x000fe40003f74000 */
[----:B------:R-:W-:Y:S02]  /*1150*/  FSETP.GT.FTZ.AND P0, PT, R30, RZ, PT ;  /* 0x000000ff1e00720b */ /* 0x000fe40003f14000 */
[C---:B------:R-:W-:Y:S02]  /*1160*/  FSETP.GT.FTZ.AND P2, PT, R32.reuse, RZ, PT ;  /* 0x000000ff2000720b */ /* 0x040fe40003f54000 */
[----:B------:R-:W-:Y:S02]  /*1170*/  FSETP.GEU.FTZ.AND P5, PT, R32, RZ, PT ;  /* 0x000000ff2000720b */ /* 0x000fe40003fbe000 */
[----:B------:R-:W-:-:S02]  /*1180*/  FSETP.GT.FTZ.AND P1, PT, R33, RZ, PT ;  /* 0x000000ff2100720b */ /* 0x000fc40003f34000 */
[----:B------:R-:W-:Y:S02]  /*1190*/  SEL R32, RZ, 0x1, P6 ;  /* 0x00000001ff207807 */ /* 0x000fe40003000000 */
[----:B------:R-:W-:Y:S02]  /*11a0*/  FSETP.GEU.FTZ.AND P6, PT, R30, RZ, PT ;  /* 0x000000ff1e00720b */ /* 0x000fe40003fde000 */
[----:B------:R-:W-:Y:S02]  /*11b0*/  FSETP.GEU.FTZ.AND P4, PT, R33, RZ, PT ;  /* 0x000000ff2100720b */ /* 0x000fe40003f9e000 */
[----:B------:R-:W-:Y:S02]  /*11c0*/  SEL R41, RZ, 0x1, P6 ;  /* 0x00000001ff297807 */ /* 0x000fe40003000000 */
[----:B------:R-:W-:Y:S02]  /*11d0*/  SEL R30, RZ, 0x1, P5 ;  /* 0x00000001ff1e7807 */ /* 0x000fe40002800000 */
[----:B------:R-:W-:-:S02]  /*11e0*/  SEL R40, RZ, 0x1, P4 ;  /* 0x00000001ff287807 */ /* 0x000fc40002000000 */
[----:B------:R-:W-:Y:S01]  /*11f0*/  IADD3 R31, -R41, 0x1, RZ ;  /* 0x00000001291f7810 */ /* 0x000fe20007ffe1ff */
[----:B------:R-:W-:Y:S01]  /*1200*/  @!P0 IMAD.MOV R31, RZ, RZ, -R41 ;  /* 0x000000ffff1f8224 */ /* 0x000fe200078e0a29 */
[----:B------:R-:W-:Y:S01]  /*1210*/  IADD3 R38, -R32, 0x1, RZ ;  /* 0x0000000120267810 */ /* 0x000fe20007ffe1ff */
[----:B------:R-:W-:Y:S01]  /*1220*/  @!P3 IMAD.MOV R38, RZ, RZ, -R32 ;  /* 0x000000ffff26b224 */ /* 0x000fe200078e0a20 */
[----:B------:R-:W-:Y:S01]  /*1230*/  IADD3 R39, -R30, 0x1, RZ ;  /* 0x000000011e277810 */ /* 0x000fe20007ffe1ff */
[----:B------:R-:W-:Y:S01]  /*1240*/  @!P2 IMAD.MOV R39, RZ, RZ, -R30 ;  /* 0x000000ffff27a224 */ /* 0x000fe200078e0a1e */
[----:B------:R-:W-:Y:S01]  /*1250*/  IADD3 R33, -R40, 0x1, RZ ;  /* 0x0000000128217810 */ /* 0x000fe20007ffe1ff */
[----:B------:R-:W-:Y:S01]  /*1260*/  @!P1 IMAD.MOV R33, RZ, RZ, -R40 ;  /* 0x000000ffff219224 */ /* 0x000fe200078e0a28 */
[----:B------:R-:W-:Y:S01]  /*1270*/  I2FP.F32.S32 R31, R31 ;  /* 0x0000001f001f7245 */ /* 0x000fe20000201400 */
[----:B------:R-:W-:Y:S01]  /*1280*/  IMAD.U32 R32, R27, 0x10000, RZ ;  /* 0x000100001b207824 */ /* 0x000fe200078e00ff */
[----:B------:R-:W-:Y:S01]  /*1290*/  I2FP.F32.S32 R38, R38 ;  /* 0x0000002600267245 */ /* 0x000fe20000201400 */
[----:B------:R-:W-:Y:S01]  /*12a0*/  IMAD.U32 R27, R0, 0x10000, RZ ;  /* 0x00010000001b7824 */ /* 0x000fe200078e00ff */
[----:B------:R-:W-:Y:S01]  /*12b0*/  I2FP.F32.S32 R39, R39 ;  /* 0x0000002700277245 */ /* 0x000fe20000201400 */
[----:B------:R-:W-:Y:S01]  /*12c0*/  IMAD.U32 R30, R24, 0x10000, RZ ;  /* 0x00010000181e7824 */ /* 0x000fe200078e00ff */
[----:B------:R-:W-:Y:S01]  /*12d0*/  I2FP.F32.S32 R33, R33 ;  /* 0x0000002100217245 */ /* 0x000fe20000201400 */
[----:B------:R-:W-:Y:S01]  /*12e0*/  FMUL.FTZ R0, R31, UR14 ;  /* 0x0000000e1f007c20 */ /* 0x000fe20008410000 */
[----:B------:R-:W-:-:S02]  /*12f0*/  IMAD.U32 R24, R19, 0x10000, RZ ;  /* 0x0001000013187824 */ /* 0x000fc400078e00ff */
[----:B------:R-:W-:Y:S01]  /*1300*/  FMUL.FTZ R19, R38, UR14 ;  /* 0x0000000e26137c20 */ /* 0x000fe20008410000 */
[----:B------:R-:W-:Y:S01]  /*1310*/  FMUL.FTZ R39, R39, UR14 ;  /* 0x0000000e27277c20 */ /* 0x000fe20008410000 */
[----:B------:R-:W-:Y:S01]  /*1320*/  FMUL.FTZ R33, R33, UR14 ;  /* 0x0000000e21217c20 */ /* 0x000fe20008410000 */
[-C--:B------:R-:W-:Y:S01]  /*1330*/  FFMA.FTZ R27, R0, -R3.reuse, R27 ;  /* 0x80000003001b7223 */ /* 0x080fe2000001001b */
[----:B------:R-:W-:Y:S01]  /*1340*/  FADD.FTZ R0, -R23, 1 ;  /* 0x3f80000017007421 */ /* 0x000fe20000010100 */
[-C--:B------:R-:W-:Y:S01]  /*1350*/  FFMA.FTZ R19, R19, -R3.reuse, R32 ;  /* 0x8000000313137223 */ /* 0x080fe20000010020 */
[-C--:B------:R-:W-:Y:S01]  /*1360*/  FFMA.FTZ R30, R39, -R3.reuse, R30 ;  /* 0x80000003271e7223 */ /* 0x080fe2000001001e */
[----:B------:R-:W-:Y:S01]  /*1370*/  FFMA.FTZ R24, R33, -R3, R24 ;  /* 0x8000000321187223 */ /* 0x000fe20000010018 */
[----:B------:R-:W-:Y:S01]  /*1380*/  FMUL.FTZ R31, R26, R0 ;  /* 0x000000001a1f7220 */ /* 0x000fe20000410000 */
[C---:B------:R-:W-:Y:S01]  /*1390*/  FMUL.FTZ R26, R0.reuse, R25 ;  /* 0x00000019001a7220 */ /* 0x040fe20000410000 */
[----:B------:R-:W-:Y:S01]  /*13a0*/  FMUL.FTZ R25, R0, R2 ;  /* 0x0000000200197220 */ /* 0x000fe20000410000 */
[----:B------:R-:W-:Y:S01]  /*13b0*/  F2FP.BF16.F32.PACK_AB R19, R30, R19 ;  /* 0x000000131e13723e */ /* 0x000fe200000010ff */
[----:B------:R-:W-:Y:S01]  /*13c0*/  FMUL.FTZ R2, R0, R21 ;  /* 0x0000001500027220 */ /* 0x000fe20000410000 */
[----:B------:R-:W-:Y:S01]  /*13d0*/  F2FP.BF16.F32.PACK_AB R30, R27, R24 ;  /* 0x000000181b1e723e */ /* 0x000fe200000010ff */
[-C--:B------:R-:W-:Y:S01]  /*13e0*/  FFMA.FTZ R12, R12, R23.reuse, R31 ;  /* 0x000000170c0c7223 */ /* 0x080fe2000001001f */
[----:B------:R-:W-:Y:S01]  /*13f0*/  PRMT R24, R19, 0x7632, R24 ;  /* 0x0000763213187816 */ /* 0x000fe20000000018 */
[-C--:B------:R-:W-:Y:S01]  /*1400*/  FFMA.FTZ R13, R13, R23.reuse, R26 ;  /* 0x000000170d0d7223 */ /* 0x080fe2000001001a */
[----:B------:R-:W-:Y:S01]  /*1410*/  PRMT R27, R19, 0x7610, R27 ;  /* 0x00007610131b7816 */ /* 0x000fe2000000001b */
[-C--:B------:R-:W-:Y:S01]  /*1420*/  FFMA.FTZ R14, R14, R23.reuse, R25 ;  /* 0x000000170e0e7223 */ /* 0x080fe20000010019 */
[C---:B------:R-:W-:Y:S01]  /*1430*/  PRMT R0, R30.reuse, 0x7632, R0 ;  /* 0x000076321e007816 */ /* 0x040fe20000000000 */
[----:B------:R-:W-:Y:S01]  /*1440*/  FFMA.FTZ R15, R15, R23, R2 ;  /* 0x000000170f0f7223 */ /* 0x000fe20000010002 */
[----:B------:R-:W-:-:S07]  /*1450*/  PRMT R19, R30, 0x7610, R19 ;  /* 0x000076101e137816 */ /* 0x000fce0000000013 */
.L_x_1714:
[----:B------:R-:W-:Y:S05]  /*1460*/  BSYNC B0 ;  /* 0x0000000000007941 */ /* 0x000fea0003800000 */
.L_x_1706:
[----:B------:R-:W-:Y:S01]  /*1470*/  BAR.SYNC.DEFER_BLOCKING 0x0 ;  /* 0x0000000000007b1d */ /* 0x000fe20000010000 */
[----:B------:R-:W-:Y:S01]  /*1480*/  IMAD R38, R5, 0x4, R8 ;  /* 0x0000000405267824 */ /* 0x000fe200078e0208 */
[----:B------:R-:W-:Y:S02]  /*1490*/  ISETP.NE.AND P0, PT, R4, RZ, PT ;  /* 0x000000ff0400720c */ /* 0x000fe40003f05270 */
[----:B------:R-:W-:Y:S02]  /*14a0*/  PRMT R24, R27, 0x5410, R24 ;  /* 0x000054101b187816 */ /* 0x000fe40000000018 */
[C---:B------:R-:W-:Y:S02]  /*14b0*/  LEA R2, R38.reuse, UR4, 0x1 ;  /* 0x0000000426027c11 */ /* 0x040fe4000f8e08ff */
[----:B------:R-:W-:Y:S02]  /*14c0*/  PRMT R25, R19, 0x5410, R0 ;  /* 0x0000541013197816 */ /* 0x000fe40000000000 */
[----:B------:R-:W-:-:S03]  /*14d0*/  LEA R38, R38, UR4, 0x2 ;  /* 0x0000000426267c11 */ /* 0x000fc6000f8e10ff */
[----:B------:R-:W-:Y:S01]  /*14e0*/  STS.64 [R2], R24 ;  /* 0x0000001802007388 */ /* 0x000fe20000000a00 */
[----:B------:R-:W-:-:S03]  /*14f0*/  NOP ;  /* 0x0000000000007918 */ /* 0x000fc60000000000 */
[----:B------:R-:W0:Y:S04]  /*1500*/  LDS.U16 R39, [R37] ;  /* 0x0000000025277984 */ /* 0x000e280000000400 */
[----:B------:R-:W-:Y:S04]  /*1510*/  LDS.U16 R0, [R37+0x40] ;  /* 0x0000400025007984 */ /* 0x000fe80000000400 */
[----:B------:R-:W-:Y:S04]  /*1520*/  LDS.U16 R19, [R37+0x80] ;  /* 0x0000800025137984 */ /* 0x000fe80000000400 */
[----:B------:R-:W-:Y:S04]  /*1530*/  LDS.U16 R21, [R37+0xc0] ;  /* 0x0000c00025157984 */ /* 0x000fe80000000400 */
[----:B------:R-:W-:Y:S01]  /*1540*/  @!P0 STS [UR4+0x2000], R16 ;  /* 0x00200010ff008988 */ /* 0x000fe20008000804 */
[----:B------:R-:W-:Y:S01]  /*1550*/  BAR.SYNC.DEFER_BLOCKING 0x0 ;  /* 0x0000000000007b1d */ /* 0x000fe20000010000 */
[----:B0-----:R-:W-:-:S05]  /*1560*/  PRMT R2, R39, 0x7610, R2 ;  /* 0x0000761027027816 */ /* 0x001fca0000000002 */
        /* <DEDUP_REMOVED lines=17> */
[----:B---3--:R-:W-:-:S03]  /*1680*/  @!P1 LEA R24, P4, R11, R24, 0x1 ;  /* 0x000000180b189211 */ /* 0x008fc600078808ff */
        /* <DEDUP_REMOVED lines=15> */
[-C--:B------:R-:W-:Y:S01]  /*1780*/  ISETP.GE.AND P1, PT, R10, R26.reuse, PT ;  /* 0x0000001a0a00720c */ /* 0x080fe20003f26270 */
[----:B------:R-:W0:Y:S01]  /*1790*/  LDC R9, c[0x0][0xc] ;  /* 0x00000300ff097b82 */ /* 0x000e220000000800 */
[----:B------:R-:W-:-:S07]  /*17a0*/  ISETP.GE.AND P0, PT, R17, R26, PT ;  /* 0x0000001a1100720c */ /* 0x000fce0003f06270 */
[----:B------:R-:W1:Y:S08]  /*17b0*/  @!P3 LDC.64 R12, c[0x0][0x220] ;  /* 0x00008800ff0cbb82 */ /* 0x000e700000000a00 */
[----:B------:R-:W2:Y:S08]  /*17c0*/  @!P2 LDC.64 R14, c[0x0][0x220] ;  /* 0x00008800ff0eab82 */ /* 0x000eb00000000a00 */
[----:B------:R-:W3:Y:S01]  /*17d0*/  @!P1 LDC.64 R24, c[0x0][0x220] ;  /* 0x00008800ff189b82 */ /* 0x000ee20000000a00 */
[----:B0-----:R-:W-:-:S07]  /*17e0*/  IMAD R20, R9, 0x1000, R20 ;  /* 0x0000100009147824 */ /* 0x001fce00078e0214 */
[----:B------:R-:W0:Y:S01]  /*17f0*/  @!P0 LDC.64 R26, c[0x0][0x220] ;  /* 0x00008800ff1a8b82 */ /* 0x000e220000000a00 */
[----:B-1----:R-:W-:-:S04]  /*1800*/  @!P3 LEA R12, P4, R11, R12, 0x2 ;  /* 0x0000000c0b0cb211 */ /* 0x002fc800078810ff */
[C---:B------:R-:W-:Y:S02]  /*1810*/  @!P3 LEA.HI.X R13, R11.reuse, R13, R18, 0x2, P4 ;  /* 0x0000000d0b0db211 */ /* 0x040fe400020f1412 */
[----:B--2---:R-:W-:-:S03]  /*1820*/  @!P2 LEA R14, P4, R11, R14, 0x2 ;  /* 0x0000000e0b0ea211 */ /* 0x004fc600078810ff */
[----:B------:R2:W-:Y:S01]  /*1830*/  @!P3 STG.E desc[UR8][R12.64], R33 ;  /* 0x000000210c00b986 */ /* 0x0005e2000c101908 */
[C---:B------:R-:W-:Y:S02]  /*1840*/  @!P2 LEA.HI.X R15, R11.reuse, R15, R18, 0x2, P4 ;  /* 0x0000000f0b0fa211 */ /* 0x040fe400020f1412 */
[----:B---3--:R-:W-:-:S03]  /*1850*/  @!P1 LEA R24, P5, R11, R24, 0x2 ;  /* 0x000000180b189211 */ /* 0x008fc600078a10ff */
[----:B------:R2:W-:Y:S01]  /*1860*/  @!P2 STG.E desc[UR8][R14.64+0x80], R32 ;  /* 0x000080200e00a986 */ /* 0x0005e2000c101908 */
[C---:B------:R-:W-:Y:S02]  /*1870*/  @!P1 LEA.HI.X R25, R11.reuse, R25, R18, 0x2, P5 ;  /* 0x000000190b199211 */ /* 0x040fe400028f1412 */
[----:B0-----:R-:W-:-:S03]  /*1880*/  @!P0 LEA R26, P6, R11, R26, 0x2 ;  /* 0x0000001a0b1a8211 */ /* 0x001fc600078c10ff */
[----:B------:R2:W-:Y:S01]  /*1890*/  @!P1 STG.E desc[UR8][R24.64+0x100], R31 ;  /* 0x0001001f18009986 */ /* 0x0005e2000c101908 */
[----:B------:R-:W-:-:S05]  /*18a0*/  @!P0 LEA.HI.X R27, R11, R27, R18, 0x2, P6 ;  /* 0x0000001b0b1b8211 */ /* 0x000fca00030f1412 */
[----:B------:R2:W-:Y:S01]  /*18b0*/  @!P0 STG.E desc[UR8][R26.64+0x180], R30 ;  /* 0x0001801e1a008986 */ /* 0x0005e2000c101908 */
[----:B------:R-:W-:-:S13]  /*18c0*/  ISETP.GE.U32.AND P0, PT, R20, UR6, PT ;  /* 0x0000000614007c0c */ /* 0x000fda000bf06070 */
[----:B--2---:R-:W-:Y:S05]  /*18d0*/  @!P0 BRA `(.L_x_1715) ;  /* 0xffffffe8006c8947 */ /* 0x004fea000383ffff */
[----:B------:R-:W-:Y:S05]  /*18e0*/  EXIT ;  /* 0x000000000000794d */ /* 0x000fea0003800000 */
.L_x_1716:
        /* <DEDUP_REMOVED lines=9> */
.L_x_2157:


//--------------------- .text._Z21kOptimizer32bit1StateIfLi5EEvPT_S1_PfS2_ffffffiffbi --------------------------
	.section	.text._Z21kOptimizer32bit1StateIfLi5EEvPT_S1_PfS2_ffffffiffbi,"ax",@progbits
	.align	128
        .global         _Z21kOptimizer32bit1StateIfLi5EEvPT_S1_PfS2_ffffffiffbi
        .type           _Z21kOptimizer32bit1StateIfLi5EEvPT_S1_PfS2_ffffffiffbi,@function
        .size           _Z21kOptimizer32bit1StateIfLi5EEvPT_S1_PfS2_ffffffiffbi,(.L_x_2158 - _Z21kOptimizer32bit1StateIfLi5EEvPT_S1_PfS2_ffffffiffbi)
        .other          _Z21kOptimizer32bit1StateIfLi5EEvPT_S1_PfS2_ffffffiffbi,@"STO_CUDA_ENTRY STV_DEFAULT"
_Z21kOptimizer32bit1StateIfLi5EEvPT_S1_PfS2_ffffffiffbi:
.text._Z21kOptimizer32bit1StateIfLi5EEvPT_S1_PfS2_ffffffiffbi:
        /* <DEDUP_REMOVED lines=28> */
.L_x_1717:
        /* <DEDUP_REMOVED lines=13> */
.L_x_1728:
[----:B------:R-:W-:Y:S01]  /*0290*/  BAR.SYNC.DEFER_BLOCKING 0x0 ;  /* 0x0000000000007b1d */ /* 0x000fe20000010000 */
[----:B------:R-:W-:Y:S01]  /*02a0*/  IMAD.MOV R20, RZ, RZ, -R28 ;  /* 0x000000ffff147224 */ /* 0x000fe200078e0a1c */
[C---:B------:R-:W-:Y:S02]  /*02b0*/  IADD3 R22, P0, R4.reuse, R28, RZ ;  /* 0x0000001c04167210 */ /* 0x040fe40007f1e0ff */
[----:B------:R-:W-:Y:S02]  /*02c0*/  LOP3.LUT R23, R4, 0x60, RZ, 0xfc, !PT ;  /* 0x0000006004177812 */ /* 0x000fe400078efcff */
        /* <DEDUP_REMOVED lines=12> */
[----:B------:R-:W4:Y:S01]  /*0390*/  @!P3 LDG.E R36, desc[UR8][R16.64] ;  /* 0x000000081024b981 */ /* 0x000f22000c1e1900 */
[----:B------:R-:W-:Y:S01]  /*03a0*/  UMOV UR4, 0x400 ;  /* 0x0000040000047882 */ /* 0x000fe20000000000 */
[----:B------:R-:W-:Y:S01]  /*03b0*/  IMAD.IADD R19, R26, 0x1, R2 ;  /* 0x000000011a137824 */ /* 0x000fe200078e0202 */
[----:B------:R-:W1:Y:S01]  /*03c0*/  @!P3 LDC.64 R10, c[0x0][0x220] ;  /* 0x00008800ff0abb82 */ /* 0x000e620000000a00 */
[----:B------:R-:W5:Y:S04]  /*03d0*/  @!P2 LDG.E R35, desc[UR8][R16.64+0x80] ;  /* 0x000080081023a981 */ /* 0x000f68000c1e1900 */
[----:B------:R3:W5:Y:S03]  /*03e0*/  @!P1 LDG.E R34, desc[UR8][R16.64+0x100] ;  /* 0x0001000810229981 */ /* 0x000766000c1e1900 */
[----:B------:R-:W1:Y:S01]  /*03f0*/  @!P2 LDC.64 R12, c[0x0][0x220] ;  /* 0x00008800ff0cab82 */ /* 0x000e620000000a00 */
[----:B0-----:R-:W-:Y:S01]  /*0400*/  ULEA UR4, UR5, UR4, 0x18 ;  /* 0x0000000405047291 */ /* 0x001fe2000f8ec03f */
[----:B---3--:R-:W-:-:S06]  /*0410*/  IMAD R16, R2, 0x3, R19 ;  /* 0x0000000302107824 */ /* 0x008fcc00078e0213 */
[----:B------:R-:W0:Y:S01]  /*0420*/  @!P1 LDC.64 R14, c[0x0][0x220] ;  /* 0x00008800ff0e9b82 */ /* 0x000e220000000a00 */
[----:B------:R-:W-:-:S07]  /*0430*/  LEA R7, R19, UR4, 0x2 ;  /* 0x0000000413077c11 */ /* 0x000fce000f8e10ff */
[----:B------:R-:W3:Y:S01]  /*0440*/  @!P0 LDC.64 R8, c[0x0][0x220] ;  /* 0x00008800ff088b82 */ /* 0x000ee20000000a00 */
[----:B-1----:R-:W-:-:S04]  /*0450*/  @!P3 LEA R10, P4, R22, R10, 0x2 ;  /* 0x0000000a160ab211 */ /* 0x002fc800078810ff */
[C---:B------:R-:W-:Y:S02]  /*0460*/  @!P3 LEA.HI.X R11, R22.reuse, R11, R21, 0x2, P4 ;  /* 0x0000000b160bb211 */ /* 0x040fe400020f1415 */
[----:B------:R-:W-:-:S04]  /*0470*/  @!P2 LEA R12, P5, R22, R12, 0x2 ;  /* 0x0000000c160ca211 */ /* 0x000fc800078a10ff */
[C---:B------:R-:W-:Y:S02]  /*0480*/  @!P2 LEA.HI.X R13, R22.reuse, R13, R21, 0x2, P5 ;  /* 0x0000000d160da211 */ /* 0x040fe400028f1415 */
[----:B0-----:R-:W-:-:S04]  /*0490*/  @!P1 LEA R14, P6, R22, R14, 0x2 ;  /* 0x0000000e160e9211 */ /* 0x001fc800078c10ff */
[C---:B------:R-:W-:Y:S02]  /*04a0*/  @!P1 LEA.HI.X R15, R22.reuse, R15, R21, 0x2, P6 ;  /* 0x0000000f160f9211 */ /* 0x040fe400030f1415 */
[----:B---3--:R-:W-:-:S04]  /*04b0*/  @!P0 LEA R8, P4, R22, R8, 0x2 ;  /* 0x0000000816088211 */ /* 0x008fc800078810ff */
[----:B------:R-:W-:Y:S01]  /*04c0*/  @!P0 LEA.HI.X R9, R22, R9, R21, 0x2, P4 ;  /* 0x0000000916098211 */ /* 0x000fe200020f1415 */
[----:B--2---:R0:W-:Y:S04]  /*04d0*/  STS [R7+0x180], R33 ;  /* 0x0001802107007388 */ /* 0x0041e80000000800 */
[----:B----4-:R1:W-:Y:S01]  /*04e0*/  STS [R7], R36 ;  /* 0x0000002407007388 */ /* 0x0103e20000000800 */
[----:B0-----:R-:W-:-:S03]  /*04f0*/  LEA R33, R16, UR4, 0x2 ;  /* 0x0000000410217c11 */ /* 0x001fc6000f8e10ff */
[----:B-----5:R-:W-:Y:S04]  /*0500*/  STS [R7+0x80], R35 ;  /* 0x0000802307007388 */ /* 0x020fe80000000800 */
[----:B------:R0:W-:Y:S01]  /*0510*/  STS [R7+0x100], R34 ;  /* 0x0001002207007388 */ /* 0x0001e20000000800 */
[----:B------:R-:W-:-:S03]  /*0520*/  NOP ;  /* 0x0000000000007918 */ /* 0x000fc60000000000 */
[----:B------:R-:W2:Y:S01]  /*0530*/  LDS.128 R16, [R33] ;  /* 0x0000000021107984 */ /* 0x000ea20000000c00 */
[----:B------:R-:W-:Y:S06]  /*0540*/  BAR.SYNC.DEFER_BLOCKING 0x0 ;  /* 0x0000000000007b1d */ /* 0x000fec0000010000 */
[----:B------:R3:W4:Y:S04]  /*0550*/  @!P3 LDG.E R40, desc[UR8][R10.64] ;  /* 0x000000080a28b981 */ /* 0x000728000c1e1900 */
[----:B------:R-:W5:Y:S04]  /*0560*/  @!P2 LDG.E R39, desc[UR8][R12.64+0x80] ;  /* 0x000080080c27a981 */ /* 0x000f68000c1e1900 */
[----:B------:R1:W2:Y:S01]  /*0570*/  @!P1 LDG.E R38, desc[UR8][R14.64+0x100] ;  /* 0x000100080e269981 */ /* 0x0002a2000c1e1900 */
[----:B---3--:R-:W3:Y:S03]  /*0580*/  @!P2 LDC.64 R10, c[0x0][0x218] ;  /* 0x00008600ff0aab82 */ /* 0x008ee60000000a00 */
[----:B------:R0:W2:Y:S05]  /*0590*/  @!P0 LDG.E R37, desc[UR8][R8.64+0x180] ;  /* 0x0001800808258981 */ /* 0x0000aa000c1e1900 */
[----:B-1----:R-:W1:Y:S08]  /*05a0*/  @!P1 LDC.64 R14, c[0x0][0x218] ;  /* 0x00008600ff0e9b82 */ /* 0x002e700000000a00 */
[----:B0-----:R-:W0:Y:S08]  /*05b0*/  @!P3 LDC.64 R8, c[0x0][0x218] ;  /* 0x00008600ff08bb82 */ /* 0x001e300000000a00 */
[----:B------:R-:W1:Y:S01]  /*05c0*/  @!P0 LDC.64 R12, c[0x0][0x218] ;  /* 0x00008600ff0c8b82 */ /* 0x000e620000000a00 */
[----:B---3--:R-:W-:-:S02]  /*05d0*/  @!P2 LEA R36, P5, R22, R10, 0x2 ;  /* 0x0000000a1624a211 */ /* 0x008fc400078a10ff */
[----:B0-----:R-:W-:-:S04]  /*05e0*/  @!P3 LEA R34, P4, R22, R8, 0x2 ;  /* 0x000000081622b211 */ /* 0x001fc800078810ff */
[C-C-:B------:R-:W-:Y:S02]  /*05f0*/  @!P3 LEA.HI.X R35, R22.reuse, R9, R21.reuse, 0x2, P4 ;  /* 0x000000091623b211 */ /* 0x140fe400020f1415 */
[C---:B-1----:R-:W-:Y:S02]  /*0600*/  @!P1 LEA R14, P6, R22.reuse, R14, 0x2 ;  /* 0x0000000e160e9211 */ /* 0x042fe400078c10ff */
[C---:B------:R-:W-:Y:S02]  /*0610*/  @!P0 LEA R12, P4, R22.reuse, R12, 0x2 ;  /* 0x0000000c160c8211 */ /* 0x040fe400078810ff */
[C-C-:B------:R-:W-:Y:S02]  /*0620*/  @!P1 LEA.HI.X R15, R22.reuse, R15, R21.reuse, 0x2, P6 ;  /* 0x0000000f160f9211 */ /* 0x140fe400030f1415 */
[C-C-:B------:R-:W-:Y:S01]  /*0630*/  @!P0 LEA.HI.X R13, R22.reuse, R13, R21.reuse, 0x2, P4 ;  /* 0x0000000d160d8211 */ /* 0x140fe200020f1415 */
[----:B----4-:R-:W-:Y:S04]  /*0640*/  STS [R7], R40 ;  /* 0x0000002807007388 */ /* 0x010fe80000000800 */
[----:B-----5:R-:W-:Y:S04]  /*0650*/  STS [R7+0x80], R39 ;  /* 0x0000802707007388 */ /* 0x020fe80000000800 */
[----:B--2---:R-:W-:Y:S04]  /*0660*/  STS [R7+0x100], R38 ;  /* 0x0001002607007388 */ /* 0x004fe80000000800 */
[----:B------:R0:W-:Y:S02]  /*0670*/  STS [R7+0x180], R37 ;  /* 0x0001802507007388 */ /* 0x0001e40000000800 */
[----:B0-----:R-:W-:Y:S01]  /*0680*/  @!P2 LEA.HI.X R37, R22, R11, R21, 0x2, P5 ;  /* 0x0000000b1625a211 */ /* 0x001fe200028f1415 */
[----:B------:R-:W-:Y:S01]  /*0690*/  NOP ;  /* 0x0000000000007918 */ /* 0x000fe20000000000 */
[----:B------:R-:W0:Y:S01]  /*06a0*/  LDS.128 R8, [R33] ;  /* 0x0000000021087984 */ /* 0x000e220000000c00 */
[----:B------:R-:W-:Y:S06]  /*06b0*/  BAR.SYNC.DEFER_BLOCKING 0x0 ;  /* 0x0000000000007b1d */ /* 0x000fec0000010000 */
[----:B------:R-:W2:Y:S04]  /*06c0*/  @!P3 LDG.E R32, desc[UR8][R34.64] ;  /* 0x000000082220b981 */ /* 0x000ea8000c1e1900 */
[----:B------:R1:W3:Y:S04]  /*06d0*/  @!P2 LDG.E R31, desc[UR8][R36.64+0x80] ;  /* 0x00008008241fa981 */ /* 0x0002e8000c1e1900 */
        /* <DEDUP_REMOVED lines=23> */
.L_x_1718:
[----:B------:R-:W-:Y:S04]  /*0850*/  BSSY B0, `(.L_x_1719) ;  /* 0x000007b000007945 */ /* 0x000fe80003800000 */
[----:B------:R-:W-:Y:S05]  /*0860*/  @!P1 BRA `(.L_x_1720) ;  /* 0x00000004001c9947 */ /* 0x000fea0003800000 */
[----:B------:R-:W-:Y:S01]  /*0870*/  FSETP.NEU.FTZ.AND P2, PT, R36, RZ, PT ;  /* 0x000000ff2400720b */ /* 0x000fe20003f5d000 */
[----:B------:R-:W-:Y:S01]  /*0880*/  BSSY B1, `(.L_x_1721) ;  /* 0x0000013000017945 */ /* 0x000fe20003800000 */
        /* <DEDUP_REMOVED lines=17> */
[----:B--2---:R-:W-:-:S07]  /*09a0*/  FFMA.FTZ R12, R17, -R27, R12 ;  /* 0x8000001b110c7223 */ /* 0x004fce000001000c */
.L_x_1722:
[----:B------:R-:W-:Y:S05]  /*09b0*/  BSYNC B1 ;  /* 0x0000000000017941 */ /* 0x000fea0003800000 */
.L_x_1721:
[----:B------:R-:W-:Y:S04]  /*09c0*/  BSSY B1, `(.L_x_1723) ;  /* 0x0000010000017945 */ /* 0x000fe80003800000 */
[----:B------:R-:W-:Y:S05]  /*09d0*/  @!P4 BRA `(.L_x_1724) ;  /* 0x000000000038c947 */ /* 0x000fea0003800000 */
[----:B------:R-:W-:Y:S01]  /*09e0*/  FADD.FTZ R16, -R24, 1 ;  /* 0x3f80000018107421 */ /* 0x000fe20000010100 */
[----:B------:R-:W-:-:S03]  /*09f0*/  FADD.FTZ R18, -R25, 1 ;  /* 0x3f80000019127421 */ /* 0x000fc60000010100 */
[C---:B------:R-:W-:Y:S01]  /*0a00*/  FMUL.FTZ R16, R35.reuse, R16 ;  /* 0x0000001023107220 */ /* 0x040fe20000410000 */
[----:B------:R-:W-:-:S03]  /*0a10*/  FMUL.FTZ R18, R35, R18 ;  /* 0x0000001223127220 */ /* 0x000fc60000410000 */
[C---:B------:R-:W-:Y:S01]  /*0a20*/  FFMA.FTZ R16, R9.reuse, R24, R16 ;  /* 0x0000001809107223 */ /* 0x040fe20000010010 */
[----:B------:R-:W-:-:S04]  /*0a30*/  FFMA.FTZ R9, R9, R25, R18 ;  /* 0x0000001909097223 */ /* 0x000fc80000010012 */
[C---:B------:R-:W-:Y:S02]  /*0a40*/  FSETP.GT.FTZ.AND P2, PT, R16.reuse, RZ, PT ;  /* 0x000000ff1000720b */ /* 0x040fe40003f54000 */
[----:B------:R-:W-:-:S04]  /*0a50*/  FSETP.GEU.FTZ.AND P3, PT, R16, RZ, PT ;  /* 0x000000ff1000720b */ /* 0x000fc80003f7e000 */
[----:B------:R-:W-:-:S04]  /*0a60*/  SEL R17, RZ, 0x1, P3 ;  /* 0x00000001ff117807 */ /* 0x000fc80001800000 */
[----:B------:R-:W-:-:S03]  /*0a70*/  IADD3 R16, -R17, 0x1, RZ ;  /* 0x0000000111107810 */ /* 0x000fc60007ffe1ff */
[----:B------:R-:W-:-:S05]  /*0a80*/  @!P2 IMAD.MOV R16, RZ, RZ, -R17 ;  /* 0x000000ffff10a224 */ /* 0x000fca00078e0a11 */
[----:B------:R-:W-:-:S05]  /*0a90*/  I2FP.F32.S32 R16, R16 ;  /* 0x0000001000107245 */ /* 0x000fca0000201400 */
[----:B------:R-:W-:-:S04]  /*0aa0*/  FMUL.FTZ R16, R16, UR14 ;  /* 0x0000000e10107c20 */ /* 0x000fc80008410000 */
[----:B--2---:R-:W-:-:S07]  /*0ab0*/  FFMA.FTZ R13, R16, -R27, R13 ;  /* 0x8000001b100d7223 */ /* 0x004fce000001000d */
.L_x_1724:
[----:B------:R-:W-:Y:S05]  /*0ac0*/  BSYNC B1 ;  /* 0x0000000000017941 */ /* 0x000fea0003800000 */
.L_x_1723:
        /* <DEDUP_REMOVED lines=16> */
.L_x_1726:
[----:B------:R-:W-:Y:S05]  /*0bd0*/  BSYNC B1 ;  /* 0x0000000000017941 */ /* 0x000fea0003800000 */
.L_x_1725:
        /* <DEDUP_REMOVED lines=14> */
[----:B--2---:R-:W-:Y:S01]  /*0cc0*/  FFMA.FTZ R15, R16, -R27, R15 ;  /* 0x8000001b100f7223 */ /* 0x004fe2000001000f */
[----:B------:R-:W-:Y:S06]  /*0cd0*/  BRA `(.L_x_1727) ;  /* 0x0000000000c87947 */ /* 0x000fec0003800000 */
.L_x_1720:
[----:B------:R-:W-:Y:S01]  /*0ce0*/  FADD.FTZ R16, -R24, 1 ;  /* 0x3f80000018107421 */ /* 0x000fe20000010100 */
[----:B------:R-:W-:-:S03]  /*0cf0*/  FADD.FTZ R29, -R25, 1 ;  /* 0x3f800000191d7421 */ /* 0x000fc60000010100 */
[-C--:B------:R-:W-:Y:S01]  /*0d00*/  FMUL.FTZ R17, R36, R16.reuse ;  /* 0x0000001024117220 */ /* 0x080fe20000410000 */
[-C--:B------:R-:W-:Y:S01]  /*0d10*/  FMUL.FTZ R18, R35, R16.reuse ;  /* 0x0000001023127220 */ /* 0x080fe20000410000 */
[-C--:B------:R-:W-:Y:S01]  /*0d20*/  FMUL.FTZ R19, R34, R16.reuse ;  /* 0x0000001022137220 */ /* 0x080fe20000410000 */
[----:B------:R-:W-:Y:S01]  /*0d30*/  FMUL.FTZ R16, R33, R16 ;  /* 0x0000001021107220 */ /* 0x000fe20000410000 */
[-C--:B------:R-:W-:Y:S01]  /*0d40*/  FFMA.FTZ R17, R8, R24.reuse, R17 ;  /* 0x0000001808117223 */ /* 0x080fe20000010011 */
[-C--:B------:R-:W-:Y:S01]  /*0d50*/  FFMA.FTZ R18, R9, R24.reuse, R18 ;  /* 0x0000001809127223 */ /* 0x080fe20000010012 */
[-C--:B------:R-:W-:Y:S01]  /*0d60*/  FFMA.FTZ R19, R10, R24.reuse, R19 ;  /* 0x000000180a137223 */ /* 0x080fe20000010013 */
[----:B------:R-:W-:Y:S01]  /*0d70*/  FFMA.FTZ R16, R11, R24, R16 ;  /* 0x000000180b107223 */ /* 0x000fe20000010010 */
[----:B------:R-:W-:Y:S01]  /*0d80*/  FMUL.FTZ R37, R34, R29 ;  /* 0x0000001d22257220 */ /* 0x000fe20000410000 */
[C---:B------:R-:W-:Y:S02]  /*0d90*/  FSETP.GEU.FTZ.AND P2, PT, R17.reuse, RZ, PT ;  /* 0x000000ff1100720b */ /* 0x040fe40003f5e000 */
[----:B------:R-:W-:Y:S01]  /*0da0*/  FSETP.GT.FTZ.AND P1, PT, R17, RZ, PT ;  /* 0x000000ff1100720b */ /* 0x000fe20003f34000 */
[----:B------:R-:W-:Y:S01]  /*0db0*/  FFMA.FTZ R10, R10, R25, R37 ;  /* 0x000000190a0a7223 */ /* 0x000fe20000010025 */
[----:B------:R-:W-:-:S02]  /*0dc0*/  FSETP.GEU.FTZ.AND P3, PT, R18, RZ, PT ;  /* 0x000000ff1200720b */ /* 0x000fc40003f7e000 */
[----:B------:R-:W-:Y:S02]  /*0dd0*/  SEL R17, RZ, 0x1, P2 ;  /* 0x00000001ff117807 */ /* 0x000fe40001000000 */
[----:B------:R-:W-:Y:S02]  /*0de0*/  FSETP.GT.FTZ.AND P0, PT, R18, RZ, PT ;  /* 0x000000ff1200720b */ /* 0x000fe40003f14000 */
[C---:B------:R-:W-:Y:S02]  /*0df0*/  FSETP.GT.FTZ.AND P2, PT, R19.reuse, RZ, PT ;  /* 0x000000ff1300720b */ /* 0x040fe40003f54000 */
[----:B------:R-:W-:Y:S02]  /*0e00*/  FSETP.GT.FTZ.AND P5, PT, R16, RZ, PT ;  /* 0x000000ff1000720b */ /* 0x000fe40003fb4000 */
[----:B------:R-:W-:Y:S02]  /*0e10*/  SEL R30, RZ, 0x1, P3 ;  /* 0x00000001ff1e7807 */ /* 0x000fe40001800000 */
[----:B------:R-:W-:-:S02]  /*0e20*/  FSETP.GEU.FTZ.AND P4, PT, R19, RZ, PT ;  /* 0x000000ff1300720b */ /* 0x000fc40003f9e000 */
[----:B------:R-:W-:Y:S02]  /*0e30*/  FSETP.GEU.FTZ.AND P3, PT, R16, RZ, PT ;  /* 0x000000ff1000720b */ /* 0x000fe40003f7e000 */
[----:B------:R-:W-:Y:S02]  /*0e40*/  SEL R31, RZ, 0x1, P4 ;  /* 0x00000001ff1f7807 */ /* 0x000fe40002000000 */
[----:B------:R-:W-:Y:S02]  /*0e50*/  SEL R32, RZ, 0x1, P3 ;  /* 0x00000001ff207807 */ /* 0x000fe40001800000 */
[----:B------:R-:W-:Y:S01]  /*0e60*/  IADD3 R19, -R17, 0x1, RZ ;  /* 0x0000000111137810 */ /* 0x000fe20007ffe1ff */
[----:B------:R-:W-:Y:S01]  /*0e70*/  @!P1 IMAD.MOV R19, RZ, RZ, -R17 ;  /* 0x000000ffff139224 */ /* 0x000fe200078e0a11 */
[----:B------:R-:W-:Y:S01]  /*0e80*/  IADD3 R18, -R30, 0x1, RZ ;  /* 0x000000011e127810 */ /* 0x000fe20007ffe1ff */
[----:B------:R-:W-:Y:S01]  /*0e90*/  @!P0 IMAD.MOV R18, RZ, RZ, -R30 ;  /* 0x000000ffff128224 */ /* 0x000fe200078e0a1e */
[----:B------:R-:W-:Y:S01]  /*0ea0*/  IADD3 R17, -R31, 0x1, RZ ;  /* 0x000000011f117810 */ /* 0x000fe20007ffe1ff */
[----:B------:R-:W-:Y:S01]  /*0eb0*/  @!P2 IMAD.MOV R17, RZ, RZ, -R31 ;  /* 0x000000ffff11a224 */ /* 0x000fe200078e0a1f */
[----:B------:R-:W-:Y:S01]  /*0ec0*/  IADD3 R16, -R32, 0x1, RZ ;  /* 0x0000000120107810 */ /* 0x000fe20007ffe1ff */
[----:B------:R-:W-:-:S02]  /*0ed0*/  @!P5 IMAD.MOV R16, RZ, RZ, -R32 ;  /* 0x000000ffff10d224 */ /* 0x000fc400078e0a20 */
[----:B------:R-:W-:Y:S01]  /*0ee0*/  FMUL.FTZ R30, R35, R29 ;  /* 0x0000001d231e7220 */ /* 0x000fe20000410000 */
[----:B------:R-:W-:Y:S01]  /*0ef0*/  I2FP.F32.S32 R19, R19 ;  /* 0x0000001300137245 */ /* 0x000fe20000201400 */
[----:B------:R-:W-:Y:S01]  /*0f00*/  FMUL.FTZ R31, R36, R29 ;  /* 0x0000001d241f7220 */ /* 0x000fe20000410000 */
[----:B------:R-:W-:Y:S01]  /*0f10*/  I2FP.F32.S32 R18, R18 ;  /* 0x0000001200127245 */ /* 0x000fe20000201400 */
[----:B------:R-:W-:Y:S01]  /*0f20*/  FFMA.FTZ R9, R9, R25, R30 ;  /* 0x0000001909097223 */ /* 0x000fe2000001001e */
[----:B------:R-:W-:Y:S01]  /*0f30*/  I2FP.F32.S32 R17, R17 ;  /* 0x0000001100117245 */ /* 0x000fe20000201400 */
[----:B------:R-:W-:Y:S01]  /*0f40*/  FMUL.FTZ R30, R33, R29 ;  /* 0x0000001d211e7220 */ /* 0x000fe20000410000 */
[----:B------:R-:W-:Y:S01]  /*0f50*/  I2FP.F32.S32 R16, R16 ;  /* 0x0000001000107245 */ /* 0x000fe20000201400 */
[----:B------:R-:W-:Y:S01]  /*0f60*/  FMUL.FTZ R19, R19, UR14 ;  /* 0x0000000e13137c20 */ /* 0x000fe20008410000 */
[----:B------:R-:W-:Y:S01]  /*0f70*/  FMUL.FTZ R18, R18, UR14 ;  /* 0x0000000e12127c20 */ /* 0x000fe20008410000 */
[----:B------:R-:W-:Y:S01]  /*0f80*/  FMUL.FTZ R17, R17, UR14 ;  /* 0x0000000e11117c20 */ /* 0x000fe20008410000 */
[-C--:B------:R-:W-:Y:S01]  /*0f90*/  FFMA.FTZ R8, R8, R25.reuse, R31 ;  /* 0x0000001908087223 */ /* 0x080fe2000001001f */
[----:B------:R-:W-:Y:S01]  /*0fa0*/  FMUL.FTZ R16, R16, UR14 ;  /* 0x0000000e10107c20 */ /* 0x000fe20008410000 */
[----:B------:R-:W-:Y:S01]  /*0fb0*/  FFMA.FTZ R11, R11, R25, R30 ;  /* 0x000000190b0b7223 */ /* 0x000fe2000001001e */
[-C--:B--2---:R-:W-:Y:S01]  /*0fc0*/  FFMA.FTZ R12, R19, -R27.reuse, R12 ;  /* 0x8000001b130c7223 */ /* 0x084fe2000001000c */
[-C--:B------:R-:W-:Y:S01]  /*0fd0*/  FFMA.FTZ R13, R18, -R27.reuse, R13 ;  /* 0x8000001b120d7223 */ /* 0x080fe2000001000d */
[-C--:B------:R-:W-:Y:S01]  /*0fe0*/  FFMA.FTZ R14, R17, -R27.reuse, R14 ;  /* 0x8000001b110e7223 */ /* 0x080fe2000001000e */
[----:B------:R-:W-:-:S07]  /*0ff0*/  FFMA.FTZ R15, R16, -R27, R15 ;  /* 0x8000001b100f7223 */ /* 0x000fce000001000f */
.L_x_1727:
[----:B------:R-:W-:Y:S05]  /*1000*/  BSYNC B0 ;  /* 0x0000000000007941 */ /* 0x000fea0003800000 */
.L_x_1719:
[----:B------:R-:W-:Y:S01]  /*1010*/  BAR.SYNC.DEFER_BLOCKING 0x0 ;  /* 0x0000000000007b1d */ /* 0x000fe20000010000 */
[----:B------:R-:W-:Y:S01]  /*1020*/  IMAD R37, R2, 0x4, R26 ;  /* 0x0000000402257824 */ /* 0x000fe200078e021a */
[----:B------:R-:W-:-:S04]  /*1030*/  ISETP.NE.AND P0, PT, R0, RZ, PT ;  /* 0x000000ff0000720c */ /* 0x000fc80003f05270 */
        /* <DEDUP_REMOVED lines=65> */
.L_x_1729:
        /* <DEDUP_REMOVED lines=11> */
.L_x_2158:


//--------------------- .text._Z21kOptimizer32bit1StateI6__halfLi5EEvPT_S2_PfS3_ffffffiffbi --------------------------
	.section	.text._Z21kOptimizer32bit1StateI6__halfLi5EEvPT_S2_PfS3_ffffffiffbi,"ax",@progbits
	.align	128
        .global         _Z21kOptimizer32bit1StateI6__halfLi5EEvPT_S2_PfS3_ffffffiffbi
        .type           _Z21kOptimizer32bit1StateI6__halfLi5EEvPT_S2_PfS3_ffffffiffbi,@function
        .size           _Z21kOptimizer32bit1StateI6__halfLi5EEvPT_S2_PfS3_ffffffiffbi,(.L_x_2159 - _Z21kOptimizer32bit1StateI6__halfLi5EEvPT_S2_PfS3_ffffffiffbi)
        .other          _Z21kOptimizer32bit1StateI6__halfLi5EEvPT_S2_PfS3_ffffffiffbi,@"STO_CUDA_ENTRY STV_DEFAULT"
_Z21kOptimizer32bit1StateI6__halfLi5EEvPT_S2_PfS3_ffffffiffbi:
.text._Z21kOptimizer32bit1StateI6__halfLi5EEvPT_S2_PfS3_ffffffiffbi:
        /* <DEDUP_REMOVED lines=28> */
.L_x_1730:
        /* <DEDUP_REMOVED lines=13> */
.L_x_1742:
        /* <DEDUP_REMOVED lines=74> */
[----:B0-----:R-:W-:-:S05]  /*0730*/  HADD2.F32 R30, -RZ, R24.H0_H0 ;  /* 0x20000018ff1e7230 */ /* 0x001fca0000004100 */
[----:B------:R-:W-:-:S05]  /*0740*/  FMUL.FTZ R30, R30, UR7 ;  /* 0x000000071e1e7c20 */ /* 0x000fca0008410000 */
[----:B------:R-:W-:-:S04]  /*0750*/  F2FP.F16.F32.PACK_AB R30, RZ, R30 ;  /* 0x0000001eff1e723e */ /* 0x000fc800000000ff */
[----:B-1----:R-:W-:Y:S01]  /*0760*/  PRMT R28, R30, 0x7610, R28 ;  /* 0x000076101e1c7816 */ /* 0x002fe2000000001c */
[----:B--2---:R-:W-:Y:S04]  /*0770*/  STS.U16 [R37], R2 ;  /* 0x0000000225007388 */ /* 0x004fe80000000400 */
[----:B---3--:R-:W-:Y:S04]  /*0780*/  STS.U16 [R37+0x40], R0 ;  /* 0x0000400025007388 */ /* 0x008fe80000000400 */
[----:B----4-:R-:W-:Y:S04]  /*0790*/  STS.U16 [R37+0x80], R19 ;  /* 0x0000801325007388 */ /* 0x010fe80000000400 */
[----:B-----5:R-:W-:Y:S01]  /*07a0*/  STS.U16 [R37+0xc0], R21 ;  /* 0x0000c01525007388 */ /* 0x020fe20000000400 */
[----:B------:R-:W-:-:S03]  /*07b0*/  NOP ;  /* 0x0000000000007918 */ /* 0x000fc60000000000 */
[----:B------:R-:W0:Y:S02]  /*07c0*/  LDS.64 R38, [R39] ;  /* 0x0000000027267984 */ /* 0x000e240000000a00 */
[C---:B0-----:R-:W-:Y:S02]  /*07d0*/  PRMT R27, R38.reuse, 0x7610, R27 ;  /* 0x00007610261b7816 */ /* 0x041fe4000000001b */
[----:B------:R-:W-:Y:S02]  /*07e0*/  PRMT R26, R38, 0x7632, R26 ;  /* 0x00007632261a7816 */ /* 0x000fe4000000001a */
[C---:B------:R-:W-:Y:S02]  /*07f0*/  PRMT R0, R39.reuse, 0x7610, R0 ;  /* 0x0000761027007816 */ /* 0x040fe40000000000 */
        /* <DEDUP_REMOVED lines=14> */
.L_x_1731:
[----:B------:R-:W-:Y:S02]  /*08e0*/  HADD2.F32 R28, -RZ, R28.H0_H0 ;  /* 0x2000001cff1c7230 */ /* 0x000fe40000004100 */
[----:B------:R-:W-:Y:S02]  /*08f0*/  HADD2.F32 R19, -RZ, R27.H0_H0 ;  /* 0x2000001bff137230 */ /* 0x000fe40000004100 */
[----:B------:R-:W-:Y:S02]  /*0900*/  HADD2.F32 R24, -RZ, R24.H1_H1 ;  /* 0x30000018ff187230 */ /* 0x000fe40000004100 */
[--C-:B------:R-:W-:Y:S02]  /*0910*/  HADD2.F32 R21, -RZ, R25.reuse.H0_H0 ;  /* 0x20000019ff157230 */ /* 0x100fe40000004100 */
[----:B------:R-:W-:Y:S01]  /*0920*/  FFMA.FTZ R19, R19, UR12, R28 ;  /* 0x0000000c13137c23 */ /* 0x000fe2000801001c */
[----:B------:R-:W-:Y:S02]  /*0930*/  HADD2.F32 R25, -RZ, R25.H1_H1 ;  /* 0x30000019ff197230 */ /* 0x000fe40000004100 */
[----:B------:R-:W-:Y:S01]  /*0940*/  FMUL.FTZ R24, R24, UR7 ;  /* 0x0000000718187c20 */ /* 0x000fe20008410000 */
[----:B------:R-:W-:-:S04]  /*0950*/  FMUL.FTZ R28, R21, UR7 ;  /* 0x00000007151c7c20 */ /* 0x000fc80008410000 */
[----:B------:R-:W-:Y:S01]  /*0960*/  F2FP.F16.F32.PACK_AB R29, R24, R19 ;  /* 0x00000013181d723e */ /* 0x000fe200000000ff */
[----:B------:R-:W-:-:S04]  /*0970*/  HADD2.F32 R24, -RZ, R26.H0_H0 ;  /* 0x2000001aff187230 */ /* 0x000fc80000004100 */
[----:B------:R-:W-:-:S05]  /*0980*/  HADD2.F32 R19, -RZ, R29.H1_H1 ;  /* 0x3000001dff137230 */ /* 0x000fca0000004100 */
[----:B------:R-:W-:Y:S01]  /*0990*/  FFMA.FTZ R19, R24, UR12, R19 ;  /* 0x0000000c18137c23 */ /* 0x000fe20008010013 */
[----:B------:R-:W-:-:S04]  /*09a0*/  HADD2.F32 R24, -RZ, R0.H0_H0 ;  /* 0x20000000ff187230 */ /* 0x000fc80000004100 */
[----:B------:R-:W-:Y:S01]  /*09b0*/  F2FP.F16.F32.PACK_AB R21, R28, R19 ;  /* 0x000000131c15723e */ /* 0x000fe200000000ff */
[----:B------:R-:W-:-:S04]  /*09c0*/  FMUL.FTZ R28, R25, UR7 ;  /* 0x00000007191c7c20 */ /* 0x000fc80008410000 */
[----:B------:R-:W-:-:S05]  /*09d0*/  HADD2.F32 R19, -RZ, R21.H1_H1 ;  /* 0x30000015ff137230 */ /* 0x000fca0000004100 */
[----:B------:R-:W-:Y:S01]  /*09e0*/  FFMA.FTZ R19, R24, UR12, R19 ;  /* 0x0000000c18137c23 */ /* 0x000fe20008010013 */
[----:B------:R-:W-:-:S04]  /*09f0*/  HADD2.F32 R24, -RZ, R2.H0_H0 ;  /* 0x20000002ff187230 */ /* 0x000fc80000004100 */
[----:B------:R-:W-:Y:S02]  /*0a00*/  F2FP.F16.F32.PACK_AB R34, R28, R19 ;  /* 0x000000131c22723e */ /* 0x000fe400000000ff */
[----:B------:R-:W-:Y:S02]  /*0a10*/  PRMT R28, R29, 0x7610, R28 ;  /* 0x000076101d1c7816 */ /* 0x000fe4000000001c */
[----:B------:R-:W-:Y:S01]  /*0a20*/  PRMT R29, R21, 0x7610, R29 ;  /* 0x00007610151d7816 */ /* 0x000fe2000000001d */
[----:B------:R-:W-:-:S05]  /*0a30*/  HADD2.F32 R19, -RZ, R34.H1_H1 ;  /* 0x30000022ff137230 */ /* 0x000fca0000004100 */
[----:B------:R-:W-:-:S05]  /*0a40*/  FFMA.FTZ R19, R24, UR12, R19 ;  /* 0x0000000c18137c23 */ /* 0x000fca0008010013 */
[----:B------:R-:W-:-:S04]  /*0a50*/  F2FP.F16.F32.PACK_AB R19, RZ, R19 ;  /* 0x00000013ff13723e */ /* 0x000fc800000000ff */
[----:B------:R-:W-:-:S07]  /*0a60*/  PRMT R35, R19, 0x7610, R35 ;  /* 0x0000761013237816 */ /* 0x000fce0000000023 */
.L_x_1732:
[----:B------:R-:W-:Y:S01]  /*0a70*/  UPRMT UR5, UR13, 0x8880, URZ ;  /* 0x000088800d057896 */ /* 0x000fe2000800003f */
[----:B------:R-:W-:Y:S05]  /*0a80*/  BSSY B0, `(.L_x_1733) ;  /* 0x0000094000007945 */ /* 0x000fea0003800000 */
[----:B------:R-:W-:-:S13]  /*0a90*/  ISETP.NE.AND P0, PT, RZ, UR5, PT ;  /* 0x00000005ff007c0c */ /* 0x000fda000bf05270 */
[----:B------:R-:W-:Y:S05]  /*0aa0*/  @!P0 BRA `(.L_x_1734) ;  /* 0x00000004004c8947 */ /* 0x000fea0003800000 */
        /* <DEDUP_REMOVED lines=10> */
[----:B------:R-:W-:Y:S01]  /*0b50*/  FADD.FTZ R25, -R22, 1 ;  /* 0x3f80000016197421 */ /* 0x000fe20000010100 */
[----:B------:R-:W-:Y:S02]  /*0b60*/  HADD2.F32 R31, -RZ, R27.H0_H0 ;  /* 0x2000001bff1f7230 */ /* 0x000fe40000004100 */
[----:B------:R-:W-:Y:S01]  /*0b70*/  FADD.FTZ R27, -R23, 1 ;  /* 0x3f800000171b7421 */ /* 0x000fe20000010100 */
[----:B------:R-:W-:-:S04]  /*0b80*/  FMUL.FTZ R25, R32, R25 ;  /* 0x0000001920197220 */ /* 0x000fc80000410000 */
[----:B------:R-:W-:-:S05]  /*0b90*/  FFMA.FTZ R25, R12, R22, R25 ;  /* 0x000000160c197223 */ /* 0x000fca0000010019 */
[C---:B------:R-:W-:Y:S02]  /*0ba0*/  FSETP.GT.FTZ.AND P2, PT, R25.reuse, RZ, PT ;  /* 0x000000ff1900720b */ /* 0x040fe40003f54000 */
[----:B------:R-:W-:-:S04]  /*0bb0*/  FSETP.GEU.FTZ.AND P3, PT, R25, RZ, PT ;  /* 0x000000ff1900720b */ /* 0x000fc80003f7e000 */
[----:B------:R-:W-:-:S04]  /*0bc0*/  SEL R30, RZ, 0x1, P3 ;  /* 0x00000001ff1e7807 */ /* 0x000fc80001800000 */
[----:B------:R-:W-:-:S03]  /*0bd0*/  IADD3 R25, -R30, 0x1, RZ ;  /* 0x000000011e197810 */ /* 0x000fc60007ffe1ff */
[----:B------:R-:W-:-:S05]  /*0be0*/  @!P2 IMAD.MOV R25, RZ, RZ, -R30 ;  /* 0x000000ffff19a224 */ /* 0x000fca00078e0a1e */
[----:B------:R-:W-:-:S05]  /*0bf0*/  I2FP.F32.S32 R25, R25 ;  /* 0x0000001900197245 */ /* 0x000fca0000201400 */
[----:B------:R-:W-:Y:S01]  /*0c00*/  FMUL.FTZ R30, R25, UR14 ;  /* 0x0000000e191e7c20 */ /* 0x000fe20008410000 */
[----:B------:R-:W-:-:S03]  /*0c10*/  FMUL.FTZ R25, R32, R27 ;  /* 0x0000001b20197220 */ /* 0x000fc60000410000 */
[----:B------:R-:W-:Y:S01]  /*0c20*/  FFMA.FTZ R27, R30, -R3, R31 ;  /* 0x800000031e1b7223 */ /* 0x000fe2000001001f */
[----:B------:R-:W-:-:S04]  /*0c30*/  FFMA.FTZ R12, R12, R23, R25 ;  /* 0x000000170c0c7223 */ /* 0x000fc80000010019 */
[----:B------:R-:W-:-:S07]  /*0c40*/  F2FP.F16.F32.PACK_AB R27, RZ, R27 ;  /* 0x0000001bff1b723e */ /* 0x000fce00000000ff */
.L_x_1736:
[----:B------:R-:W-:Y:S05]  /*0c50*/  BSYNC B1 ;  /* 0x0000000000017941 */ /* 0x000fea0003800000 */
.L_x_1735:
[----:B------:R-:W-:Y:S04]  /*0c60*/  BSSY B1, `(.L_x_1737) ;  /* 0x0000012000017945 */ /* 0x000fe80003800000 */
[----:B------:R-:W-:Y:S05]  /*0c70*/  @!P4 BRA `(.L_x_1738) ;  /* 0x000000000040c947 */ /* 0x000fea0003800000 */
[----:B------:R-:W-:Y:S01]  /*0c80*/  FADD.FTZ R25, -R22, 1 ;  /* 0x3f80000016197421 */ /* 0x000fe20000010100 */
[----:B------:R-:W-:Y:S02]  /*0c90*/  HADD2.F32 R31, -RZ, R26.H0_H0 ;  /* 0x2000001aff1f7230 */ /* 0x000fe40000004100 */
[----:B------:R-:W-:Y:S01]  /*0ca0*/  FADD.FTZ R33, -R23, 1 ;  /* 0x3f80000017217421 */ /* 0x000fe20000010100 */
[----:B------:R-:W-:-:S03]  /*0cb0*/  FMUL.FTZ R30, R25, R24 ;  /* 0x00000018191e7220 */ /* 0x000fc60000410000 */
        /* <DEDUP_REMOVED lines=11> */
[----:B------:R-:W-:-:S07]  /*0d70*/  F2FP.F16.F32.PACK_AB R26, RZ, R26 ;  /* 0x0000001aff1a723e */ /* 0x000fce00000000ff */
.L_x_1738:
[----:B------:R-:W-:Y:S05]  /*0d80*/  BSYNC B1 ;  /* 0x0000000000017941 */ /* 0x000fea0003800000 */
.L_x_1737:
[----:B------:R-:W-:Y:S04]  /*0d90*/  BSSY B1, `(.L_x_1739) ;  /* 0x0000012000017945 */ /* 0x000fe80003800000 */
        /* <DEDUP_REMOVED lines=9> */
[----:B------:R-:W-:Y:S02]  /*0e30*/  HADD2.F32 R25, -RZ, R0.H0_H0 ;  /* 0x20000000ff197230 */ /* 0x000fe40000004100 */
[----:B------:R-:W-:Y:S01]  /*0e40*/  FADD.FTZ R0, -R23, 1 ;  /* 0x3f80000017007421 */ /* 0x000fe20000010100 */
[----:B------:R-:W-:-:S03]  /*0e50*/  I2FP.F32.S32 R24, R24 ;  /* 0x0000001800187245 */ /* 0x000fc60000201400 */
[----:B------:R-:W-:Y:S02]  /*0e60*/  FMUL.FTZ R21, R0, R21 ;  /* 0x0000001500157220 */ /* 0x000fe40000410000 */
[----:B------:R-:W-:Y:S02]  /*0e70*/  FMUL.FTZ R24, R24, UR14 ;  /* 0x0000000e18187c20 */ /* 0x000fe40008410000 */
[----:B------:R-:W-:Y:S02]  /*0e80*/  FFMA.FTZ R14, R14, R23, R21 ;  /* 0x000000170e0e7223 */ /* 0x000fe40000010015 */
[----:B------:R-:W-:-:S05]  /*0e90*/  FFMA.FTZ R0, R24, -R3, R25 ;  /* 0x8000000318007223 */ /* 0x000fca0000010019 */
[----:B------:R-:W-:-:S07]  /*0ea0*/  F2FP.F16.F32.PACK_AB R0, RZ, R0 ;  /* 0x00000000ff00723e */ /* 0x000fce00000000ff */
.L_x_1740:
[----:B------:R-:W-:Y:S05]  /*0eb0*/  BSYNC B1 ;  /* 0x0000000000017941 */ /* 0x000fea0003800000 */
.L_x_1739:
[----:B------:R-:W-:Y:S05]  /*0ec0*/  @!P0 BRA `(.L_x_1741) ;  /* 0x00000004003c8947 */ /* 0x000fea0003800000 */
[----:B------:R-:W-:Y:S01]  /*0ed0*/  FADD.FTZ R24, -R22, 1 ;  /* 0x3f80000016187421 */ /* 0x000fe20000010100 */
[----:B------:R-:W-:-:S03]  /*0ee0*/  HADD2.F32 R25, -RZ, R2.H0_H0 ;  /* 0x20000002ff197230 */ /* 0x000fc60000004100 */
        /* <DEDUP_REMOVED lines=13> */
[----:B------:R-:W-:Y:S01]  /*0fc0*/  F2FP.F16.F32.PACK_AB R2, RZ, R2 ;  /* 0x00000002ff02723e */ /* 0x000fe200000000ff */
[----:B------:R-:W-:Y:S06]  /*0fd0*/  BRA `(.L_x_1741) ;  /* 0x0000000000f87947 */ /* 0x000fec0003800000 */
.L_x_1734:
[----:B------:R-:W-:Y:S02]  /*0fe0*/  HADD2.F32 R24, -RZ, R28.H0_H0 ;  /* 0x2000001cff187230 */ /* 0x000fe40000004100 */
[----:B------:R-:W-:Y:S01]  /*0ff0*/  FADD.FTZ R30, -R22, 1 ;  /* 0x3f800000161e7421 */ /* 0x000fe20000010100 */
[----:B------:R-:W-:Y:S02]  /*1000*/  HADD2.F32 R25, -RZ, R29.H0_H0 ;  /* 0x2000001dff197230 */ /* 0x000fe40000004100 */
[----:B------:R-:W-:Y:S02]  /*1010*/  HADD2.F32 R21, -RZ, R35.H0_H0 ;  /* 0x20000023ff157230 */ /* 0x000fe40000004100 */
[----:B------:R-:W-:Y:S01]  /*1020*/  FMUL.FTZ R19, R24, R30 ;  /* 0x0000001e18137220 */ /* 0x000fe20000410000 */
[----:B------:R-:W-:Y:S02]  /*1030*/  HADD2.F32 R27, -RZ, R27.H0_H0 ;  /* 0x2000001bff1b7230 */ /* 0x000fe40000004100 */
[----:B------:R-:W-:Y:S01]  /*1040*/  FMUL.FTZ R32, R30, R25 ;  /* 0x000000191e207220 */ /* 0x000fe20000410000 */
[----:B------:R-:W-:-:S02]  /*1050*/  HADD2.F32 R41, -RZ, R0.H0_H0 ;  /* 0x20000000ff297230 */ /* 0x000fc40000004100 */
[-C--:B------:R-:W-:Y:S01]  /*1060*/  FFMA.FTZ R31, R12, R22.reuse, R19 ;  /* 0x000000160c1f7223 */ /* 0x080fe20000010013 */
[----:B------:R-:W-:Y:S02]  /*1070*/  HADD2.F32 R19, -RZ, R34.H0_H0 ;  /* 0x20000022ff137230 */ /* 0x000fe40000004100 */
[----:B------:R-:W-:Y:S01]  /*1080*/  FFMA.FTZ R32, R13, R22, R32 ;  /* 0x000000160d207223 */ /* 0x000fe20000010020 */
[----:B------:R-:W-:Y:S01]  /*1090*/  HADD2.F32 R43, -RZ, R2.H0_H0 ;  /* 0x20000002ff2b7230 */ /* 0x000fe20000004100 */
[C---:B------:R-:W-:Y:S02]  /*10a0*/  FSETP.GT.FTZ.AND P0, PT, R31.reuse, RZ, PT ;  /* 0x000000ff1f00720b */ /* 0x040fe40003f14000 */
[----:B------:R-:W-:Y:S01]  /*10b0*/  FSETP.GEU.FTZ.AND P1, PT, R31, RZ, PT ;  /* 0x000000ff1f00720b */ /* 0x000fe20003f3e000 */
[C---:B------:R-:W-:Y:S01]  /*10c0*/  FMUL.FTZ R31, R30.reuse, R19 ;  /* 0x000000131e1f7220 */ /* 0x040fe20000410000 */
[----:B------:R-:W-:Y:S01]  /*10d0*/  FMUL.FTZ R30, R30, R21 ;  /* 0x000000151e1e7220 */ /* 0x000fe20000410000 */
[----:B------:R-:W-:-:S02]  /*10e0*/  FSETP.GEU.FTZ.AND P2, PT, R32, RZ, PT ;  /* 0x000000ff2000720b */ /* 0x000fc40003f5e000 */
[-C--:B------:R-:W-:Y:S01]  /*10f0*/  FFMA.FTZ R31, R14, R22.reuse, R31 ;  /* 0x000000160e1f7223 */ /* 0x080fe2000001001f */
[----:B------:R-:W-:Y:S01]  /*1100*/  FFMA.FTZ R33, R15, R22, R30 ;  /* 0x000000160f217223 */ /* 0x000fe2000001001e */
[----:B------:R-:W-:Y:S02]  /*1110*/  SEL R38, RZ, 0x1, P1 ;  /* 0x00000001ff267807 */ /* 0x000fe40000800000 */
[----:B------:R-:W-:Y:S02]  /*1120*/  FSETP.GT.FTZ.AND P1, PT, R32, RZ, PT ;  /* 0x000000ff2000720b */ /* 0x000fe40003f34000 */
[----:B------:R-:W-:Y:S02]  /*1130*/  FSETP.GT.FTZ.AND P3, PT, R31, RZ, PT ;  /* 0x000000ff1f00720b */ /* 0x000fe40003f74000 */
[----:B------:R-:W-:Y:S02]  /*1140*/  FSETP.GT.FTZ.AND P5, PT, R33, RZ, PT ;  /* 0x000000ff2100720b */ /* 0x000fe40003fb4000 */
[----:B------:R-:W-:-:S02]  /*1150*/  FSETP.GEU.FTZ.AND P4, PT, R31, RZ, PT ;  /* 0x000000ff1f00720b */ /* 0x000fc40003f9e000 */
[----:B------:R-:W-:Y:S02]  /*1160*/  FSETP.GEU.FTZ.AND P6, PT, R33, RZ, PT ;  /* 0x000000ff2100720b */ /* 0x000fe40003fde000 */
[----:B------:R-:W-:Y:S01]  /*1170*/  IADD3 R30, -R38, 0x1, RZ ;  /* 0x00000001261e7810 */ /* 0x000fe20007ffe1ff */
[----:B------:R-:W-:Y:S01]  /*1180*/  @!P0 IMAD.MOV R30, RZ, RZ, -R38 ;  /* 0x000000ffff1e8224 */ /* 0x000fe200078e0a26 */
[----:B------:R-:W-:Y:S02]  /*1190*/  SEL R38, RZ, 0x1, P2 ;  /* 0x00000001ff267807 */ /* 0x000fe40001000000 */
        /* <DEDUP_REMOVED lines=8> */
[----:B------:R-:W-:Y:S01]  /*1220*/  I2FP.F32.S32 R30, R30 ;  /* 0x0000001e001e7245 */ /* 0x000fe20000201400 */
[----:B------:R-:W-:Y:S01]  /*1230*/  HADD2.F32 R39, -RZ, R26.H0_H0 ;  /* 0x2000001aff277230 */ /* 0x000fe20000004100 */
[----:B------:R-:W-:Y:S01]  /*1240*/  I2FP.F32.S32 R31, R31 ;  /* 0x0000001f001f7245 */ /* 0x000fe20000201400 */
[----:B------:R-:W-:Y:S01]  /*1250*/  FADD.FTZ R26, -R23, 1 ;  /* 0x3f800000171a7421 */ /* 0x000fe20000010100 */
[----:B------:R-:W-:Y:S01]  /*1260*/  I2FP.F32.S32 R32, R32 ;  /* 0x0000002000207245 */ /* 0x000fe20000201400 */
[----:B------:R-:W-:Y:S01]  /*1270*/  FMUL.FTZ R30, R30, UR14 ;  /* 0x0000000e1e1e7c20 */ /* 0x000fe20008410000 */
[----:B------:R-:W-:Y:S01]  /*1280*/  I2FP.F32.S32 R33, R33 ;  /* 0x0000002100217245 */ /* 0x000fe20000201400 */
[----:B------:R-:W-:Y:S01]  /*1290*/  FMUL.FTZ R0, R31, UR14 ;  /* 0x0000000e1f007c20 */ /* 0x000fe20008410000 */
[----:B------:R-:W-:Y:S01]  /*12a0*/  FMUL.FTZ R19, R26, R19 ;  /* 0x000000131a137220 */ /* 0x000fe20000410000 */
[----:B------:R-:W-:Y:S01]  /*12b0*/  FMUL.FTZ R32, R32, UR14 ;  /* 0x0000000e20207c20 */ /* 0x000fe20008410000 */
[-C--:B------:R-:W-:Y:S01]  /*12c0*/  FFMA.FTZ R27, R30, -R3.reuse, R27 ;  /* 0x800000031e1b7223 */ /* 0x080fe2000001001b */
[----:B------:R-:W-:Y:S01]  /*12d0*/  FMUL.FTZ R2, R33, UR14 ;  /* 0x0000000e21027c20 */ /* 0x000fe20008410000 */
[-C--:B------:R-:W-:Y:S01]  /*12e0*/  FFMA.FTZ R0, R0, -R3.reuse, R39 ;  /* 0x8000000300007223 */ /* 0x080fe20000010027 */
[-C--:B------:R-:W-:Y:S01]  /*12f0*/  FFMA.FTZ R32, R32, -R3.reuse, R41 ;  /* 0x8000000320207223 */ /* 0x080fe20000010029 */
[----:B------:R-:W-:Y:S01]  /*1300*/  FMUL.FTZ R33, R24, R26 ;  /* 0x0000001a18217220 */ /* 0x000fe20000410000 */
[----:B------:R-:W-:Y:S01]  /*1310*/  FFMA.FTZ R31, R2, -R3, R43 ;  /* 0x80000003021f7223 */ /* 0x000fe2000001002b */
[C---:B------:R-:W-:Y:S01]  /*1320*/  FMUL.FTZ R2, R26.reuse, R25 ;  /* 0x000000191a027220 */ /* 0x040fe20000410000 */
[----:B------:R-:W-:Y:S01]  /*1330*/  FMUL.FTZ R26, R26, R21 ;  /* 0x000000151a1a7220 */ /* 0x000fe20000410000 */
[----:B------:R-:W-:Y:S01]  /*1340*/  F2FP.F16.F32.PACK_AB R27, R0, R27 ;  /* 0x0000001b001b723e */ /* 0x000fe200000000ff */
[-C--:B------:R-:W-:Y:S01]  /*1350*/  FFMA.FTZ R12, R12, R23.reuse, R33 ;  /* 0x000000170c0c7223 */ /* 0x080fe20000010021 */
[----:B------:R-:W-:Y:S01]  /*1360*/  F2FP.F16.F32.PACK_AB R0, R31, R32 ;  /* 0x000000201f00723e */ /* 0x000fe200000000ff */
[-C--:B------:R-:W-:Y:S01]  /*1370*/  FFMA.FTZ R13, R13, R23.reuse, R2 ;  /* 0x000000170d0d7223 */ /* 0x080fe20000010002 */
[-CC-:B------:R-:W-:Y:S01]  /*1380*/  FFMA.FTZ R15, R15, R23.reuse, R26.reuse ;  /* 0x000000170f0f7223 */ /* 0x180fe2000001001a */
[----:B------:R-:W-:Y:S01]  /*1390*/  FFMA.FTZ R14, R14, R23, R19 ;  /* 0x000000170e0e7223 */ /* 0x000fe20000010013 */
[----:B------:R-:W-:-:S02]  /*13a0*/  PRMT R26, R27, 0x7632, R26 ;  /* 0x000076321b1a7816 */ /* 0x000fc4000000001a */
[----:B------:R-:W-:-:S07]  /*13b0*/  PRMT R2, R0, 0x7632, R2 ;  /* 0x0000763200027816 */ /* 0x000fce0000000002 */
.L_x_1741:
[----:B------:R-:W-:Y:S05]  /*13c0*/  BSYNC B0 ;  /* 0x0000000000007941 */ /* 0x000fea0003800000 */
.L_x_1733:
[----:B------:R-:W-:Y:S01]  /*13d0*/  BAR.SYNC.DEFER_BLOCKING 0x0 ;  /* 0x0000000000007b1d */ /* 0x000fe20000010000 */
[----:B------:R-:W-:Y:S01]  /*13e0*/  IMAD R38, R5, 0x4, R8 ;  /* 0x0000000405267824 */ /* 0x000fe200078e0208 */
[----:B------:R-:W-:Y:S02]  /*13f0*/  ISETP.NE.AND P0, PT, R4, RZ, PT ;  /* 0x000000ff0400720c */ /* 0x000fe40003f05270 */
[----:B------:R-:W-:Y:S02]  /*1400*/  PRMT R24, R27, 0x5410, R26 ;  /* 0x000054101b187816 */ /* 0x000fe4000000001a */
[----:B------:R-:W-:Y:S02]  /*1410*/  LEA R30, R38, UR4, 0x1 ;  /* 0x00000004261e7c11 */ /* 0x000fe4000f8e08ff */
[----:B------:R-:W-:Y:S02]  /*1420*/  PRMT R25, R0, 0x5410, R2 ;  /* 0x0000541000197816 */ /* 0x000fe40000000002 */
[----:B------:R-:W-:-:S03]  /*1430*/  LEA R38, R38, UR4, 0x2 ;  /* 0x0000000426267c11 */ /* 0x000fc6000f8e10ff */
        /* <DEDUP_REMOVED lines=64> */
.L_x_1743:
        /* <DEDUP_REMOVED lines=12> */
.L_x_2159:


//--------------------- .text._Z21kOptimizer32bit1StateI13__nv_bfloat16Li2EEvPT_S2_PfS3_ffffffiffbi --------------------------
	.section	.text._Z21kOptimizer32bit1StateI13__nv_bfloat16Li2EEvPT_S2_PfS3_ffffffiffbi,"ax",@progbits
	.align	128
        .global         _Z21kOptimizer32bit1StateI13__nv_bfloat16Li2EEvPT_S2_PfS3_ffffffiffbi
        .type           _Z21kOptimizer32bit1StateI13__nv_bfloat16Li2EEvPT_S2_PfS3_ffffffiffbi,@function
        .size           _Z21kOptimizer32bit1StateI13__nv_bfloat16Li2EEvPT_S2_PfS3_ffffffiffbi,(.L_x_2160 - _Z21kOptimizer32bit1StateI13__nv_bfloat16Li2EEvPT_S2_PfS3_ffffffiffbi)
        .other          _Z21kOptimizer32bit1StateI13__nv_bfloat16Li2EEvPT_S2_PfS3_ffffffiffbi,@"STO_CUDA_ENTRY STV_DEFAULT"
_Z21kOptimizer32bit1StateI13__nv_bfloat16Li2EEvPT_S2_PfS3_ffffffiffbi:
.text._Z21kOptimizer32bit1StateI13__nv_bfloat16Li2EEvPT_S2_PfS3_ffffffiffbi:
        /* <DEDUP_REMOVED lines=28> */
.L_x_1744:
[----:B------:R-:W-:Y:S05]  /*01c0*/  @P1 EXIT ;  /* 0x000000000000194d */ /* 0x000fea0003800000 */
[----:B------:R-:W0:Y:S01]  /*01d0*/  S2R R3, SR_TID.X ;  /* 0x0000000000037919 */ /* 0x000e220000002100 */
[----:B------:R-:W1:Y:S01]  /*01e0*/  LDC R5, c[0x0][0x238] ;  /* 0x00008e00ff057b82 */ /* 0x000e620000000800 */
[----:B------:R-:W-:Y:S01]  /*01f0*/  ULDC UR15, c[0x0][0x240] ;  /* 0x00009000000f7ab9 */ /* 0x000fe20000000800 */
[----:B------:R-:W-:Y:S01]  /*0200*/  ULDC UR14, c[0x0][0x24c] ;  /* 0x00009300000e7ab9 */ /* 0x000fe20000000800 */
[----:B------:R-:W2:Y:S01]  /*0210*/  S2R R4, SR_LANEID ;  /* 0x0000000000047919 */ /* 0x000ea20000000000 */
[----:B------:R-:W-:Y:S01]  /*0220*/  ULDC UR7, c[0x0][0x250] ;  /* 0x0000940000077ab9 */ /* 0x000fe20000000800 */
[----:B------:R-:W-:Y:S01]  /*0230*/  ULDC UR12, c[0x0][0x244] ;  /* 0x00009100000c7ab9 */ /* 0x000fe20000000800 */
[----:B------:R-:W-:Y:S01]  /*0240*/  ULDC.U8 UR13, c[0x0][0x254] ;  /* 0x00009500000d7ab9 */ /* 0x000fe20000000000 */
[----:B------:R-:W-:Y:S01]  /*0250*/  ULDC.64 UR10, c[0x0][0x210] ;  /* 0x00008400000a7ab9 */ /* 0x000fe20000000a00 */
[----:B------:R-:W3:Y:S01]  /*0260*/  LDC R6, c[0x0][0x258] ;  /* 0x00009600ff067b82 */ /* 0x000ee20000000800 */
[----:B0-----:R-:W-:-:S05]  /*0270*/  IMAD.SHL.U32 R7, R3, 0x4, RZ ;  /* 0x0000000403077824 */ /* 0x001fca00078e00ff */
[----:B------:R-:W-:-:S04]  /*0280*/  LOP3.LUT R7, R7, 0xffffff80, RZ, 0xc0, !PT ;  /* 0xffffff8007077812 */ /* 0x000fc800078ec0ff */
[----:B--2---:R-:W-:-:S07]  /*0290*/  LOP3.LUT R12, R7, 0x1f, R3, 0xf8, !PT ;  /* 0x0000001f070c7812 */ /* 0x004fce00078ef803 */
.L_x_1756:
[----:B------:R-:W-:Y:S01]  /*02a0*/  BAR.SYNC.DEFER_BLOCKING 0x0 ;  /* 0x0000000000007b1d */ /* 0x000fe20000010000 */
[----:B------:R-:W-:Y:S01]  /*02b0*/  IMAD.MOV R15, RZ, RZ, -R0 ;  /* 0x000000ffff0f7224 */ /* 0x000fe200078e0a00 */
[C---:B------:R-:W-:Y:S02]  /*02c0*/  IADD3 R13, P0, R12.reuse, R0, RZ ;  /* 0x000000000c0d7210 */ /* 0x040fe40007f1e0ff */
[C---:B------:R-:W-:Y:S02]  /*02d0*/  LOP3.LUT R17, R12.reuse, 0x60, RZ, 0xfc, !PT ;  /* 0x000000600c117812 */ /* 0x040fe400078efcff */
[----:B---3--:R-:W-:Y:S02]  /*02e0*/  VIADDMNMX.U32 R15, R15, R6, 0x1000, PT ;  /* 0x000010000f0f7446 */ /* 0x008fe40003800006 */
[C---:B------:R-:W-:Y:S02]  /*02f0*/  LEA.HI.X.SX32 R26, R12.reuse, RZ, 0x1, P0 ;  /* 0x000000ff0c1a7211 */ /* 0x040fe400000f0eff */
[----:B------:R-:W-:-:S02]  /*0300*/  ISETP.GE.AND P3, PT, R12, R15, PT ;  /* 0x0000000f0c00720c */ /* 0x000fc40003f66270 */
[----:B------:R-:W-:Y:S02]  /*0310*/  LEA R22, P4, R13, UR10, 0x1 ;  /* 0x0000000a0d167c11 */ /* 0x000fe4000f8808ff */
[C---:B------:R-:W-:Y:S02]  /*0320*/  LOP3.LUT R14, R12.reuse, 0x20, RZ, 0xfc, !PT ;  /* 0x000000200c0e7812 */ /* 0x040fe400078efcff */
[----:B------:R-:W-:Y:S02]  /*0330*/  LOP3.LUT R16, R12, 0x40, RZ, 0xfc, !PT ;  /* 0x000000400c107812 */ /* 0x000fe400078efcff */
[-C--:B------:R-:W-:Y:S02]  /*0340*/  ISETP.GE.AND P0, PT, R17, R15.reuse, PT ;  /* 0x0000000f1100720c */ /* 0x080fe40003f06270 */
[----:B------:R-:W-:Y:S02]  /*0350*/  LEA.HI.X R23, R13, UR11, R26, 0x1, P4 ;  /* 0x0000000b0d177c11 */ /* 0x000fe4000a0f0c1a */
[-C--:B------:R-:W-:Y:S01]  /*0360*/  ISETP.GE.AND P2, PT, R14, R15.reuse, PT ;  /* 0x0000000f0e00720c */ /* 0x080fe20003f46270 */
[----:B------:R-:W0:Y:S01]  /*0370*/  S2UR UR5, SR_CgaCtaId ;  /* 0x00000000000579c3 */ /* 0x000e220000008800 */
[----:B------:R-:W-:Y:S01]  /*0380*/  ISETP.GE.AND P1, PT, R16, R15, PT ;  /* 0x0000000f1000720c */ /* 0x000fe20003f26270 */
[----:B------:R-:W2:Y:S06]  /*0390*/  @!P3 LDG.E.U16 R29, desc[UR8][R22.64] ;  /* 0x00000008161db981 */ /* 0x000eac000c1e1500 */
[----:B------:R-:W3:Y:S01]  /*03a0*/  @!P0 LDG.E.U16 R30, desc[UR8][R22.64+0xc0] ;  /* 0x0000c008161e8981 */ /* 0x000ee2000c1e1500 */
[----:B------:R-:W4:Y:S03]  /*03b0*/  @!P3 LDC.64 R10, c[0x0][0x220] ;  /* 0x00008800ff0abb82 */ /* 0x000f260000000a00 */
[----:B------:R-:W5:Y:S04]  /*03c0*/  @!P2 LDG.E.U16 R32, desc[UR8][R22.64+0x40] ;  /* 0x000040081620a981 */ /* 0x000f68000c1e1500 */
[----:B------:R4:W5:Y:S01]  /*03d0*/  @!P1 LDG.E.U16 R31, desc[UR8][R22.64+0x80] ;  /* 0x00008008161f9981 */ /* 0x000962000c1e1500 */
[----:B------:R-:W1:Y:S01]  /*03e0*/  @!P2 LDC.64 R18, c[0x0][0x220] ;  /* 0x00008800ff12ab82 */ /* 0x000e620000000a00 */
[----:B------:R-:W-:Y:S01]  /*03f0*/  UMOV UR4, 0x400 ;  /* 0x0000040000047882 */ /* 0x000fe20000000000 */
[----:B------:R-:W-:Y:S01]  /*0400*/  IMAD.IADD R33, R7, 0x1, R4 ;  /* 0x0000000107217824 */ /* 0x000fe200078e0204 */
[----:B0-----:R-:W-:-:S05]  /*0410*/  ULEA UR4, UR5, UR4, 0x18 ;  /* 0x0000000405047291 */ /* 0x001fca000f8ec03f */
[----:B------:R-:W0:Y:S01]  /*0420*/  @!P1 LDC.64 R20, c[0x0][0x220] ;  /* 0x00008800ff149b82 */ /* 0x000e220000000a00 */
[----:B------:R-:W-:Y:S02]  /*0430*/  LEA R38, R33, UR4, 0x1 ;  /* 0x0000000421267c11 */ /* 0x000fe4000f8e08ff */
[----:B----4-:R-:W-:-:S05]  /*0440*/  @!P3 LEA R22, P4, R13, R10, 0x2 ;  /* 0x0000000a0d16b211 */ /* 0x010fca00078810ff */
[----:B------:R-:W4:Y:S01]  /*0450*/  @!P0 LDC.64 R8, c[0x0][0x220] ;  /* 0x00008800ff088b82 */ /* 0x000f220000000a00 */
[C---:B------:R-:W-:Y:S02]  /*0460*/  @!P3 LEA.HI.X R23, R13.reuse, R11, R26, 0x2, P4 ;  /* 0x0000000b0d17b211 */ /* 0x040fe400020f141a */
[----:B-1----:R-:W-:-:S04]  /*0470*/  @!P2 LEA R10, P5, R13, R18, 0x2 ;  /* 0x000000120d0aa211 */ /* 0x002fc800078a10ff */
[C---:B------:R-:W-:Y:S02]  /*0480*/  @!P2 LEA.HI.X R11, R13.reuse, R19, R26, 0x2, P5 ;  /* 0x000000130d0ba211 */ /* 0x040fe400028f141a */
[----:B0-----:R-:W-:-:S04]  /*0490*/  @!P1 LEA R20, P6, R13, R20, 0x2 ;  /* 0x000000140d149211 */ /* 0x001fc800078c10ff */
[C---:B------:R-:W-:Y:S02]  /*04a0*/  @!P1 LEA.HI.X R21, R13.reuse, R21, R26, 0x2, P6 ;  /* 0x000000150d159211 */ /* 0x040fe400030f141a */
[----:B----4-:R-:W-:-:S04]  /*04b0*/  @!P0 LEA R8, P4, R13, R8, 0x2 ;  /* 0x000000080d088211 */ /* 0x010fc800078810ff */
[----:B------:R-:W-:Y:S01]  /*04c0*/  @!P0 LEA.HI.X R9, R13, R9, R26, 0x2, P4 ;  /* 0x000000090d098211 */ /* 0x000fe200020f141a */
[----:B--2---:R0:W-:Y:S04]  /*04d0*/  STS.U16 [R38], R29 ;  /* 0x0000001d26007388 */ /* 0x0041e80000000400 */
[----:B---3--:R1:W-:Y:S01]  /*04e0*/  STS.U16 [R38+0xc0], R30 ;  /* 0x0000c01e26007388 */ /* 0x0083e20000000400 */
[----:B0-----:R-:W-:-:S03]  /*04f0*/  IMAD R29, R4, 0x3, R33 ;  /* 0x00000003041d7824 */ /* 0x001fc600078e0221 */
[----:B-----5:R-:W-:Y:S02]  /*0500*/  STS.U16 [R38+0x40], R32 ;  /* 0x0000402026007388 */ /* 0x020fe40000000400 */
[----:B-1----:R-:W-:Y:S02]  /*0510*/  LEA R30, R29, UR4, 0x1 ;  /* 0x000000041d1e7c11 */ /* 0x002fe4000f8e08ff */
[----:B------:R-:W-:Y:S01]  /*0520*/  STS.U16 [R38+0x80], R31 ;  /* 0x0000801f26007388 */ /* 0x000fe20000000400 */
[----:B------:R-:W-:-:S03]  /*0530*/  NOP ;  /* 0x0000000000007918 */ /* 0x000fc60000000000 */
[----:B------:R-:W0:Y:S01]  /*0540*/  LDS.64 R18, [R30] ;  /* 0x000000001e127984 */ /* 0x000e220000000a00 */
[----:B------:R-:W-:Y:S06]  /*0550*/  BAR.SYNC.DEFER_BLOCKING 0x0 ;  /* 0x0000000000007b1d */ /* 0x000fec0000010000 */
[----:B------:R1:W2:Y:S04]  /*0560*/  @!P2 LDG.E R36, desc[UR8][R10.64+0x80] ;  /* 0x000080080a24a981 */ /* 0x0002a8000c1e1900 */
[----:B------:R3:W4:Y:S04]  /*0570*/  @!P3 LDG.E R37, desc[UR8][R22.64] ;  /* 0x000000081625b981 */ /* 0x000728000c1e1900 */
[----:B------:R-:W5:Y:S01]  /*0580*/  @!P1 LDG.E R35, desc[UR8][R20.64+0x100] ;  /* 0x0001000814239981 */ /* 0x000f62000c1e1900 */
[----:B-1----:R-:W1:Y:S03]  /*0590*/  @!P2 LDC.64 R10, c[0x0][0x218] ;  /* 0x00008600ff0aab82 */ /* 0x002e660000000a00 */
[----:B------:R3:W5:Y:S01]  /*05a0*/  @!P0 LDG.E R34, desc[UR8][R8.64+0x180] ;  /* 0x0001800808228981 */ /* 0x000762000c1e1900 */
[----:B------:R-:W-:-:S04]  /*05b0*/  LEA R33, R33, UR4, 0x2 ;  /* 0x0000000421217c11 */ /* 0x000fc8000f8e10ff */
[----:B---3--:R-:W3:Y:S08]  /*05c0*/  @!P1 LDC.64 R22, c[0x0][0x218] ;  /* 0x00008600ff169b82 */ /* 0x008ef00000000a00 */
[----:B------:R-:W0:Y:S08]  /*05d0*/  @!P3 LDC.64 R8, c[0x0][0x218] ;  /* 0x00008600ff08bb82 */ /* 0x000e300000000a00 */
[----:B------:R-:W1:Y:S01]  /*05e0*/  @!P0 LDC.64 R20, c[0x0][0x218] ;  /* 0x00008600ff148b82 */ /* 0x000e620000000a00 */
[----:B0-----:R-:W-:-:S02]  /*05f0*/  @!P3 LEA R40, P4, R13, R8, 0x1 ;  /* 0x000000080d28b211 */ /* 0x001fc400078808ff */
[----:B------:R-:W-:Y:S02]  /*0600*/  LEA R8, R29, UR4, 0x2 ;  /* 0x000000041d087c11 */ /* 0x000fe4000f8e10ff */
[C-C-:B------:R-:W-:Y:S02]  /*0610*/  @!P3 LEA.HI.X R41, R13.reuse, R9, R26.reuse, 0x1, P4 ;  /* 0x000000090d29b211 */ /* 0x140fe400020f0c1a */
[C---:B---3--:R-:W-:Y:S02]  /*0620*/  @!P1 LEA R22, P6, R13.reuse, R22, 0x1 ;  /* 0x000000160d169211 */ /* 0x048fe400078c08ff */
[C---:B-1----:R-:W-:Y:S02]  /*0630*/  @!P0 LEA R20, P4, R13.reuse, R20, 0x1 ;  /* 0x000000140d148211 */ /* 0x042fe400078808ff */
[C-C-:B------:R-:W-:Y:S02]  /*0640*/  @!P1 LEA.HI.X R23, R13.reuse, R23, R26.reuse, 0x1, P6 ;  /* 0x000000170d179211 */ /* 0x140fe400030f0c1a */
[C---:B------:R-:W-:Y:S01]  /*0650*/  @!P0 LEA.HI.X R21, R13.reuse, R21, R26, 0x1, P4 ;  /* 0x000000150d158211 */ /* 0x040fe200020f0c1a */
[----:B--2---:R0:W-:Y:S04]  /*0660*/  STS [R33+0x80], R36 ;  /* 0x0000802421007388 */ /* 0x0041e80000000800 */
[----:B----4-:R1:W-:Y:S01]  /*0670*/  STS [R33], R37 ;  /* 0x0000002521007388 */ /* 0x0103e20000000800 */
[----:B0-----:R-:W-:-:S03]  /*0680*/  @!P2 LEA R36, P5, R13, R10, 0x1 ;  /* 0x0000000a0d24a211 */ /* 0x001fc600078a08ff */
[----:B-----5:R-:W-:Y:S01]  /*0690*/  STS [R33+0x100], R35 ;  /* 0x0001002321007388 */ /* 0x020fe20000000800 */
[----:B-1----:R-:W-:-:S03]  /*06a0*/  @!P2 LEA.HI.X R37, R13, R11, R26, 0x1, P5 ;  /* 0x0000000b0d25a211 */ /* 0x002fc600028f0c1a */
[----:B------:R-:W-:Y:S01]  /*06b0*/  STS [R33+0x180], R34 ;  /* 0x0001802221007388 */ /* 0x000fe20000000800 */
[----:B------:R-:W-:-:S03]  /*06c0*/  NOP ;  /* 0x0000000000007918 */ /* 0x000fc60000000000 */
[----:B------:R-:W-:Y:S01]  /*06d0*/  LDS.128 R8, [R8] ;  /* 0x0000000008087984 */ /* 0x000fe20000000c00 */
[----:B------:R-:W-:Y:S06]  /*06e0*/  BAR.SYNC.DEFER_BLOCKING 0x0 ;  /* 0x0000000000007b1d */ /* 0x000fec0000010000 */
[----:B------:R-:W2:Y:S04]  /*06f0*/  @!P3 LDG.E.U16 R27, desc[UR8][R40.64] ;  /* 0x00000008281bb981 */ /* 0x000ea8000c1e1500 */
[----:B------:R-:W3:Y:S04]  /*0700*/  @!P2 LDG.E.U16 R28, desc[UR8][R36.64+0x40] ;  /* 0x00004008241ca981 */ /* 0x000ee8000c1e1500 */
[----:B------:R-:W4:Y:S04]  /*0710*/  @!P1 LDG.E.U16 R24, desc[UR8][R22.64+0x80] ;  /* 0x0000800816189981 */ /* 0x000f28000c1e1500 */
[----:B------:R-:W5:Y:S01]  /*0720*/  @!P0 LDG.E.U16 R25, desc[UR8][R20.64+0xc0] ;  /* 0x0000c00814198981 */ /* 0x000f62000c1e1500 */
[----:B------:R-:W-:Y:S01]  /*0730*/  FSETP.LT.FTZ.AND P0, PT, RZ, UR12, PT ;  /* 0x0000000cff007c0b */ /* 0x000fe2000bf11000 */
[----:B------:R-:W-:-:S04]  /*0740*/  IMAD.U32 R29, R18, 0x10000, RZ ;  /* 0x00010000121d7824 */ /* 0x000fc800078e00ff */
[----:B------:R-:W-:-:S05]  /*0750*/  FMUL.FTZ R29, R29, UR7 ;  /* 0x000000071d1d7c20 */ /* 0x000fca0008410000 */
[----:B------:R-:W-:Y:S01]  /*0760*/  F2FP.BF16.F32.PACK_AB R29, RZ, R29 ;  /* 0x0000001dff1d723e */ /* 0x000fe200000010ff */
[----:B--2---:R-:W-:Y:S04]  /*0770*/  STS.U16 [R38], R27 ;  /* 0x0000001b26007388 */ /* 0x004fe80000000400 */
[----:B---3--:R-:W-:Y:S04]  /*0780*/  STS.U16 [R38+0x40], R28 ;  /* 0x0000401c26007388 */ /* 0x008fe80000000400 */
[----:B----4-:R0:W-:Y:S04]  /*0790*/  STS.U16 [R38+0x80], R24 ;  /* 0x0000801826007388 */ /* 0x0101e80000000400 */
[----:B-----5:R-:W-:Y:S01]  /*07a0*/  STS.U16 [R38+0xc0], R25 ;  /* 0x0000c01926007388 */ /* 0x020fe20000000400 */
        /* <DEDUP_REMOVED lines=9> */
[----:B------:R-:W-:Y:S01]  /*0840*/  SHF.L.U32 R24, R24, 0x10, RZ ;  /* 0x0000001018187819 */ /* 0x000fe200000006ff */
        /* <DEDUP_REMOVED lines=11> */
.L_x_1745:
[----:B------:R-:W-:Y:S01]  /*0900*/  IMAD.U32 R22, R22, 0x10000, RZ ;  /* 0x0001000016167824 */ /* 0x000fe200078e00ff */
[----:B------:R-:W-:Y:S01]  /*0910*/  SHF.L.U32 R28, R18, 0x10, RZ ;  /* 0x00000010121c7819 */ /* 0x000fe200000006ff */
[----:B------:R-:W-:Y:S02]  /*0920*/  IMAD.U32 R24, R24, 0x10000, RZ ;  /* 0x0001000018187824 */ /* 0x000fe400078e00ff */
[----:B------:R-:W-:Y:S01]  /*0930*/  FMUL.FTZ R25, R22, UR7 ;  /* 0x0000000716197c20 */ /* 0x000fe20008410000 */
[----:B------:R-:W-:Y:S02]  /*0940*/  IMAD.U32 R22, R19, 0x10000, RZ ;  /* 0x0001000013167824 */ /* 0x000fe400078e00ff */
[----:B------:R-:W-:Y:S01]  /*0950*/  FMUL.FTZ R32, R24, UR7 ;  /* 0x0000000718207c20 */ /* 0x000fe20008410000 */
[----:B------:R-:W-:Y:S01]  /*0960*/  IMAD.U32 R29, R29, 0x10000, RZ ;  /* 0x000100001d1d7824 */ /* 0x000fe200078e00ff */
[----:B------:R-:W0:Y:S01]  /*0970*/  F2F.BF16.F32 R19, R25 ;  /* 0x0000001900137304 */ /* 0x000e220000202000 */
[----:B------:R-:W-:Y:S01]  /*0980*/  FMUL.FTZ R31, R22, UR7 ;  /* 0x00000007161f7c20 */ /* 0x000fe20008410000 */
[----:B------:R-:W-:-:S02]  /*0990*/  IMAD.U32 R24, R23, 0x10000, RZ ;  /* 0x0001000017187824 */ /* 0x000fc400078e00ff */
[----:B------:R-:W-:Y:S02]  /*09a0*/  IMAD.U32 R30, R20, 0x10000, RZ ;  /* 0x00010000141e7824 */ /* 0x000fe400078e00ff */
[----:B------:R-:W-:Y:S02]  /*09b0*/  IMAD.U32 R22, R21, 0x10000, RZ ;  /* 0x0001000015167824 */ /* 0x000fe400078e00ff */
[----:B------:R-:W-:Y:S01]  /*09c0*/  FFMA.FTZ R24, R24, UR12, R29 ;  /* 0x0000000c18187c23 */ /* 0x000fe2000801001d */
[----:B------:R-:W1:Y:S01]  /*09d0*/  F2F.BF16.F32 R31, R31 ;  /* 0x0000001f001f7304 */ /* 0x000e620000202000 */
[----:B0-----:R-:W-:-:S07]  /*09e0*/  IMAD.U32 R19, R19, 0x10000, RZ ;  /* 0x0001000013137824 */ /* 0x001fce00078e00ff */
[----:B------:R0:W2:Y:S01]  /*09f0*/  F2F.BF16.F32 R27, R32 ;  /* 0x00000020001b7304 */ /* 0x0000a20000202000 */
[----:B------:R-:W-:Y:S01]  /*0a00*/  FFMA.FTZ R19, R28, UR12, R19 ;  /* 0x0000000c1c137c23 */ /* 0x000fe20008010013 */
[----:B-1----:R-:W-:-:S04]  /*0a10*/  IMAD.U32 R25, R31, 0x10000, RZ ;  /* 0x000100001f197824 */ /* 0x002fc800078e00ff */
[----:B------:R-:W-:Y:S01]  /*0a20*/  F2FP.BF16.F32.PACK_AB R19, R19, R24 ;  /* 0x000000181313723e */ /* 0x000fe200000010ff */
[----:B------:R-:W-:-:S03]  /*0a30*/  FFMA.FTZ R25, R30, UR12, R25 ;  /* 0x0000000c1e197c23 */ /* 0x000fc60008010019 */
[C---:B0-----:R-:W-:Y:S02]  /*0a40*/  PRMT R32, R19.reuse, 0x7632, R32 ;  /* 0x0000763213207816 */ /* 0x041fe40000000020 */
[----:B------:R-:W-:Y:S01]  /*0a50*/  PRMT R29, R19, 0x7610, R29 ;  /* 0x00007610131d7816 */ /* 0x000fe2000000001d */
[----:B--2---:R-:W-:-:S04]  /*0a60*/  IMAD.U32 R27, R27, 0x10000, RZ ;  /* 0x000100001b1b7824 */ /* 0x004fc800078e00ff */
[----:B------:R-:W-:-:S05]  /*0a70*/  FFMA.FTZ R22, R22, UR12, R27 ;  /* 0x0000000c16167c23 */ /* 0x000fca000801001b */
[----:B------:R-:W-:-:S04]  /*0a80*/  F2FP.BF16.F32.PACK_AB R22, R22, R25 ;  /* 0x000000191616723e */ /* 0x000fc800000010ff */
[C---:B------:R-:W-:Y:S02]  /*0a90*/  PRMT R30, R22.reuse, 0x7632, R30 ;  /* 0x00007632161e7816 */ /* 0x040fe4000000001e */
[----:B------:R-:W-:-:S07]  /*0aa0*/  PRMT R31, R22, 0x7610, R31 ;  /* 0x00007610161f7816 */ /* 0x000fce000000001f */
.L_x_1746:
[----:B------:R-:W-:Y:S01]  /*0ab0*/  UPRMT UR5, UR13, 0x8880, URZ ;  /* 0x000088800d057896 */ /* 0x000fe2000800003f */
[----:B------:R-:W-:Y:S05]  /*0ac0*/  BSSY B0, `(.L_x_1747) ;  /* 0x000007c000007945 */ /* 0x000fea0003800000 */
[----:B------:R-:W-:-:S13]  /*0ad0*/  ISETP.NE.AND P0, PT, RZ, UR5, PT ;  /* 0x00000005ff007c0c */ /* 0x000fda000bf05270 */
[----:B------:R-:W-:Y:S05]  /*0ae0*/  @!P0 BRA `(.L_x_1748) ;  /* 0x00000004001c8947 */ /* 0x000fea0003800000 */
        /* <DEDUP_REMOVED lines=10> */
[----:B------:R-:W-:-:S04]  /*0b90*/  FADD.FTZ R28, -R5, 1 ;  /* 0x3f800000051c7421 */ /* 0x000fc80000010100 */
[----:B------:R-:W-:-:S04]  /*0ba0*/  FMUL.FTZ R28, R25, R28 ;  /* 0x0000001c191c7220 */ /* 0x000fc80000410000 */
[----:B------:R-:W-:-:S04]  /*0bb0*/  FMUL.FTZ R27, R25, R28 ;  /* 0x0000001c191b7220 */ /* 0x000fc80000410000 */
[----:B------:R-:W-:-:S04]  /*0bc0*/  FFMA.FTZ R8, R8, R5, R27 ;  /* 0x0000000508087223 */ /* 0x000fc8000001001b */
[----:B------:R-:W0:Y:S02]  /*0bd0*/  MUFU.SQRT R27, R8 ;  /* 0x00000008001b7308 */ /* 0x000e240000002000 */
[----:B0-----:R-:W-:-:S06]  /*0be0*/  FADD.FTZ R27, R27, UR15 ;  /* 0x0000000f1b1b7e21 */ /* 0x001fcc0008010000 */
[----:B------:R-:W0:Y:S02]  /*0bf0*/  MUFU.RCP R28, R27 ;  /* 0x0000001b001c7308 */ /* 0x000e240000001000 */
[----:B0-----:R-:W-:Y:S01]  /*0c00*/  FMUL.FTZ R25, R25, R28 ;  /* 0x0000001c19197220 */ /* 0x001fe20000410000 */
[----:B------:R-:W-:-:S03]  /*0c10*/  IMAD.U32 R28, R23, 0x10000, RZ ;  /* 0x00010000171c7824 */ /* 0x000fc600078e00ff */
[----:B------:R-:W-:-:S04]  /*0c20*/  FMUL.FTZ R25, R25, UR14 ;  /* 0x0000000e19197c20 */ /* 0x000fc80008410000 */
[----:B------:R-:W-:-:S05]  /*0c30*/  FFMA.FTZ R25, R25, -R2, R28 ;  /* 0x8000000219197223 */ /* 0x000fca000001001c */
[----:B------:R-:W-:-:S04]  /*0c40*/  F2FP.BF16.F32.PACK_AB R25, RZ, R25 ;  /* 0x00000019ff19723e */ /* 0x000fc800000010ff */
[----:B------:R-:W-:-:S07]  /*0c50*/  PRMT R23, R25, 0x7610, R23 ;  /* 0x0000761019177816 */ /* 0x000fce0000000017 */
.L_x_1750:
[----:B------:R-:W-:Y:S05]  /*0c60*/  BSYNC B1 ;  /* 0x0000000000017941 */ /* 0x000fea0003800000 */
.L_x_1749:
[----:B------:R-:W-:Y:S04]  /*0c70*/  BSSY B1, `(.L_x_1751) ;  /* 0x000000f000017945 */ /* 0x000fe80003800000 */
[----:B------:R-:W-:Y:S05]  /*0c80*/  @!P1 BRA `(.L_x_1752) ;  /* 0x0000000000349947 */ /* 0x000fea0003800000 */
[----:B------:R-:W-:Y:S01]  /*0c90*/  FADD.FTZ R25, -R5, 1 ;  /* 0x3f80000005197421 */ /* 0x000fe20000010100 */
[----:B------:R-:W-:-:S03]  /*0ca0*/  IMAD.U32 R18, R18, 0x10000, RZ ;  /* 0x0001000012127824 */ /* 0x000fc600078e00ff */
[----:B------:R-:W-:-:S04]  /*0cb0*/  FMUL.FTZ R25, R25, R22 ;  /* 0x0000001619197220 */ /* 0x000fc80000410000 */
[----:B------:R-:W-:-:S04]  /*0cc0*/  FMUL.FTZ R28, R22, R25 ;  /* 0x00000019161c7220 */ /* 0x000fc80000410000 */
[----:B------:R-:W-:-:S04]  /*0cd0*/  FFMA.FTZ R9, R9, R5, R28 ;  /* 0x0000000509097223 */ /* 0x000fc8000001001c */
[----:B------:R-:W0:Y:S02]  /*0ce0*/  MUFU.SQRT R25, R9 ;  /* 0x0000000900197308 */ /* 0x000e240000002000 */
[----:B0-----:R-:W-:-:S06]  /*0cf0*/  FADD.FTZ R25, R25, UR15 ;  /* 0x0000000f19197e21 */ /* 0x001fcc0008010000 */
[----:B------:R-:W0:Y:S02]  /*0d00*/  MUFU.RCP R25, R25 ;  /* 0x0000001900197308 */ /* 0x000e240000001000 */
[----:B0-----:R-:W-:-:S04]  /*0d10*/  FMUL.FTZ R22, R22, R25 ;  /* 0x0000001916167220 */ /* 0x001fc80000410000 */
[----:B------:R-:W-:-:S04]  /*0d20*/  FMUL.FTZ R27, R22, UR14 ;  /* 0x0000000e161b7c20 */ /* 0x000fc80008410000 */
[----:B------:R-:W-:-:S05]  /*0d30*/  FFMA.FTZ R27, R27, -R2, R18 ;  /* 0x800000021b1b7223 */ /* 0x000fca0000010012 */
[----:B------:R-:W-:-:S04]  /*0d40*/  F2FP.BF16.F32.PACK_AB R27, RZ, R27 ;  /* 0x0000001bff1b723e */ /* 0x000fc800000010ff */
[----:B------:R-:W-:-:S07]  /*0d50*/  PRMT R18, R27, 0x7610, R18 ;  /* 0x000076101b127816 */ /* 0x000fce0000000012 */
.L_x_1752:
[----:B------:R-:W-:Y:S05]  /*0d60*/  BSYNC B1 ;  /* 0x0000000000017941 */ /* 0x000fea0003800000 */
.L_x_1751:
        /* <DEDUP_REMOVED lines=15> */
.L_x_1754:
[----:B------:R-:W-:Y:S05]  /*0e60*/  BSYNC B1 ;  /* 0x0000000000017941 */ /* 0x000fea0003800000 */
.L_x_1753:
[----:B------:R-:W-:Y:S05]  /*0e70*/  @!P3 BRA `(.L_x_1755) ;  /* 0x000000040000b947 */ /* 0x000fea0003800000 */
[----:B------:R-:W-:Y:S01]  /*0e80*/  FADD.FTZ R22, -R5, 1 ;  /* 0x3f80000005167421 */ /* 0x000fe20000010100 */
[----:B------:R-:W-:-:S03]  /*0e90*/  SHF.L.U32 R24, R21, 0x10, RZ ;  /* 0x0000001015187819 */ /* 0x000fc600000006ff */
        /* <DEDUP_REMOVED lines=10> */
[----:B------:R-:W-:Y:S01]  /*0f40*/  PRMT R21, R19, 0x7610, R21 ;  /* 0x0000761013157816 */ /* 0x000fe20000000015 */
[----:B------:R-:W-:Y:S06]  /*0f50*/  BRA `(.L_x_1755) ;  /* 0x0000000000c87947 */ /* 0x000fec0003800000 */
.L_x_1748:
[----:B------:R-:W-:Y:S02]  /*0f60*/  IMAD.U32 R19, R29, 0x10000, RZ ;  /* 0x000100001d137824 */ /* 0x000fe400078e00ff */
[----:B------:R-:W-:Y:S01]  /*0f70*/  FADD.FTZ R27, -R5, 1 ;  /* 0x3f800000051b7421 */ /* 0x000fe20000010100 */
[----:B------:R-:W-:Y:S02]  /*0f80*/  IMAD.U32 R25, R32, 0x10000, RZ ;  /* 0x0001000020197824 */ /* 0x000fe400078e00ff */
[----:B------:R-:W-:Y:S02]  /*0f90*/  IMAD.U32 R24, R31, 0x10000, RZ ;  /* 0x000100001f187824 */ /* 0x000fe400078e00ff */
[----:B------:R-:W-:Y:S01]  /*0fa0*/  FMUL.FTZ R22, R19, R27 ;  /* 0x0000001b13167220 */ /* 0x000fe20000410000 */
[----:B------:R-:W-:-:S03]  /*0fb0*/  IMAD.U32 R21, R21, 0x10000, RZ ;  /* 0x0001000015157824 */ /* 0x000fc600078e00ff */
[----:B------:R-:W-:Y:S01]  /*0fc0*/  FMUL.FTZ R35, R19, R22 ;  /* 0x0000001613237220 */ /* 0x000fe20000410000 */
[----:B------:R-:W-:-:S03]  /*0fd0*/  FMUL.FTZ R22, R27, R25 ;  /* 0x000000191b167220 */ /* 0x000fc60000410000 */
[-C--:B------:R-:W-:Y:S01]  /*0fe0*/  FFMA.FTZ R8, R8, R5.reuse, R35 ;  /* 0x0000000508087223 */ /* 0x080fe20000010023 */
[----:B------:R-:W-:Y:S01]  /*0ff0*/  FMUL.FTZ R22, R25, R22 ;  /* 0x0000001619167220 */ /* 0x000fe20000410000 */
[----:B------:R-:W-:Y:S02]  /*1000*/  FMUL.FTZ R35, R27, R24 ;  /* 0x000000181b237220 */ /* 0x000fe40000410000 */
[----:B------:R-:W0:Y:S01]  /*1010*/  MUFU.SQRT R28, R8 ;  /* 0x00000008001c7308 */ /* 0x000e220000002000 */
[----:B------:R-:W-:Y:S01]  /*1020*/  FFMA.FTZ R9, R9, R5, R22 ;  /* 0x0000000509097223 */ /* 0x000fe20000010016 */
[----:B------:R-:W-:Y:S02]  /*1030*/  IMAD.U32 R22, R30, 0x10000, RZ ;  /* 0x000100001e167824 */ /* 0x000fe400078e00ff */
[----:B------:R-:W-:Y:S02]  /*1040*/  FMUL.FTZ R35, R24, R35 ;  /* 0x0000002318237220 */ /* 0x000fe40000410000 */
[----:B------:R-:W-:-:S02]  /*1050*/  FMUL.FTZ R27, R27, R22 ;  /* 0x000000161b1b7220 */ /* 0x000fc40000410000 */
[----:B------:R-:W-:Y:S01]  /*1060*/  FFMA.FTZ R10, R10, R5, R35 ;  /* 0x000000050a0a7223 */ /* 0x000fe20000010023 */
[----:B------:R-:W1:Y:S01]  /*1070*/  MUFU.SQRT R34, R9 ;  /* 0x0000000900227308 */ /* 0x000e620000002000 */
[----:B------:R-:W-:-:S04]  /*1080*/  FMUL.FTZ R36, R22, R27 ;  /* 0x0000001b16247220 */ /* 0x000fc80000410000 */
[----:B------:R-:W-:-:S03]  /*1090*/  FFMA.FTZ R11, R11, R5, R36 ;  /* 0x000000050b0b7223 */ /* 0x000fc60000010024 */
        /* <DEDUP_REMOVED lines=11> */
[----:B------:R-:W-:-:S03]  /*1150*/  FMUL.FTZ R28, R28, UR14 ;  /* 0x0000000e1c1c7c20 */ /* 0x000fc60008410000 */
[----:B------:R-:W1:Y:S01]  /*1160*/  MUFU.RCP R27, R40 ;  /* 0x00000028001b7308 */ /* 0x000e620000001000 */
[----:B--2---:R-:W-:Y:S01]  /*1170*/  FMUL.FTZ R34, R25, R34 ;  /* 0x0000002219227220 */ /* 0x004fe20000410000 */
[----:B------:R-:W-:Y:S01]  /*1180*/  IMAD.U32 R25, R23, 0x10000, RZ ;  /* 0x0001000017197824 */ /* 0x000fe200078e00ff */
[----:B------:R-:W-:Y:S02]  /*1190*/  SHF.L.U32 R23, R18, 0x10, RZ ;  /* 0x0000001012177819 */ /* 0x000fe400000006ff */
[----:B------:R-:W-:Y:S01]  /*11a0*/  FMUL.FTZ R34, R34, UR14 ;  /* 0x0000000e22227c20 */ /* 0x000fe20008410000 */
[-C--:B------:R-:W-:Y:S01]  /*11b0*/  FFMA.FTZ R25, R28, -R2.reuse, R25 ;  /* 0x800000021c197223 */ /* 0x080fe20000010019 */
[----:B0-----:R-:W-:Y:S02]  /*11c0*/  FMUL.FTZ R35, R24, R35 ;  /* 0x0000002318237220 */ /* 0x001fe40000410000 */
[----:B------:R-:W-:Y:S02]  /*11d0*/  FFMA.FTZ R34, R34, -R2, R23 ;  /* 0x8000000222227223 */ /* 0x000fe40000010017 */
[----:B------:R-:W-:-:S03]  /*11e0*/  FMUL.FTZ R18, R35, UR14 ;  /* 0x0000000e23127c20 */ /* 0x000fc60008410000 */
[----:B------:R-:W-:Y:S01]  /*11f0*/  F2FP.BF16.F32.PACK_AB R25, R34, R25 ;  /* 0x000000192219723e */ /* 0x000fe200000010ff */
[----:B-1----:R-:W-:Y:S01]  /*1200*/  FMUL.FTZ R27, R22, R27 ;  /* 0x0000001b161b7220 */ /* 0x002fe20000410000 */
[----:B------:R-:W-:Y:S02]  /*1210*/  FFMA.FTZ R18, R18, -R2, R19 ;  /* 0x8000000212127223 */ /* 0x000fe40000010013 */
[----:B------:R-:W-:Y:S01]  /*1220*/  PRMT R23, R25, 0x7610, R23 ;  /* 0x0000761019177816 */ /* 0x000fe20000000017 */
[----:B------:R-:W-:-:S04]  /*1230*/  FMUL.FTZ R20, R27, UR14 ;  /* 0x0000000e1b147c20 */ /* 0x000fc80008410000 */
[----:B------:R-:W-:-:S05]  /*1240*/  FFMA.FTZ R21, R20, -R2, R21 ;  /* 0x8000000214157223 */ /* 0x000fca0000010015 */
[----:B------:R-:W-:Y:S02]  /*1250*/  F2FP.BF16.F32.PACK_AB R20, R21, R18 ;  /* 0x000000121514723e */ /* 0x000fe400000010ff */
[----:B------:R-:W-:Y:S02]  /*1260*/  PRMT R18, R25, 0x7632, R18 ;  /* 0x0000763219127816 */ /* 0x000fe40000000012 */
[----:B------:R-:W-:-:S07]  /*1270*/  PRMT R21, R20, 0x7632, R21 ;  /* 0x0000763214157816 */ /* 0x000fce0000000015 */
.L_x_1755:
[----:B------:R-:W-:Y:S05]  /*1280*/  BSYNC B0 ;  /* 0x0000000000007941 */ /* 0x000fea0003800000 */
.L_x_1747:
        /* <DEDUP_REMOVED lines=26> */
[----:B------:R3:W-:Y:S01]  /*1430*/  @!P4 STG.E.U16 desc[UR8][R18.64], R27 ;  /* 0x0000001b1200c986 */ /* 0x0007e2000c101508 */
        /* <DEDUP_REMOVED lines=8> */
[----:B------:R-:W-:Y:S01]  /*14c0*/  @!P2 STG.E.U16 desc[UR8][R22.64+0x80], R24 ;  /* 0x000080181600a986 */ /* 0x000fe2000c101508 */
[----:B------:R-:W-:-:S03]  /*14d0*/  LEA R38, R34, UR4, 0x2 ;  /* 0x0000000422267c11 */ /* 0x000fc6000f8e10ff */
[----:B------:R0:W-:Y:S01]  /*14e0*/  @!P1 STG.E.U16 desc[UR8][R18.64+0xc0], R25 ;  /* 0x0000c01912009986 */ /* 0x0001e2000c101508 */
[----:B------:R-:W-:Y:S08]  /*14f0*/  BAR.SYNC.DEFER_BLOCKING 0x0 ;  /* 0x0000000000007b1d */ /* 0x000ff00000010000 */
[----:B0-----:R-:W0:Y:S01]  /*1500*/  LDC R18, c[0x0][0xc] ;  /* 0x00000300ff127b82 */ /* 0x001e220000000800 */
[----:B------:R-:W-:Y:S01]  /*1510*/  STS.128 [R38], R8 ;  /* 0x0000000826007388 */ /* 0x000fe20000000c00 */
[----:B------:R-:W-:-:S03]  /*1520*/  NOP ;  /* 0x0000000000007918 */ /* 0x000fc60000000000 */
[----:B------:R-:W-:Y:S01]  /*1530*/  LDS R37, [R33] ;  /* 0x0000000021257984 */ /* 0x000fe20000000800 */
[----:B0-----:R-:W-:-:S03]  /*1540*/  IMAD R0, R18, 0x1000, R0 ;  /* 0x0000100012007824 */ /* 0x001fc600078e0200 */
        /* <DEDUP_REMOVED lines=29> */
.L_x_1757:
        /* <DEDUP_REMOVED lines=14> */
.L_x_2160:


//--------------------- .text._Z21kOptimizer32bit1StateIfLi2EEvPT_S1_PfS2_ffffffiffbi --------------------------
	.section	.text._Z21kOptimizer32bit1StateIfLi2EEvPT_S1_PfS2_ffffffiffbi,"ax",@progbits
	.align	128
        .global         _Z21kOptimizer32bit1StateIfLi2EEvPT_S1_PfS2_ffffffiffbi
        .type           _Z21kOptimizer32bit1StateIfLi2EEvPT_S1_PfS2_ffffffiffbi,@function
        .size           _Z21kOptimizer32bit1StateIfLi2EEvPT_S1_PfS2_ffffffiffbi,(.L_x_2161 - _Z21kOptimizer32bit1StateIfLi2EEvPT_S1_PfS2_ffffffiffbi)
        .other          _Z21kOptimizer32bit1StateIfLi2EEvPT_S1_PfS2_ffffffiffbi,@"STO_CUDA_ENTRY STV_DEFAULT"
_Z21kOptimizer32bit1StateIfLi2EEvPT_S1_PfS2_ffffffiffbi:
.text._Z21kOptimizer32bit1StateIfLi2EEvPT_S1_PfS2_ffffffiffbi:
        /* <DEDUP_REMOVED lines=28> */
.L_x_1758:
        /* <DEDUP_REMOVED lines=11> */
[----:B0-----:R-:W-:-:S04]  /*0270*/  SHF.L.U32 R25, R0, 0x2, RZ ;  /* 0x0000000200197819 */ /* 0x001fc800000006ff */
[----:B------:R-:W-:-:S04]  /*0280*/  LOP3.LUT R25, R25, 0xffffff80, RZ, 0xc0, !PT ;  /* 0xffffff8019197812 */ /* 0x000fc800078ec0ff */
[----:B--2---:R-:W-:-:S07]  /*0290*/  LOP3.LUT R5, R25, 0x1f, R0, 0xf8, !PT ;  /* 0x0000001f19057812 */ /* 0x004fce00078ef800 */
.L_x_1769:
[----:B------:R-:W-:Y:S01]  /*02a0*/  BAR.SYNC.DEFER_BLOCKING 0x0 ;  /* 0x0000000000007b1d */ /* 0x000fe20000010000 */
[----:B------:R-:W-:Y:S02]  /*02b0*/  IADD3 R21, -R27, RZ, RZ ;  /* 0x000000ff1b157210 */ /* 0x000fe40007ffe1ff */
[----:B------:R-:W-:Y:S02]  /*02c0*/  IADD3 R23, P0, R5, R27, RZ ;  /* 0x0000001b05177210 */ /* 0x000fe40007f1e0ff */
[----:B---3--:R-:W-:Y:S02]  /*02d0*/  VIADDMNMX.U32 R21, R21, R4, 0x1000, PT ;  /* 0x0000100015157446 */ /* 0x008fe40003800004 */
[C---:B------:R-:W-:Y:S02]  /*02e0*/  LOP3.LUT R24, R5.reuse, 0x60, RZ, 0xfc, !PT ;  /* 0x0000006005187812 */ /* 0x040fe400078efcff */
        /* <DEDUP_REMOVED lines=14> */
[----:B------:R-:W4:Y:S01]  /*03d0*/  @!P3 LDC.64 R10, c[0x0][0x220] ;  /* 0x00008800ff0abb82 */ /* 0x000f220000000a00 */
[----:B------:R-:W5:Y:S04]  /*03e0*/  @!P2 LDG.E R34, desc[UR8][R16.64+0x80] ;  /* 0x000080081022a981 */ /* 0x000f68000c1e1900 */
[----:B------:R1:W5:Y:S03]  /*03f0*/  @!P1 LDG.E R33, desc[UR8][R16.64+0x100] ;  /* 0x0001000810219981 */ /* 0x000366000c1e1900 */
[----:B------:R-:W4:Y:S01]  /*0400*/  @!P2 LDC.64 R12, c[0x0][0x220] ;  /* 0x00008800ff0cab82 */ /* 0x000f220000000a00 */
[----:B0-----:R-:W-:Y:S01]  /*0410*/  ULEA UR4, UR5, UR4, 0x18 ;  /* 0x0000000405047291 */ /* 0x001fe2000f8ec03f */
[----:B-1----:R-:W-:-:S06]  /*0420*/  IMAD R16, R2, 0x3, R19 ;  /* 0x0000000302107824 */ /* 0x002fcc00078e0213 */
[----:B------:R-:W0:Y:S01]  /*0430*/  @!P1 LDC.64 R14, c[0x0][0x220] ;  /* 0x00008800ff0e9b82 */ /* 0x000e220000000a00 */
[----:B------:R-:W-:-:S07]  /*0440*/  LEA R20, R19, UR4, 0x2 ;  /* 0x0000000413147c11 */ /* 0x000fce000f8e10ff */
[----:B------:R-:W1:Y:S01]  /*0450*/  @!P0 LDC.64 R8, c[0x0][0x220] ;  /* 0x00008800ff088b82 */ /* 0x000e620000000a00 */
[----:B----4-:R-:W-:-:S04]  /*0460*/  @!P3 LEA R10, P4, R23, R10, 0x2 ;  /* 0x0000000a170ab211 */ /* 0x010fc800078810ff */
[C---:B------:R-:W-:Y:S02]  /*0470*/  @!P3 LEA.HI.X R11, R23.reuse, R11, R22, 0x2, P4 ;  /* 0x0000000b170bb211 */ /* 0x040fe400020f1416 */
[----:B------:R-:W-:-:S04]  /*0480*/  @!P2 LEA R12, P5, R23, R12, 0x2 ;  /* 0x0000000c170ca211 */ /* 0x000fc800078a10ff */
[C---:B------:R-:W-:Y:S02]  /*0490*/  @!P2 LEA.HI.X R13, R23.reuse, R13, R22, 0x2, P5 ;  /* 0x0000000d170da211 */ /* 0x040fe400028f1416 */
[----:B0-----:R-:W-:-:S04]  /*04a0*/  @!P1 LEA R14, P6, R23, R14, 0x2 ;  /* 0x0000000e170e9211 */ /* 0x001fc800078c10ff */
[C---:B------:R-:W-:Y:S02]  /*04b0*/  @!P1 LEA.HI.X R15, R23.reuse, R15, R22, 0x2, P6 ;  /* 0x0000000f170f9211 */ /* 0x040fe400030f1416 */
[----:B-1----:R-:W-:-:S04]  /*04c0*/  @!P0 LEA R8, P4, R23, R8, 0x2 ;  /* 0x0000000817088211 */ /* 0x002fc800078810ff */
[----:B------:R-:W-:Y:S01]  /*04d0*/  @!P0 LEA.HI.X R9, R23, R9, R22, 0x2, P4 ;  /* 0x0000000917098211 */ /* 0x000fe200020f1416 */
[----:B--2---:R0:W-:Y:S04]  /*04e0*/  STS [R20+0x180], R32 ;  /* 0x0001802014007388 */ /* 0x0041e80000000800 */
[----:B---3--:R-:W-:Y:S01]  /*04f0*/  STS [R20], R35 ;  /* 0x0000002314007388 */ /* 0x008fe20000000800 */
[----:B0-----:R-:W-:-:S03]  /*0500*/  LEA R32, R16, UR4, 0x2 ;  /* 0x0000000410207c11 */ /* 0x001fc6000f8e10ff */
[----:B-----5:R0:W-:Y:S04]  /*0510*/  STS [R20+0x80], R34 ;  /* 0x0000802214007388 */ /* 0x0201e80000000800 */
[----:B------:R-:W-:Y:S01]  /*0520*/  STS [R20+0x100], R33 ;  /* 0x0001002114007388 */ /* 0x000fe20000000800 */
        /* <DEDUP_REMOVED lines=51> */
.L_x_1759:
        /* <DEDUP_REMOVED lines=17> */
[----:B--2---:R-:W-:-:S07]  /*0970*/  FFMA.FTZ R12, R17, -R26, R12 ;  /* 0x8000001a110c7223 */ /* 0x004fce000001000c */
.L_x_1763:
[----:B------:R-:W-:Y:S05]  /*0980*/  BSYNC B1 ;  /* 0x0000000000017941 */ /* 0x000fea0003800000 */
.L_x_1762:
[----:B------:R-:W-:Y:S04]  /*0990*/  BSSY B1, `(.L_x_1764) ;  /* 0x000000c000017945 */ /* 0x000fe80003800000 */
[----:B------:R-:W-:Y:S05]  /*09a0*/  @!P1 BRA `(.L_x_1765) ;  /* 0x0000000000289947 */ /* 0x000fea0003800000 */
        /* <DEDUP_REMOVED lines=10> */
.L_x_1765:
[----:B------:R-:W-:Y:S05]  /*0a50*/  BSYNC B1 ;  /* 0x0000000000017941 */ /* 0x000fea0003800000 */
.L_x_1764:
        /* <DEDUP_REMOVED lines=12> */
.L_x_1767:
[----:B------:R-:W-:Y:S05]  /*0b20*/  BSYNC B1 ;  /* 0x0000000000017941 */ /* 0x000fea0003800000 */
.L_x_1766:
        /* <DEDUP_REMOVED lines=10> */
[----:B--2---:R-:W-:Y:S01]  /*0bd0*/  FFMA.FTZ R15, R18, -R26, R15 ;  /* 0x8000001a120f7223 */ /* 0x004fe2000001000f */
[----:B------:R-:W-:Y:S06]  /*0be0*/  BRA `(.L_x_1768) ;  /* 0x0000000000947947 */ /* 0x000fec0003800000 */
.L_x_1761:
[----:B------:R-:W-:-:S04]  /*0bf0*/  FADD.FTZ R16, -R3, 1 ;  /* 0x3f80000003107421 */ /* 0x000fc80000010100 */
[-C--:B------:R-:W-:Y:S01]  /*0c00*/  FMUL.FTZ R18, R35, R16.reuse ;  /* 0x0000001023127220 */ /* 0x080fe20000410000 */
[-C--:B------:R-:W-:Y:S01]  /*0c10*/  FMUL.FTZ R19, R34, R16.reuse ;  /* 0x0000001022137220 */ /* 0x080fe20000410000 */
[-C--:B------:R-:W-:Y:S01]  /*0c20*/  FMUL.FTZ R28, R33, R16.reuse ;  /* 0x00000010211c7220 */ /* 0x080fe20000410000 */
[----:B------:R-:W-:Y:S01]  /*0c30*/  FMUL.FTZ R29, R32, R16 ;  /* 0x00000010201d7220 */ /* 0x000fe20000410000 */
[----:B------:R-:W-:Y:S01]  /*0c40*/  FMUL.FTZ R17, R35, R18 ;  /* 0x0000001223117220 */ /* 0x000fe20000410000 */
[----:B------:R-:W-:Y:S01]  /*0c50*/  FMUL.FTZ R18, R34, R19 ;  /* 0x0000001322127220 */ /* 0x000fe20000410000 */
[----:B------:R-:W-:Y:S01]  /*0c60*/  FMUL.FTZ R19, R33, R28 ;  /* 0x0000001c21137220 */ /* 0x000fe20000410000 */
[----:B------:R-:W-:Y:S01]  /*0c70*/  FMUL.FTZ R16, R32, R29 ;  /* 0x0000001d20107220 */ /* 0x000fe20000410000 */
[-C--:B------:R-:W-:Y:S01]  /*0c80*/  FFMA.FTZ R8, R8, R3.reuse, R17 ;  /* 0x0000000308087223 */ /* 0x080fe20000010011 */
[-C--:B------:R-:W-:Y:S01]  /*0c90*/  FFMA.FTZ R9, R9, R3.reuse, R18 ;  /* 0x0000000309097223 */ /* 0x080fe20000010012 */
[-C--:B------:R-:W-:Y:S01]  /*0ca0*/  FFMA.FTZ R10, R10, R3.reuse, R19 ;  /* 0x000000030a0a7223 */ /* 0x080fe20000010013 */
        /* <DEDUP_REMOVED lines=13> */
[----:B------:R-:W-:-:S03]  /*0d80*/  FMUL.FTZ R17, R16, UR14 ;  /* 0x0000000e10117c20 */ /* 0x000fc60008410000 */
[----:B------:R-:W1:Y:S01]  /*0d90*/  MUFU.RCP R31, R30 ;  /* 0x0000001e001f7308 */ /* 0x000e620000001000 */
[----:B---3--:R-:W-:Y:S01]  /*0da0*/  FMUL.FTZ R19, R34, R19 ;  /* 0x0000001322137220 */ /* 0x008fe20000410000 */
[----:B--2---:R-:W-:-:S03]  /*0db0*/  FFMA.FTZ R12, R17, -R26, R12 ;  /* 0x8000001a110c7223 */ /* 0x004fc6000001000c */
[----:B------:R-:W-:Y:S01]  /*0dc0*/  FMUL.FTZ R16, R19, UR14 ;  /* 0x0000000e13107c20 */ /* 0x000fe20008410000 */
[----:B0-----:R-:W-:-:S03]  /*0dd0*/  FMUL.FTZ R29, R33, R28 ;  /* 0x0000001c211d7220 */ /* 0x001fc60000410000 */
[----:B------:R-:W-:Y:S01]  /*0de0*/  FFMA.FTZ R13, R16, -R26, R13 ;  /* 0x8000001a100d7223 */ /* 0x000fe2000001000d */
[----:B------:R-:W-:Y:S01]  /*0df0*/  FMUL.FTZ R29, R29, UR14 ;  /* 0x0000000e1d1d7c20 */ /* 0x000fe20008410000 */
[----:B-1----:R-:W-:-:S03]  /*0e00*/  FMUL.FTZ R31, R32, R31 ;  /* 0x0000001f201f7220 */ /* 0x002fc60000410000 */
[----:B------:R-:W-:Y:S01]  /*0e10*/  FFMA.FTZ R14, R29, -R26, R14 ;  /* 0x8000001a1d0e7223 */ /* 0x000fe2000001000e */
[----:B------:R-:W-:-:S04]  /*0e20*/  FMUL.FTZ R18, R31, UR14 ;  /* 0x0000000e1f127c20 */ /* 0x000fc80008410000 */
[----:B------:R-:W-:-:S07]  /*0e30*/  FFMA.FTZ R15, R18, -R26, R15 ;  /* 0x8000001a120f7223 */ /* 0x000fce000001000f */
.L_x_1768:
[----:B------:R-:W-:Y:S05]  /*0e40*/  BSYNC B0 ;  /* 0x0000000000007941 */ /* 0x000fea0003800000 */
.L_x_1760:
[----:B------:R-:W-:Y:S01]  /*0e50*/  BAR.SYNC.DEFER_BLOCKING 0x0 ;  /* 0x0000000000007b1d */ /* 0x000fe20000010000 */
[----:B------:R-:W-:Y:S02]  /*0e60*/  ISETP.NE.AND P0, PT, R0, RZ, PT ;  /* 0x000000ff0000720c */ /* 0x000fe40003f05270 */
[----:B------:R-:W-:-:S04]  /*0e70*/  LEA R36, R2, R25, 0x2 ;  /* 0x0000001902247211 */ /* 0x000fc800078e10ff */
        /* <DEDUP_REMOVED lines=32> */
[----:B0-----:R-:W-:-:S05]  /*1080*/  LEA R27, R14, R27, 0xc ;  /* 0x0000001b0e1b7211 */ /* 0x001fca00078e60ff */
        /* <DEDUP_REMOVED lines=32> */
.L_x_1770:
        /* <DEDUP_REMOVED lines=15> */
.L_x_2161:


//--------------------- .text._Z21kOptimizer32bit1StateI6__halfLi2EEvPT_S2_PfS3_ffffffiffbi --------------------------
	.section	.text._Z21kOptimizer32bit1StateI6__halfLi2EEvPT_S2_PfS3_ffffffiffbi,"ax",@progbits
	.align	128
        .global         _Z21kOptimizer32bit1StateI6__halfLi2EEvPT_S2_PfS3_ffffffiffbi
        .type           _Z21kOptimizer32bit1StateI6__halfLi2EEvPT_S2_PfS3_ffffffiffbi,@function
        .size           _Z21kOptimizer32bit1StateI6__halfLi2EEvPT_S2_PfS3_ffffffiffbi,(.L_x_2162 - _Z21kOptimizer32bit1StateI6__halfLi2EEvPT_S2_PfS3_ffffffiffbi)
        .other          _Z21kOptimizer32bit1StateI6__halfLi2EEvPT_S2_PfS3_ffffffiffbi,@"STO_CUDA_ENTRY STV_DEFAULT"
_Z21kOptimizer32bit1StateI6__halfLi2EEvPT_S2_PfS3_ffffffiffbi:
.text._Z21kOptimizer32bit1StateI6__halfLi2EEvPT_S2_PfS3_ffffffiffbi:
        /* <DEDUP_REMOVED lines=28> */
.L_x_1771:
        /* <DEDUP_REMOVED lines=14> */
.L_x_1783:
[----:B------:R-:W-:Y:S01]  /*02a0*/  BAR.SYNC.DEFER_BLOCKING 0x0 ;  /* 0x0000000000007b1d */ /* 0x000fe20000010000 */
[----:B------:R-:W-:Y:S02]  /*02b0*/  IADD3 R15, -R0, RZ, RZ ;  /* 0x000000ff000f7210 */ /* 0x000fe40007ffe1ff */
[C---:B------:R-:W-:Y:S02]  /*02c0*/  IADD3 R13, P0, R12.reuse, R0, RZ ;  /* 0x000000000c0d7210 */ /* 0x040fe40007f1e0ff */
[----:B---3--:R-:W-:Y:S02]  /*02d0*/  VIADDMNMX.U32 R15, R15, R6, 0x1000, PT ;  /* 0x000010000f0f7446 */ /* 0x008fe40003800006 */
[C---:B------:R-:W-:Y:S02]  /*02e0*/  LOP3.LUT R17, R12.reuse, 0x60, RZ, 0xfc, !PT ;  /* 0x000000600c117812 */ /* 0x040fe400078efcff */
[C---:B------:R-:W-:Y:S02]  /*02f0*/  ISETP.GE.AND P3, PT, R12.reuse, R15, PT ;  /* 0x0000000f0c00720c */ /* 0x040fe40003f66270 */
[----:B------:R-:W-:-:S02]  /*0300*/  LEA.HI.X.SX32 R26, R12, RZ, 0x1, P0 ;  /* 0x000000ff0c1a7211 */ /* 0x000fc400000f0eff */
[----:B------:R-:W-:Y:S02]  /*0310*/  LEA R22, P4, R13, UR10, 0x1 ;  /* 0x0000000a0d167c11 */ /* 0x000fe4000f8808ff */
[C---:B------:R-:W-:Y:S02]  /*0320*/  LOP3.LUT R14, R12.reuse, 0x20, RZ, 0xfc, !PT ;  /* 0x000000200c0e7812 */ /* 0x040fe400078efcff */
[----:B------:R-:W-:Y:S02]  /*0330*/  LOP3.LUT R16, R12, 0x40, RZ, 0xfc, !PT ;  /* 0x000000400c107812 */ /* 0x000fe400078efcff */
[-C--:B------:R-:W-:Y:S02]  /*0340*/  ISETP.GE.AND P0, PT, R17, R15.reuse, PT ;  /* 0x0000000f1100720c */ /* 0x080fe40003f06270 */
[----:B------:R-:W-:Y:S01]  /*0350*/  LEA.HI.X R23, R13, UR11, R26, 0x1, P4 ;  /* 0x0000000b0d177c11 */ /* 0x000fe2000a0f0c1a */
[----:B------:R-:W0:Y:S01]  /*0360*/  S2UR UR5, SR_CgaCtaId ;  /* 0x00000000000579c3 */ /* 0x000e220000008800 */
[----:B------:R-:W-:-:S02]  /*0370*/  ISETP.GE.AND P2, PT, R14, R15, PT ;  /* 0x0000000f0e00720c */ /* 0x000fc40003f46270 */
[----:B------:R-:W-:Y:S01]  /*0380*/  ISETP.GE.AND P1, PT, R16, R15, PT ;  /* 0x0000000f1000720c */ /* 0x000fe20003f26270 */
[----:B------:R-:W2:Y:S04]  /*0390*/  @!P3 LDG.E.U16 R29, desc[UR8][R22.64] ;  /* 0x00000008161db981 */ /* 0x000ea8000c1e1500 */
[----:B------:R-:W3:Y:S02]  /*03a0*/  @!P3 LDC.64 R10, c[0x0][0x220] ;  /* 0x00008800ff0abb82 */ /* 0x000ee40000000a00 */
[----:B------:R-:W4:Y:S04]  /*03b0*/  @!P0 LDG.E.U16 R30, desc[UR8][R22.64+0xc0] ;  /* 0x0000c008161e8981 */ /* 0x000f28000c1e1500 */
[----:B------:R-:W5:Y:S02]  /*03c0*/  @!P2 LDG.E.U16 R32, desc[UR8][R22.64+0x40] ;  /* 0x000040081620a981 */ /* 0x000f64000c1e1500 */
[----:B------:R-:W1:Y:S02]  /*03d0*/  @!P2 LDC.64 R18, c[0x0][0x220] ;  /* 0x00008800ff12ab82 */ /* 0x000e640000000a00 */
[----:B------:R3:W5:Y:S01]  /*03e0*/  @!P1 LDG.E.U16 R31, desc[UR8][R22.64+0x80] ;  /* 0x00008008161f9981 */ /* 0x000762000c1e1500 */
[----:B------:R-:W-:Y:S01]  /*03f0*/  UMOV UR4, 0x400 ;  /* 0x0000040000047882 */ /* 0x000fe20000000000 */
[----:B------:R-:W-:Y:S01]  /*0400*/  IADD3 R33, R7, R4, RZ ;  /* 0x0000000407217210 */ /* 0x000fe20007ffe0ff */
[----:B0-----:R-:W-:-:S03]  /*0410*/  ULEA UR4, UR5, UR4, 0x18 ;  /* 0x0000000405047291 */ /* 0x001fc6000f8ec03f */
[----:B------:R-:W0:Y:S03]  /*0420*/  @!P1 LDC.64 R20, c[0x0][0x220] ;  /* 0x00008800ff149b82 */ /* 0x000e260000000a00 */
[----:B------:R-:W-:Y:S02]  /*0430*/  LEA R38, R33, UR4, 0x1 ;  /* 0x0000000421267c11 */ /* 0x000fe4000f8e08ff */
[----:B---3--:R-:W-:-:S03]  /*0440*/  @!P3 LEA R22, P4, R13, R10, 0x2 ;  /* 0x0000000a0d16b211 */ /* 0x008fc600078810ff */
[----:B------:R-:W3:Y:S01]  /*0450*/  @!P0 LDC.64 R8, c[0x0][0x220] ;  /* 0x00008800ff088b82 */ /* 0x000ee20000000a00 */
[C---:B------:R-:W-:Y:S02]  /*0460*/  @!P3 LEA.HI.X R23, R13.reuse, R11, R26, 0x2, P4 ;  /* 0x0000000b0d17b211 */ /* 0x040fe400020f141a */
[----:B-1----:R-:W-:-:S04]  /*0470*/  @!P2 LEA R10, P5, R13, R18, 0x2 ;  /* 0x000000120d0aa211 */ /* 0x002fc800078a10ff */
[C---:B------:R-:W-:Y:S02]  /*0480*/  @!P2 LEA.HI.X R11, R13.reuse, R19, R26, 0x2, P5 ;  /* 0x000000130d0ba211 */ /* 0x040fe400028f141a */
[----:B0-----:R-:W-:-:S04]  /*0490*/  @!P1 LEA R20, P6, R13, R20, 0x2 ;  /* 0x000000140d149211 */ /* 0x001fc800078c10ff */
[C---:B------:R-:W-:Y:S02]  /*04a0*/  @!P1 LEA.HI.X R21, R13.reuse, R21, R26, 0x2, P6 ;  /* 0x000000150d159211 */ /* 0x040fe400030f141a */
[----:B---3--:R-:W-:-:S04]  /*04b0*/  @!P0 LEA R8, P4, R13, R8, 0x2 ;  /* 0x000000080d088211 */ /* 0x008fc800078810ff */
[----:B------:R-:W-:Y:S01]  /*04c0*/  @!P0 LEA.HI.X R9, R13, R9, R26, 0x2, P4 ;  /* 0x000000090d098211 */ /* 0x000fe200020f141a */
[----:B--2---:R0:W-:Y:S04]  /*04d0*/  STS.U16 [R38], R29 ;  /* 0x0000001d26007388 */ /* 0x0041e80000000400 */
[----:B----4-:R1:W-:Y:S01]  /*04e0*/  STS.U16 [R38+0xc0], R30 ;  /* 0x0000c01e26007388 */ /* 0x0103e20000000400 */
        /* <DEDUP_REMOVED lines=37> */
[----:B------:R-:W-:-:S05]  /*0740*/  HADD2.F32 R29, -RZ, R18.H0_H0 ;  /* 0x20000012ff1d7230 */ /* 0x000fca0000004100 */
[----:B------:R-:W-:-:S05]  /*0750*/  FMUL.FTZ R29, R29, UR7 ;  /* 0x000000071d1d7c20 */ /* 0x000fca0008410000 */
[----:B------:R-:W-:Y:S01]  /*0760*/  F2FP.F16.F32.PACK_AB R29, RZ, R29 ;  /* 0x0000001dff1d723e */ /* 0x000fe200000000ff */
        /* <DEDUP_REMOVED lines=23> */
.L_x_1772:
[----:B------:R-:W-:Y:S02]  /*08e0*/  HADD2.F32 R29, -RZ, R29.H0_H0 ;  /* 0x2000001dff1d7230 */ /* 0x000fe40000004100 */
[----:B------:R-:W-:Y:S02]  /*08f0*/  HADD2.F32 R24, -RZ, R23.H0_H0 ;  /* 0x20000017ff187230 */ /* 0x000fe40000004100 */
[----:B------:R-:W-:Y:S02]  /*0900*/  HADD2.F32 R18, -RZ, R18.H1_H1 ;  /* 0x30000012ff127230 */ /* 0x000fe40000004100 */
[----:B------:R-:W-:Y:S02]  /*0910*/  HADD2.F32 R25, -RZ, R22.H0_H0 ;  /* 0x20000016ff197230 */ /* 0x000fe40000004100 */
[----:B------:R-:W-:Y:S01]  /*0920*/  FFMA.FTZ R29, R24, UR12, R29 ;  /* 0x0000000c181d7c23 */ /* 0x000fe2000801001d */
[----:B------:R-:W-:Y:S02]  /*0930*/  HADD2.F32 R24, -RZ, R19.H0_H0 ;  /* 0x20000013ff187230 */ /* 0x000fe40000004100 */
[----:B------:R-:W-:-:S03]  /*0940*/  FMUL.FTZ R18, R18, UR7 ;  /* 0x0000000712127c20 */ /* 0x000fc60008410000 */
[----:B------:R-:W-:Y:S02]  /*0950*/  FMUL.FTZ R27, R24, UR7 ;  /* 0x00000007181b7c20 */ /* 0x000fe40008410000 */
[----:B------:R-:W-:Y:S01]  /*0960*/  F2FP.F16.F32.PACK_AB R29, R18, R29 ;  /* 0x0000001d121d723e */ /* 0x000fe200000000ff */
[----:B------:R-:W-:Y:S02]  /*0970*/  HADD2.F32 R24, -RZ, R19.H1_H1 ;  /* 0x30000013ff187230 */ /* 0x000fe40000004100 */
[----:B------:R-:W-:Y:S02]  /*0980*/  HADD2.F32 R19, -RZ, R20.H0_H0 ;  /* 0x20000014ff137230 */ /* 0x000fe40000004100 */
[----:B------:R-:W-:-:S05]  /*0990*/  HADD2.F32 R18, -RZ, R29.H1_H1 ;  /* 0x3000001dff127230 */ /* 0x000fca0000004100 */
[----:B------:R-:W-:Y:S01]  /*09a0*/  FFMA.FTZ R32, R25, UR12, R18 ;  /* 0x0000000c19207c23 */ /* 0x000fe20008010012 */
[----:B------:R-:W-:-:S04]  /*09b0*/  FMUL.FTZ R25, R24, UR7 ;  /* 0x0000000718197c20 */ /* 0x000fc80008410000 */
[----:B------:R-:W-:-:S05]  /*09c0*/  F2FP.F16.F32.PACK_AB R32, R27, R32 ;  /* 0x000000201b20723e */ /* 0x000fca00000000ff */
        /* <DEDUP_REMOVED lines=9> */
.L_x_1773:
        /* <DEDUP_REMOVED lines=22> */
[----:B------:R-:W-:-:S03]  /*0bc0*/  HADD2.F32 R28, -RZ, R23.H0_H0 ;  /* 0x20000017ff1c7230 */ /* 0x000fc60000004100 */
[----:B------:R-:W-:-:S04]  /*0bd0*/  FMUL.FTZ R25, R25, UR14 ;  /* 0x0000000e19197c20 */ /* 0x000fc80008410000 */
[----:B------:R-:W-:-:S05]  /*0be0*/  FFMA.FTZ R23, R25, -R2, R28 ;  /* 0x8000000219177223 */ /* 0x000fca000001001c */
[----:B------:R-:W-:-:S07]  /*0bf0*/  F2FP.F16.F32.PACK_AB R23, RZ, R23 ;  /* 0x00000017ff17723e */ /* 0x000fce00000000ff */
.L_x_1777:
[----:B------:R-:W-:Y:S05]  /*0c00*/  BSYNC B1 ;  /* 0x0000000000017941 */ /* 0x000fea0003800000 */
.L_x_1776:
[----:B------:R-:W-:Y:S04]  /*0c10*/  BSSY B1, `(.L_x_1778) ;  /* 0x000000e000017945 */ /* 0x000fe80003800000 */
[----:B------:R-:W-:Y:S05]  /*0c20*/  @!P1 BRA `(.L_x_1779) ;  /* 0x0000000000309947 */ /* 0x000fea0003800000 */
[----:B------:R-:W-:Y:S01]  /*0c30*/  FADD.FTZ R28, -R5, 1 ;  /* 0x3f800000051c7421 */ /* 0x000fe20000010100 */
[----:B------:R-:W-:-:S03]  /*0c40*/  HADD2.F32 R22, -RZ, R22.H0_H0 ;  /* 0x20000016ff167230 */ /* 0x000fc60000004100 */
        /* <DEDUP_REMOVED lines=9> */
[----:B------:R-:W-:-:S07]  /*0ce0*/  F2FP.F16.F32.PACK_AB R22, RZ, R22 ;  /* 0x00000016ff16723e */ /* 0x000fce00000000ff */
.L_x_1779:
[----:B------:R-:W-:Y:S05]  /*0cf0*/  BSYNC B1 ;  /* 0x0000000000017941 */ /* 0x000fea0003800000 */
.L_x_1778:
        /* <DEDUP_REMOVED lines=14> */
.L_x_1781:
[----:B------:R-:W-:Y:S05]  /*0de0*/  BSYNC B1 ;  /* 0x0000000000017941 */ /* 0x000fea0003800000 */
.L_x_1780:
[----:B------:R-:W-:Y:S05]  /*0df0*/  @!P3 BRA `(.L_x_1782) ;  /* 0x0000000000f8b947 */ /* 0x000fea0003800000 */
[----:B------:R-:W-:-:S04]  /*0e00*/  FADD.FTZ R19, -R5, 1 ;  /* 0x3f80000005137421 */ /* 0x000fc80000010100 */
[----:B------:R-:W-:-:S04]  /*0e10*/  FMUL.FTZ R19, R19, R18 ;  /* 0x0000001213137220 */ /* 0x000fc80000410000 */
[----:B------:R-:W-:-:S04]  /*0e20*/  FMUL.FTZ R24, R18, R19 ;  /* 0x0000001312187220 */ /* 0x000fc80000410000 */
[----:B------:R-:W-:Y:S01]  /*0e30*/  FFMA.FTZ R11, R11, R5, R24 ;  /* 0x000000050b0b7223 */ /* 0x000fe20000010018 */
[----:B------:R-:W-:-:S03]  /*0e40*/  HADD2.F32 R24, -RZ, R21.H0_H0 ;  /* 0x20000015ff187230 */ /* 0x000fc60000004100 */
[----:B------:R-:W0:Y:S02]  /*0e50*/  MUFU.SQRT R19, R11 ;  /* 0x0000000b00137308 */ /* 0x000e240000002000 */
[----:B0-----:R-:W-:-:S06]  /*0e60*/  FADD.FTZ R19, R19, UR15 ;  /* 0x0000000f13137e21 */ /* 0x001fcc0008010000 */
[----:B------:R-:W0:Y:S02]  /*0e70*/  MUFU.RCP R19, R19 ;  /* 0x0000001300137308 */ /* 0x000e240000001000 */
[----:B0-----:R-:W-:-:S04]  /*0e80*/  FMUL.FTZ R18, R18, R19 ;  /* 0x0000001312127220 */ /* 0x001fc80000410000 */
[----:B------:R-:W-:-:S04]  /*0e90*/  FMUL.FTZ R21, R18, UR14 ;  /* 0x0000000e12157c20 */ /* 0x000fc80008410000 */
[----:B------:R-:W-:-:S05]  /*0ea0*/  FFMA.FTZ R21, R21, -R2, R24 ;  /* 0x8000000215157223 */ /* 0x000fca0000010018 */
[----:B------:R-:W-:Y:S01]  /*0eb0*/  F2FP.F16.F32.PACK_AB R21, RZ, R21 ;  /* 0x00000015ff15723e */ /* 0x000fe200000000ff */
[----:B------:R-:W-:Y:S06]  /*0ec0*/  BRA `(.L_x_1782) ;  /* 0x0000000000c47947 */ /* 0x000fec0003800000 */
.L_x_1775:
[----:B------:R-:W-:Y:S02]  /*0ed0*/  HADD2.F32 R18, -RZ, R29.H0_H0 ;  /* 0x2000001dff127230 */ /* 0x000fe40000004100 */
[----:B------:R-:W-:Y:S01]  /*0ee0*/  FADD.FTZ R27, -R5, 1 ;  /* 0x3f800000051b7421 */ /* 0x000fe20000010100 */
[----:B------:R-:W-:Y:S02]  /*0ef0*/  HADD2.F32 R25, -RZ, R32.H0_H0 ;  /* 0x20000020ff197230 */ /* 0x000fe40000004100 */
[----:B------:R-:W-:Y:S02]  /*0f00*/  HADD2.F32 R24, -RZ, R31.H0_H0 ;  /* 0x2000001fff187230 */ /* 0x000fe40000004100 */
[C---:B------:R-:W-:Y:S01]  /*0f10*/  FMUL.FTZ R19, R18.reuse, R27 ;  /* 0x0000001b12137220 */ /* 0x040fe20000410000 */
[----:B------:R-:W-:Y:S02]  /*0f20*/  HADD2.F32 R21, -RZ, R21.H0_H0 ;  /* 0x20000015ff157230 */ /* 0x000fe40000004100 */
[C---:B------:R-:W-:Y:S01]  /*0f30*/  FMUL.FTZ R28, R27.reuse, R25 ;  /* 0x000000191b1c7220 */ /* 0x040fe20000410000 */
[----:B------:R-:W-:Y:S01]  /*0f40*/  FMUL.FTZ R19, R18, R19 ;  /* 0x0000001312137220 */ /* 0x000fe20000410000 */
[----:B------:R-:W-:-:S02]  /*0f50*/  FMUL.FTZ R35, R27, R24 ;  /* 0x000000181b237220 */ /* 0x000fc40000410000 */
[----:B------:R-:W-:Y:S01]  /*0f60*/  FMUL.FTZ R28, R25, R28 ;  /* 0x0000001c191c7220 */ /* 0x000fe20000410000 */
[-C--:B------:R-:W-:Y:S01]  /*0f70*/  FFMA.FTZ R8, R8, R5.reuse, R19 ;  /* 0x0000000508087223 */ /* 0x080fe20000010013 */
[----:B------:R-:W-:Y:S02]  /*0f80*/  HADD2.F32 R19, -RZ, R30.H0_H0 ;  /* 0x2000001eff137230 */ /* 0x000fe40000004100 */
[----:B------:R-:W-:Y:S01]  /*0f90*/  FFMA.FTZ R9, R9, R5, R28 ;  /* 0x0000000509097223 */ /* 0x000fe2000001001c */
[----:B------:R-:W-:Y:S01]  /*0fa0*/  FMUL.FTZ R35, R24, R35 ;  /* 0x0000002318237220 */ /* 0x000fe20000410000 */
[----:B------:R-:W0:Y:S01]  /*0fb0*/  MUFU.SQRT R36, R8 ;  /* 0x0000000800247308 */ /* 0x000e220000002000 */
[----:B------:R-:W-:Y:S02]  /*0fc0*/  FMUL.FTZ R28, R27, R19 ;  /* 0x000000131b1c7220 */ /* 0x000fe40000410000 */
[----:B------:R-:W-:Y:S02]  /*0fd0*/  FFMA.FTZ R10, R10, R5, R35 ;  /* 0x000000050a0a7223 */ /* 0x000fe40000010023 */
[----:B------:R-:W-:-:S03]  /*0fe0*/  FMUL.FTZ R28, R19, R28 ;  /* 0x0000001c131c7220 */ /* 0x000fc60000410000 */
[----:B------:R-:W1:Y:S01]  /*0ff0*/  MUFU.SQRT R34, R9 ;  /* 0x0000000900227308 */ /* 0x000e620000002000 */
[----:B------:R-:W-:-:S07]  /*1000*/  FFMA.FTZ R11, R11, R5, R28 ;  /* 0x000000050b0b7223 */ /* 0x000fce000001001c */
        /* <DEDUP_REMOVED lines=9> */
[----:B-1----:R-:W-:-:S04]  /*10a0*/  FMUL.FTZ R27, R18, R27 ;  /* 0x0000001b121b7220 */ /* 0x002fc80000410000 */
[----:B------:R-:W-:-:S03]  /*10b0*/  FMUL.FTZ R18, R27, UR14 ;  /* 0x0000000e1b127c20 */ /* 0x000fc60008410000 */
[----:B------:R-:W1:Y:S01]  /*10c0*/  MUFU.RCP R28, R40 ;  /* 0x00000028001c7308 */ /* 0x000e620000001000 */
[----:B--2---:R-:W-:Y:S01]  /*10d0*/  FMUL.FTZ R34, R25, R34 ;  /* 0x0000002219227220 */ /* 0x004fe20000410000 */
[----:B------:R-:W-:Y:S02]  /*10e0*/  HADD2.F32 R25, -RZ, R23.H0_H0 ;  /* 0x20000017ff197230 */ /* 0x000fe40000004100 */
[----:B------:R-:W-:Y:S02]  /*10f0*/  HADD2.F32 R23, -RZ, R22.H0_H0 ;  /* 0x20000016ff177230 */ /* 0x000fe40000004100 */
[----:B------:R-:W-:Y:S01]  /*1100*/  FMUL.FTZ R34, R34, UR14 ;  /* 0x0000000e22227c20 */ /* 0x000fe20008410000 */
[-C--:B------:R-:W-:Y:S01]  /*1110*/  FFMA.FTZ R18, R18, -R2.reuse, R25 ;  /* 0x8000000212127223 */ /* 0x080fe20000010019 */
[----:B0-----:R-:W-:Y:S02]  /*1120*/  FMUL.FTZ R35, R24, R35 ;  /* 0x0000002318237220 */ /* 0x001fe40000410000 */
[----:B------:R-:W-:-:S05]  /*1130*/  FFMA.FTZ R23, R34, -R2, R23 ;  /* 0x8000000222177223 */ /* 0x000fca0000010017 */
[----:B------:R-:W-:Y:S01]  /*1140*/  F2FP.F16.F32.PACK_AB R23, R23, R18 ;  /* 0x000000121717723e */ /* 0x000fe200000000ff */
[----:B-1----:R-:W-:Y:S01]  /*1150*/  FMUL.FTZ R28, R19, R28 ;  /* 0x0000001c131c7220 */ /* 0x002fe20000410000 */
[----:B------:R-:W-:Y:S02]  /*1160*/  HADD2.F32 R19, -RZ, R20.H0_H0 ;  /* 0x20000014ff137230 */ /* 0x000fe40000004100 */
[----:B------:R-:W-:Y:S01]  /*1170*/  FMUL.FTZ R20, R35, UR14 ;  /* 0x0000000e23147c20 */ /* 0x000fe20008410000 */
[----:B------:R-:W-:Y:S01]  /*1180*/  PRMT R22, R23, 0x7632, R22 ;  /* 0x0000763217167816 */ /* 0x000fe20000000016 */
[----:B------:R-:W-:Y:S02]  /*1190*/  FMUL.FTZ R28, R28, UR14 ;  /* 0x0000000e1c1c7c20 */ /* 0x000fe40008410000 */
[-C--:B------:R-:W-:Y:S02]  /*11a0*/  FFMA.FTZ R19, R20, -R2.reuse, R19 ;  /* 0x8000000214137223 */ /* 0x080fe40000010013 */
[----:B------:R-:W-:-:S05]  /*11b0*/  FFMA.FTZ R28, R28, -R2, R21 ;  /* 0x800000021c1c7223 */ /* 0x000fca0000010015 */
[----:B------:R-:W-:-:S04]  /*11c0*/  F2FP.F16.F32.PACK_AB R20, R28, R19 ;  /* 0x000000131c14723e */ /* 0x000fc800000000ff */
[----:B------:R-:W-:-:S07]  /*11d0*/  PRMT R21, R20, 0x7632, R21 ;  /* 0x0000763214157816 */ /* 0x000fce0000000015 */
.L_x_1782:
[----:B------:R-:W-:Y:S05]  /*11e0*/  BSYNC B0 ;  /* 0x0000000000007941 */ /* 0x000fea0003800000 */
.L_x_1774:
[----:B------:R-:W-:Y:S01]  /*11f0*/  BAR.SYNC.DEFER_BLOCKING 0x0 ;  /* 0x0000000000007b1d */ /* 0x000fe20000010000 */
[----:B------:R-:W-:Y:S02]  /*1200*/  LEA R34, R4, R7, 0x2 ;  /* 0x0000000704227211 */ /* 0x000fe400078e10ff */
[----:B------:R-:W-:Y:S02]  /*1210*/  ISETP.NE.AND P0, PT, R3, RZ, PT ;  /* 0x000000ff0300720c */ /* 0x000fe40003f05270 */
[----:B------:R-:W-:Y:S02]  /*1220*/  LEA R24, R34, UR4, 0x1 ;  /* 0x0000000422187c11 */ /* 0x000fe4000f8e08ff */
[----:B------:R-:W-:Y:S02]  /*1230*/  PRMT R18, R23, 0x5410, R22 ;  /* 0x0000541017127816 */ /* 0x000fe40000000016 */
        /* <DEDUP_REMOVED lines=68> */
.L_x_1784:
        /* <DEDUP_REMOVED lines=16> */
.L_x_2162:


//--------------------- .text._Z21kOptimizer32bit1StateI13__nv_bfloat16Li1EEvPT_S2_PfS3_ffffffiffbi --------------------------
	.section	.text._Z21kOptimizer32bit1StateI13__nv_bfloat16Li1EEvPT_S2_PfS3_ffffffiffbi,"ax",@progbits
	.align	128
        .global         _Z21kOptimizer32bit1StateI13__nv_bfloat16Li1EEvPT_S2_PfS3_ffffffiffbi
        .type           _Z21kOptimizer32bit1StateI13__nv_bfloat16Li1EEvPT_S2_PfS3_ffffffiffbi,@function
        .size           _Z21kOptimizer32bit1StateI13__nv_bfloat16Li1EEvPT_S2_PfS3_ffffffiffbi,(.L_x_2163 - _Z21kOptimizer32bit1StateI13__nv_bfloat16Li1EEvPT_S2_PfS3_ffffffiffbi)
        .other          _Z21kOptimizer32bit1StateI13__nv_bfloat16Li1EEvPT_S2_PfS3_ffffffiffbi,@"STO_CUDA_ENTRY STV_DEFAULT"
_Z21kOptimizer32bit1StateI13__nv_bfloat16Li1EEvPT_S2_PfS3_ffffffiffbi:
.text._Z21kOptimizer32bit1StateI13__nv_bfloat16Li1EEvPT_S2_PfS3_ffffffiffbi:
        /* <DEDUP_REMOVED lines=28> */
.L_x_1785:
        /* <DEDUP_REMOVED lines=9> */
[----:B------:R-:W3:Y:S01]  /*0250*/  LDC R6, c[0x0][0x258] ;  /* 0x00009600ff067b82 */ /* 0x000ee20000000800 */
[----:B0-----:R-:W-:-:S05]  /*0260*/  IMAD.SHL.U32 R7, R3, 0x4, RZ ;  /* 0x0000000403077824 */ /* 0x001fca00078e00ff */
[----:B------:R-:W-:-:S04]  /*0270*/  LOP3.LUT R7, R7, 0xffffff80, RZ, 0xc0, !PT ;  /* 0xffffff8007077812 */ /* 0x000fc800078ec0ff */
[----:B--2---:R-:W-:-:S07]  /*0280*/  LOP3.LUT R12, R7, 0x1f, R3, 0xf8, !PT ;  /* 0x0000001f070c7812 */ /* 0x004fce00078ef803 */
.L_x_1797:
        /* <DEDUP_REMOVED lines=102> */
.L_x_1786:
[----:B------:R-:W-:Y:S02]  /*08f0*/  IMAD.U32 R22, R22, 0x10000, RZ ;  /* 0x0001000016167824 */ /* 0x000fe400078e00ff */
        /* <DEDUP_REMOVED lines=12> */
[----:B------:R-:W-:Y:S02]  /*09c0*/  IMAD.U32 R22, R21, 0x10000, RZ ;  /* 0x0001000015167824 */ /* 0x000fe400078e00ff */
[----:B0-----:R-:W-:-:S05]  /*09d0*/  IMAD.U32 R19, R19, 0x10000, RZ ;  /* 0x0001000013137824 */ /* 0x001fca00078e00ff */
        /* <DEDUP_REMOVED lines=12> */
.L_x_1787:
        /* <DEDUP_REMOVED lines=14> */
[----:B------:R-:W-:Y:S01]  /*0b80*/  ISETP.NE.AND P0, PT, R5, 0x1, PT ;  /* 0x000000010500780c */ /* 0x000fe20003f05270 */
[----:B------:R-:W-:-:S12]  /*0b90*/  IMAD.U32 R18, R18, 0x10000, RZ ;  /* 0x0001000012127824 */ /* 0x000fd800078e00ff */
[----:B------:R-:W0:Y:S02]  /*0ba0*/  @P0 LDC R25, c[0x0][0x238] ;  /* 0x00008e00ff190b82 */ /* 0x000e240000000800 */
[--C-:B0-----:R-:W-:Y:S01]  /*0bb0*/  @P0 FFMA.FTZ R8, R8, R25, R27.reuse ;  /* 0x0000001908080223 */ /* 0x101fe2000001001b */
[----:B------:R-:W-:-:S04]  /*0bc0*/  @!P0 IMAD.MOV.U32 R8, RZ, RZ, R27 ;  /* 0x000000ffff088224 */ /* 0x000fc800078e001b */
[----:B------:R-:W-:-:S04]  /*0bd0*/  FMUL.FTZ R25, R8, UR14 ;  /* 0x0000000e08197c20 */ /* 0x000fc80008410000 */
[----:B------:R-:W-:-:S05]  /*0be0*/  FFMA.FTZ R25, R25, -R2, R18 ;  /* 0x8000000219197223 */ /* 0x000fca0000010012 */
[----:B------:R-:W-:-:S04]  /*0bf0*/  F2FP.BF16.F32.PACK_AB R25, RZ, R25 ;  /* 0x00000019ff19723e */ /* 0x000fc800000010ff */
[----:B------:R-:W-:-:S07]  /*0c00*/  PRMT R18, R25, 0x7610, R18 ;  /* 0x0000761019127816 */ /* 0x000fce0000000012 */
.L_x_1791:
[----:B------:R-:W-:Y:S05]  /*0c10*/  BSYNC B1 ;  /* 0x0000000000017941 */ /* 0x000fea0003800000 */
.L_x_1790:
[----:B------:R-:W-:Y:S04]  /*0c20*/  BSSY B1, `(.L_x_1792) ;  /* 0x000000a000017945 */ /* 0x000fe80003800000 */
[----:B------:R-:W-:Y:S05]  /*0c30*/  @!P1 BRA `(.L_x_1793) ;  /* 0x0000000000209947 */ /* 0x000fea0003800000 */
[----:B------:R-:W-:-:S13]  /*0c40*/  ISETP.NE.AND P0, PT, R5, 0x1, PT ;  /* 0x000000010500780c */ /* 0x000fda0003f05270 */
[----:B------:R-:W0:Y:S02]  /*0c50*/  @P0 LDC R25, c[0x0][0x238] ;  /* 0x00008e00ff190b82 */ /* 0x000e240000000800 */
[--C-:B0-----:R-:W-:Y:S01]  /*0c60*/  @P0 FFMA.FTZ R9, R9, R25, R24.reuse ;  /* 0x0000001909090223 */ /* 0x101fe20000010018 */
[----:B------:R-:W-:Y:S02]  /*0c70*/  @!P0 IMAD.MOV.U32 R9, RZ, RZ, R24 ;  /* 0x000000ffff098224 */ /* 0x000fe400078e0018 */
[----:B------:R-:W-:Y:S02]  /*0c80*/  IMAD.U32 R24, R23, 0x10000, RZ ;  /* 0x0001000017187824 */ /* 0x000fe400078e00ff */
[----:B------:R-:W-:-:S04]  /*0c90*/  FMUL.FTZ R23, R9, UR14 ;  /* 0x0000000e09177c20 */ /* 0x000fc80008410000 */
[----:B------:R-:W-:-:S05]  /*0ca0*/  FFMA.FTZ R23, R23, -R2, R24 ;  /* 0x8000000217177223 */ /* 0x000fca0000010018 */
[----:B------:R-:W-:-:S07]  /*0cb0*/  F2FP.BF16.F32.PACK_AB R23, RZ, R23 ;  /* 0x00000017ff17723e */ /* 0x000fce00000010ff */
.L_x_1793:
[----:B------:R-:W-:Y:S05]  /*0cc0*/  BSYNC B1 ;  /* 0x0000000000017941 */ /* 0x000fea0003800000 */
.L_x_1792:
[----:B------:R-:W-:Y:S04]  /*0cd0*/  BSSY B1, `(.L_x_1794) ;  /* 0x000000b000017945 */ /* 0x000fe80003800000 */
[----:B------:R-:W-:Y:S05]  /*0ce0*/  @!P2 BRA `(.L_x_1795) ;  /* 0x000000000024a947 */ /* 0x000fea0003800000 */
        /* <DEDUP_REMOVED lines=9> */
.L_x_1795:
[----:B------:R-:W-:Y:S05]  /*0d80*/  BSYNC B1 ;  /* 0x0000000000017941 */ /* 0x000fea0003800000 */
.L_x_1794:
        /* <DEDUP_REMOVED lines=8> */
[----:B------:R-:W-:-:S04]  /*0e10*/  F2FP.BF16.F32.PACK_AB R19, RZ, R19 ;  /* 0x00000013ff13723e */ /* 0x000fc800000010ff */
[----:B------:R-:W-:Y:S01]  /*0e20*/  PRMT R21, R19, 0x7610, R21 ;  /* 0x0000761013157816 */ /* 0x000fe20000000015 */
[----:B------:R-:W-:Y:S06]  /*0e30*/  BRA `(.L_x_1796) ;  /* 0x00000000008c7947 */ /* 0x000fec0003800000 */
.L_x_1789:
[----:B------:R-:W-:Y:S01]  /*0e40*/  ISETP.NE.AND P0, PT, R5, 0x1, PT ;  /* 0x000000010500780c */ /* 0x000fe20003f05270 */
[----:B------:R-:W-:Y:S02]  /*0e50*/  IMAD.U32 R24, R32, 0x10000, RZ ;  /* 0x0001000020187824 */ /* 0x000fe400078e00ff */
[----:B------:R-:W-:Y:S02]  /*0e60*/  IMAD.U32 R27, R31, 0x10000, RZ ;  /* 0x000100001f1b7824 */ /* 0x000fe400078e00ff */
[----:B------:R-:W-:Y:S02]  /*0e70*/  IMAD.U32 R19, R29, 0x10000, RZ ;  /* 0x000100001d137824 */ /* 0x000fe400078e00ff */
[----:B------:R-:W-:Y:S02]  /*0e80*/  IMAD.U32 R34, R30, 0x10000, RZ ;  /* 0x000100001e227824 */ /* 0x000fe400078e00ff */
[----:B------:R-:W-:Y:S02]  /*0e90*/  IMAD.U32 R23, R23, 0x10000, RZ ;  /* 0x0001000017177824 */ /* 0x000fe400078e00ff */
[----:B------:R-:W-:-:S02]  /*0ea0*/  IMAD.U32 R21, R21, 0x10000, RZ ;  /* 0x0001000015157824 */ /* 0x000fc400078e00ff */
[----:B------:R-:W0:Y:S08]  /*0eb0*/  @P0 LDC R25, c[0x0][0x238] ;  /* 0x00008e00ff190b82 */ /* 0x000e300000000800 */
[----:B------:R-:W1:Y:S08]  /*0ec0*/  @P0 LDC R28, c[0x0][0x238] ;  /* 0x00008e00ff1c0b82 */ /* 0x000e700000000800 */
[----:B------:R-:W2:Y:S08]  /*0ed0*/  @P0 LDC R22, c[0x0][0x238] ;  /* 0x00008e00ff160b82 */ /* 0x000eb00000000800 */
[----:B------:R-:W3:Y:S01]  /*0ee0*/  @P0 LDC R35, c[0x0][0x238] ;  /* 0x00008e00ff230b82 */ /* 0x000ee20000000800 */
[--C-:B0-----:R-:W-:Y:S01]  /*0ef0*/  @P0 FFMA.FTZ R9, R9, R25, R24.reuse ;  /* 0x0000001909090223 */ /* 0x101fe20000010018 */
[----:B------:R-:W-:-:S02]  /*0f00*/  @!P0 IMAD.MOV.U32 R9, RZ, RZ, R24 ;  /* 0x000000ffff098224 */ /* 0x000fc400078e0018 */
[----:B------:R-:W-:Y:S02]  /*0f10*/  IMAD.U32 R25, R20, 0x10000, RZ ;  /* 0x0001000014197824 */ /* 0x000fe400078e00ff */
[----:B------:R-:W-:Y:S01]  /*0f20*/  FMUL.FTZ R20, R9, UR14 ;  /* 0x0000000e09147c20 */ /* 0x000fe20008410000 */
[--C-:B-1----:R-:W-:Y:S01]  /*0f30*/  @P0 FFMA.FTZ R10, R10, R28, R27.reuse ;  /* 0x0000001c0a0a0223 */ /* 0x102fe2000001001b */
[----:B------:R-:W-:Y:S02]  /*0f40*/  @!P0 IMAD.MOV.U32 R10, RZ, RZ, R27 ;  /* 0x000000ffff0a8224 */ /* 0x000fe400078e001b */
[----:B------:R-:W-:-:S05]  /*0f50*/  FFMA.FTZ R20, R20, -R2, R23 ;  /* 0x8000000214147223 */ /* 0x000fca0000010017 */
[----:B------:R-:W-:Y:S01]  /*0f60*/  F2FP.BF16.F32.PACK_AB R20, RZ, R20 ;  /* 0x00000014ff14723e */ /* 0x000fe200000010ff */
[--C-:B--2---:R-:W-:Y:S01]  /*0f70*/  @P0 FFMA.FTZ R8, R8, R22, R19.reuse ;  /* 0x0000001608080223 */ /* 0x104fe20000010013 */
[----:B------:R-:W-:Y:S02]  /*0f80*/  @!P0 IMAD.MOV.U32 R8, RZ, RZ, R19 ;  /* 0x000000ffff088224 */ /* 0x000fe400078e0013 */
[----:B------:R-:W-:Y:S01]  /*0f90*/  FMUL.FTZ R22, R10, UR14 ;  /* 0x0000000e0a167c20 */ /* 0x000fe20008410000 */
[----:B------:R-:W-:Y:S01]  /*0fa0*/  IMAD.U32 R19, R18, 0x10000, RZ ;  /* 0x0001000012137824 */ /* 0x000fe200078e00ff */
[----:B------:R-:W-:Y:S01]  /*0fb0*/  PRMT R23, R20, 0x7610, R23 ;  /* 0x0000761014177816 */ /* 0x000fe20000000017 */
[----:B------:R-:W-:Y:S01]  /*0fc0*/  FMUL.FTZ R18, R8, UR14 ;  /* 0x0000000e08127c20 */ /* 0x000fe20008410000 */
[----:B------:R-:W-:Y:S01]  /*0fd0*/  FFMA.FTZ R22, R22, -R2, R25 ;  /* 0x8000000216167223 */ /* 0x000fe20000010019 */
[--C-:B---3--:R-:W-:Y:S01]  /*0fe0*/  @P0 FFMA.FTZ R11, R11, R35, R34.reuse ;  /* 0x000000230b0b0223 */ /* 0x108fe20000010022 */
[----:B------:R-:W-:-:S02]  /*0ff0*/  @!P0 IMAD.MOV.U32 R11, RZ, RZ, R34 ;  /* 0x000000ffff0b8224 */ /* 0x000fc400078e0022 */
[----:B------:R-:W-:Y:S01]  /*1000*/  FFMA.FTZ R18, R18, -R2, R19 ;  /* 0x8000000212127223 */ /* 0x000fe20000010013 */
[----:B------:R-:W-:Y:S01]  /*1010*/  F2FP.BF16.F32.PACK_AB R22, RZ, R22 ;  /* 0x00000016ff16723e */ /* 0x000fe200000010ff */
[----:B------:R-:W-:-:S03]  /*1020*/  FMUL.FTZ R24, R11, UR14 ;  /* 0x0000000e0b187c20 */ /* 0x000fc60008410000 */
[----:B------:R-:W-:Y:S01]  /*1030*/  F2FP.BF16.F32.PACK_AB R18, RZ, R18 ;  /* 0x00000012ff12723e */ /* 0x000fe200000010ff */
[----:B------:R-:W-:Y:S01]  /*1040*/  FFMA.FTZ R21, R24, -R2, R21 ;  /* 0x8000000218157223 */ /* 0x000fe20000010015 */
[----:B------:R-:W-:-:S04]  /*1050*/  PRMT R20, R22, 0x7610, R20 ;  /* 0x0000761016147816 */ /* 0x000fc80000000014 */
[----:B------:R-:W-:-:S07]  /*1060*/  F2FP.BF16.F32.PACK_AB R21, RZ, R21 ;  /* 0x00000015ff15723e */ /* 0x000fce00000010ff */
.L_x_1796:
[----:B------:R-:W-:Y:S05]  /*1070*/  BSYNC B0 ;  /* 0x0000000000007941 */ /* 0x000fea0003800000 */
.L_x_1788:
        /* <DEDUP_REMOVED lines=73> */
.L_x_1798:
        /* <DEDUP_REMOVED lines=15> */
.L_x_2163:


//--------------------- .text._Z21kOptimizer32bit1StateIfLi1EEvPT_S1_PfS2_ffffffiffbi --------------------------
	.section	.text._Z21kOptimizer32bit1StateIfLi1EEvPT_S1_PfS2_ffffffiffbi,"ax",@progbits
	.align	128
        .global         _Z21kOptimizer32bit1StateIfLi1EEvPT_S1_PfS2_ffffffiffbi
        .type           _Z21kOptimizer32bit1StateIfLi1EEvPT_S1_PfS2_ffffffiffbi,@function
        .size           _Z21kOptimizer32bit1StateIfLi1EEvPT_S1_PfS2_ffffffiffbi,(.L_x_2164 - _Z21kOptimizer32bit1StateIfLi1EEvPT_S1_PfS2_ffffffiffbi)
        .other          _Z21kOptimizer32bit1StateIfLi1EEvPT_S1_PfS2_ffffffiffbi,@"STO_CUDA_ENTRY STV_DEFAULT"
_Z21kOptimizer32bit1StateIfLi1EEvPT_S1_PfS2_ffffffiffbi:
.text._Z21kOptimizer32bit1StateIfLi1EEvPT_S1_PfS2_ffffffiffbi:
        /* <DEDUP_REMOVED lines=28> */
.L_x_1799:
        /* <DEDUP_REMOVED lines=13> */
.L_x_1804:
        /* <DEDUP_REMOVED lines=37> */
[----:B----4-:R-:W-:Y:S01]  /*04e0*/  STS [R23], R34 ;  /* 0x0000002217007388 */ /* 0x010fe20000000800 */
[----:B0-----:R-:W-:-:S03]  /*04f0*/  LEA R31, R16, UR4, 0x2 ;  /* 0x00000004101f7c11 */ /* 0x001fc6000f8e10ff */
[----:B-----5:R-:W-:Y:S04]  /*0500*/  STS [R23+0x80], R33 ;  /* 0x0000802117007388 */ /* 0x020fe80000000800 */
[----:B------:R0:W-:Y:S01]  /*0510*/  STS [R23+0x100], R32 ;  /* 0x0001002017007388 */ /* 0x0001e20000000800 */
        /* <DEDUP_REMOVED lines=18> */
[----:B-----5:R-:W-:Y:S01]  /*0640*/  STS [R23], R40 ;  /* 0x0000002817007388 */ /* 0x020fe20000000800 */
[----:B----4-:R-:W-:-:S03]  /*0650*/  @!P2 LEA R38, P5, R5, R10, 0x2 ;  /* 0x0000000a0526a211 */ /* 0x010fc600078a10ff */
[----:B------:R0:W-:Y:S04]  /*0660*/  STS [R23+0x80], R39 ;  /* 0x0000802717007388 */ /* 0x0001e80000000800 */
[----:B------:R-:W-:Y:S01]  /*0670*/  STS [R23+0x180], R37 ;  /* 0x0001802517007388 */ /* 0x000fe20000000800 */
[----:B0-----:R-:W-:Y:S01]  /*0680*/  @!P2 LEA.HI.X R39, R5, R11, R22, 0x2, P5 ;  /* 0x0000000b0527a211 */ /* 0x001fe200028f1416 */
[----:B------:R-:W-:Y:S02]  /*0690*/  NOP ;  /* 0x0000000000007918 */ /* 0x000fe40000000000 */
        /* <DEDUP_REMOVED lines=8> */
[----:B------:R-:W-:-:S05]  /*0720*/  FMUL.FTZ R34, R16, UR7 ;  /* 0x0000000710227c20 */ /* 0x000fca0008410000 */
[----:B------:R-:W-:-:S06]  /*0730*/  ISETP.NE.AND P1, PT, RZ, UR5, PT ;  /* 0x00000005ff007c0c */ /* 0x000fcc000bf25270 */
[----:B-1----:R-:W-:Y:S01]  /*0740*/  @!P0 FMUL.FTZ R33, R17, UR7 ;  /* 0x0000000711218c20 */ /* 0x002fe20008410000 */
        /* <DEDUP_REMOVED lines=16> */
.L_x_1800:
[----:B------:R-:W-:Y:S04]  /*0850*/  BSSY B0, `(.L_x_1801) ;  /* 0x0000033000007945 */ /* 0x000fe80003800000 */
[----:B------:R-:W-:Y:S05]  /*0860*/  @!P1 BRA `(.L_x_1802) ;  /* 0x0000000000809947 */ /* 0x000fea0003800000 */
[----:B------:R-:W-:Y:S02]  /*0870*/  FSETP.NEU.FTZ.AND P0, PT, R34, RZ, PT ;  /* 0x000000ff2200720b */ /* 0x000fe40003f1d000 */
[----:B------:R-:W-:Y:S02]  /*0880*/  FSETP.NEU.FTZ.AND P2, PT, R33, RZ, PT ;  /* 0x000000ff2100720b */ /* 0x000fe40003f5d000 */
[----:B------:R-:W-:-:S09]  /*0890*/  FSETP.NEU.FTZ.AND P3, PT, R32, RZ, PT ;  /* 0x000000ff2000720b */ /* 0x000fd20003f7d000 */
[----:B------:R-:W0:Y:S08]  /*08a0*/  @P0 LDC R37, c[0x0][0x238] ;  /* 0x00008e00ff250b82 */ /* 0x000e300000000800 */
[----:B------:R-:W1:Y:S08]  /*08b0*/  @P0 LDC.64 R16, c[0x0][0x248] ;  /* 0x00009200ff100b82 */ /* 0x000e700000000a00 */
[----:B------:R-:W3:Y:S08]  /*08c0*/  @P2 LDC R36, c[0x0][0x238] ;  /* 0x00008e00ff242b82 */ /* 0x000ef00000000800 */
[----:B------:R-:W4:Y:S01]  /*08d0*/  @P3 LDC R35, c[0x0][0x238] ;  /* 0x00008e00ff233b82 */ /* 0x000f220000000800 */
[----:B0-----:R-:W-:-:S07]  /*08e0*/  @P0 FFMA.FTZ R37, R8, R37, R34 ;  /* 0x0000002508250223 */ /* 0x001fce0000010022 */
[----:B------:R-:W0:Y:S01]  /*08f0*/  @P2 LDC.64 R18, c[0x0][0x248] ;  /* 0x00009200ff122b82 */ /* 0x000e220000000a00 */
[----:B-1----:R-:W-:-:S04]  /*0900*/  @P0 ISETP.NE.AND P1, PT, R16, 0x1, PT ;  /* 0x000000011000080c */ /* 0x002fc80003f25270 */
[----:B------:R-:W-:Y:S02]  /*0910*/  @P0 FSEL R8, R34, R37, !P1 ;  /* 0x0000002522080208 */ /* 0x000fe40004800000 */
[----:B------:R-:W-:Y:S01]  /*0920*/  FSETP.NEU.FTZ.AND P1, PT, R31, RZ, PT ;  /* 0x000000ff1f00720b */ /* 0x000fe20003f3d000 */
[----:B------:R-:W1:Y:S01]  /*0930*/  @P3 LDC.64 R26, c[0x0][0x248] ;  /* 0x00009200ff1a3b82 */ /* 0x000e620000000a00 */
[----:B---3--:R-:W-:Y:S01]  /*0940*/  @P2 FFMA.FTZ R36, R9, R36, R33 ;  /* 0x0000002409242223 */ /* 0x008fe20000010021 */
[----:B------:R-:W-:-:S04]  /*0950*/  @P0 FMUL.FTZ R17, R8, R17 ;  /* 0x0000001108110220 */ /* 0x000fc80000410000 */
[----:B--2---:R-:W-:Y:S01]  /*0960*/  @P0 FFMA.FTZ R12, R17, -R29, R12 ;  /* 0x8000001d110c0223 */ /* 0x004fe2000001000c */
[----:B----4-:R-:W-:Y:S01]  /*0970*/  @P3 FFMA.FTZ R35, R10, R35, R32 ;  /* 0x000000230a233223 */ /* 0x010fe20000010020 */
[----:B0-----:R-:W-:-:S04]  /*0980*/  @P2 ISETP.NE.AND P4, PT, R18, 0x1, PT ;  /* 0x000000011200280c */ /* 0x001fc80003f85270 */
[----:B------:R-:W-:Y:S02]  /*0990*/  @P2 FSEL R9, R33, R36, !P4 ;  /* 0x0000002421092208 */ /* 0x000fe40006000000 */
[----:B-1----:R-:W-:-:S03]  /*09a0*/  @P3 ISETP.NE.AND P5, PT, R26, 0x1, PT ;  /* 0x000000011a00380c */ /* 0x002fc60003fa5270 */
[----:B------:R-:W-:Y:S01]  /*09b0*/  @P2 FMUL.FTZ R16, R9, R19 ;  /* 0x0000001309102220 */ /* 0x000fe20000410000 */
[----:B------:R-:W-:-:S03]  /*09c0*/  @P3 FSEL R10, R32, R35, !P5 ;  /* 0x00000023200a3208 */ /* 0x000fc60006800000 */
[----:B------:R-:W-:Y:S02]  /*09d0*/  @P2 FFMA.FTZ R13, R16, -R29, R13 ;  /* 0x8000001d100d2223 */ /* 0x000fe4000001000d */
[----:B------:R-:W-:-:S04]  /*09e0*/  @P3 FMUL.FTZ R27, R10, R27 ;  /* 0x0000001b0a1b3220 */ /* 0x000fc80000410000 */
[----:B------:R-:W-:Y:S01]  /*09f0*/  @P3 FFMA.FTZ R14, R27, -R29, R14 ;  /* 0x8000001d1b0e3223 */ /* 0x000fe2000001000e */
[----:B------:R-:W-:Y:S06]  /*0a00*/  @!P1 BRA `(.L_x_1803) ;  /* 0x00000000005c9947 */ /* 0x000fec0003800000 */
[----:B------:R-:W-:Y:S01]  /*0a10*/  FFMA.FTZ R16, R11, UR14, R31 ;  /* 0x0000000e0b107c23 */ /* 0x000fe2000801001f */
[----:B------:R-:W-:-:S04]  /*0a20*/  ISETP.NE.AND P0, PT, R24, 0x1, PT ;  /* 0x000000011800780c */ /* 0x000fc80003f05270 */
[----:B------:R-:W-:-:S05]  /*0a30*/  FSEL R11, R31, R16, !P0 ;  /* 0x000000101f0b7208 */ /* 0x000fca0004000000 */
[----:B------:R-:W-:-:S04]  /*0a40*/  FMUL.FTZ R16, R11, R25 ;  /* 0x000000190b107220 */ /* 0x000fc80000410000 */
[----:B------:R-:W-:Y:S01]  /*0a50*/  FFMA.FTZ R15, R16, -R29, R15 ;  /* 0x8000001d100f7223 */ /* 0x000fe2000001000f */
[----:B------:R-:W-:Y:S06]  /*0a60*/  BRA `(.L_x_1803) ;  /* 0x0000000000447947 */ /* 0x000fec0003800000 */
.L_x_1802:
[----:B------:R-:W-:Y:S01]  /*0a70*/  FFMA.FTZ R17, R8, UR14, R34 ;  /* 0x0000000e08117c23 */ /* 0x000fe20008010022 */
[----:B------:R-:W-:Y:S01]  /*0a80*/  FFMA.FTZ R16, R9, UR14, R33 ;  /* 0x0000000e09107c23 */ /* 0x000fe20008010021 */
[----:B------:R-:W-:Y:S01]  /*0a90*/  FFMA.FTZ R19, R10, UR14, R32 ;  /* 0x0000000e0a137c23 */ /* 0x000fe20008010020 */
[----:B------:R-:W-:Y:S01]  /*0aa0*/  FFMA.FTZ R18, R11, UR14, R31 ;  /* 0x0000000e0b127c23 */ /* 0x000fe2000801001f */
[----:B------:R-:W-:-:S04]  /*0ab0*/  ISETP.NE.AND P0, PT, R24, 0x1, PT ;  /* 0x000000011800780c */ /* 0x000fc80003f05270 */
[----:B------:R-:W-:Y:S02]  /*0ac0*/  FSEL R8, R34, R17, !P0 ;  /* 0x0000001122087208 */ /* 0x000fe40004000000 */
[----:B------:R-:W-:Y:S02]  /*0ad0*/  FSEL R9, R33, R16, !P0 ;  /* 0x0000001021097208 */ /* 0x000fe40004000000 */
[----:B------:R-:W-:Y:S01]  /*0ae0*/  FSEL R10, R32, R19, !P0 ;  /* 0x00000013200a7208 */ /* 0x000fe20004000000 */
[-C--:B------:R-:W-:Y:S01]  /*0af0*/  FMUL.FTZ R17, R8, R25.reuse ;  /* 0x0000001908117220 */ /* 0x080fe20000410000 */
[----:B------:R-:W-:Y:S01]  /*0b00*/  FSEL R11, R31, R18, !P0 ;  /* 0x000000121f0b7208 */ /* 0x000fe20004000000 */
[-C--:B------:R-:W-:Y:S02]  /*0b10*/  FMUL.FTZ R16, R9, R25.reuse ;  /* 0x0000001909107220 */ /* 0x080fe40000410000 */
[----:B------:R-:W-:Y:S01]  /*0b20*/  FMUL.FTZ R19, R10, R25 ;  /* 0x000000190a137220 */ /* 0x000fe20000410000 */
[----:B--2---:R-:W-:Y:S01]  /*0b30*/  FFMA.FTZ R12, R17, -R29, R12 ;  /* 0x8000001d110c7223 */ /* 0x004fe2000001000c */
[----:B------:R-:W-:Y:S01]  /*0b40*/  FMUL.FTZ R18, R11, R25 ;  /* 0x000000190b127220 */ /* 0x000fe20000410000 */
[-C--:B------:R-:W-:Y:S01]  /*0b50*/  FFMA.FTZ R13, R16, -R29.reuse, R13 ;  /* 0x8000001d100d7223 */ /* 0x080fe2000001000d */
[----:B------:R-:W-:-:S02]  /*0b60*/  FFMA.FTZ R14, R19, -R29, R14 ;  /* 0x8000001d130e7223 */ /* 0x000fc4000001000e */
[----:B------:R-:W-:-:S07]  /*0b70*/  FFMA.FTZ R15, R18, -R29, R15 ;  /* 0x8000001d120f7223 */ /* 0x000fce000001000f */
.L_x_1803:
[----:B------:R-:W-:Y:S05]  /*0b80*/  BSYNC B0 ;  /* 0x0000000000007941 */ /* 0x000fea0003800000 */
.L_x_1801:
        /* <DEDUP_REMOVED lines=68> */
.L_x_1805:
        /* <DEDUP_REMOVED lines=11> */
.L_x_2164:


//--------------------- .text._Z21kOptimizer32bit1StateI6__halfLi1EEvPT_S2_PfS3_ffffffiffbi --------------------------
	.section	.text._Z21kOptimizer32bit1StateI6__halfLi1EEvPT_S2_PfS3_ffffffiffbi,"ax",@progbits
	.align	128
        .global         _Z21kOptimizer32bit1StateI6__halfLi1EEvPT_S2_PfS3_ffffffiffbi
        .type           _Z21kOptimizer32bit1StateI6__halfLi1EEvPT_S2_PfS3_ffffffiffbi,@function
        .size           _Z21kOptimizer32bit1StateI6__halfLi1EEvPT_S2_PfS3_ffffffiffbi,(.L_x_2165 - _Z21kOptimizer32bit1StateI6__halfLi1EEvPT_S2_PfS3_ffffffiffbi)
        .other          _Z21kOptimizer32bit1StateI6__halfLi1EEvPT_S2_PfS3_ffffffiffbi,@"STO_CUDA_ENTRY STV_DEFAULT"
_Z21kOptimizer32bit1StateI6__halfLi1EEvPT_S2_PfS3_ffffffiffbi:
.text._Z21kOptimizer32bit1StateI6__halfLi1EEvPT_S2_PfS3_ffffffiffbi:
        /* <DEDUP_REMOVED lines=28> */
.L_x_1806:
        /* <DEDUP_REMOVED lines=13> */
.L_x_1818:
        /* <DEDUP_REMOVED lines=100> */
.L_x_1807:
        /* <DEDUP_REMOVED lines=24> */
.L_x_1808:
        /* <DEDUP_REMOVED lines=14> */
[----:B------:R-:W-:Y:S01]  /*0b30*/  ISETP.NE.AND P0, PT, R5, 0x1, PT ;  /* 0x000000010500780c */ /* 0x000fe20003f05270 */
[----:B------:R-:W-:-:S12]  /*0b40*/  HADD2.F32 R28, -RZ, R23.H0_H0 ;  /* 0x20000017ff1c7230 */ /* 0x000fd80000004100 */
[----:B------:R-:W0:Y:S02]  /*0b50*/  @P0 LDC R25, c[0x0][0x238] ;  /* 0x00008e00ff190b82 */ /* 0x000e240000000800 */
[--C-:B0-----:R-:W-:Y:S01]  /*0b60*/  @P0 FFMA.FTZ R8, R8, R25, R27.reuse ;  /* 0x0000001908080223 */ /* 0x101fe2000001001b */
[----:B------:R-:W-:-:S04]  /*0b70*/  @!P0 IMAD.MOV.U32 R8, RZ, RZ, R27 ;  /* 0x000000ffff088224 */ /* 0x000fc800078e001b */
[----:B------:R-:W-:-:S04]  /*0b80*/  FMUL.FTZ R23, R8, UR14 ;  /* 0x0000000e08177c20 */ /* 0x000fc80008410000 */
[----:B------:R-:W-:-:S05]  /*0b90*/  FFMA.FTZ R23, R23, -R2, R28 ;  /* 0x8000000217177223 */ /* 0x000fca000001001c */
[----:B------:R-:W-:-:S07]  /*0ba0*/  F2FP.F16.F32.PACK_AB R23, RZ, R23 ;  /* 0x00000017ff17723e */ /* 0x000fce00000000ff */
.L_x_1812:
[----:B------:R-:W-:Y:S05]  /*0bb0*/  BSYNC B1 ;  /* 0x0000000000017941 */ /* 0x000fea0003800000 */
.L_x_1811:
[----:B------:R-:W-:Y:S04]  /*0bc0*/  BSSY B1, `(.L_x_1813) ;  /* 0x000000a000017945 */ /* 0x000fe80003800000 */
[----:B------:R-:W-:Y:S05]  /*0bd0*/  @!P1 BRA `(.L_x_1814) ;  /* 0x0000000000209947 */ /* 0x000fea0003800000 */
        /* <DEDUP_REMOVED lines=8> */
.L_x_1814:
[----:B------:R-:W-:Y:S05]  /*0c60*/  BSYNC B1 ;  /* 0x0000000000017941 */ /* 0x000fea0003800000 */
.L_x_1813:
        /* <DEDUP_REMOVED lines=10> */
.L_x_1816:
[----:B------:R-:W-:Y:S05]  /*0d10*/  BSYNC B1 ;  /* 0x0000000000017941 */ /* 0x000fea0003800000 */
.L_x_1815:
[----:B------:R-:W-:Y:S05]  /*0d20*/  @!P3 BRA `(.L_x_1817) ;  /* 0x0000000000a8b947 */ /* 0x000fea0003800000 */
[----:B------:R-:W-:-:S13]  /*0d30*/  ISETP.NE.AND P0, PT, R5, 0x1, PT ;  /* 0x000000010500780c */ /* 0x000fda0003f05270 */
[----:B------:R-:W0:Y:S02]  /*0d40*/  @P0 LDC R19, c[0x0][0x238] ;  /* 0x00008e00ff130b82 */ /* 0x000e240000000800 */
[--C-:B0-----:R-:W-:Y:S01]  /*0d50*/  @P0 FFMA.FTZ R11, R11, R19, R18.reuse ;  /* 0x000000130b0b0223 */ /* 0x101fe20000010012 */
[----:B------:R-:W-:Y:S02]  /*0d60*/  @!P0 IMAD.MOV.U32 R11, RZ, RZ, R18 ;  /* 0x000000ffff0b8224 */ /* 0x000fe400078e0012 */
[----:B------:R-:W-:Y:S02]  /*0d70*/  HADD2.F32 R18, -RZ, R21.H0_H0 ;  /* 0x20000015ff127230 */ /* 0x000fe40000004100 */
[----:B------:R-:W-:-:S04]  /*0d80*/  FMUL.FTZ R19, R11, UR14 ;  /* 0x0000000e0b137c20 */ /* 0x000fc80008410000 */
[----:B------:R-:W-:-:S05]  /*0d90*/  FFMA.FTZ R19, R19, -R2, R18 ;  /* 0x8000000213137223 */ /* 0x000fca0000010012 */
[----:B------:R-:W-:Y:S01]  /*0da0*/  F2FP.F16.F32.PACK_AB R21, RZ, R19 ;  /* 0x00000013ff15723e */ /* 0x000fe200000000ff */
[----:B------:R-:W-:Y:S06]  /*0db0*/  BRA `(.L_x_1817) ;  /* 0x0000000000847947 */ /* 0x000fec0003800000 */
.L_x_1810:
[----:B------:R-:W-:Y:S01]  /*0dc0*/  ISETP.NE.AND P0, PT, R5, 0x1, PT ;  /* 0x000000010500780c */ /* 0x000fe20003f05270 */
[----:B------:R-:W-:Y:S02]  /*0dd0*/  HADD2.F32 R34, -RZ, R32.H0_H0 ;  /* 0x20000020ff227230 */ /* 0x000fe40000004100 */
[----:B------:R-:W-:Y:S02]  /*0de0*/  HADD2.F32 R35, -RZ, R29.H0_H0 ;  /* 0x2000001dff237230 */ /* 0x000fe40000004100 */
[----:B------:R-:W-:Y:S02]  /*0df0*/  HADD2.F32 R27, -RZ, R31.H0_H0 ;  /* 0x2000001fff1b7230 */ /* 0x000fe40000004100 */
[----:B------:R-:W-:Y:S02]  /*0e00*/  HADD2.F32 R28, -RZ, R30.H0_H0 ;  /* 0x2000001eff1c7230 */ /* 0x000fe40000004100 */
[----:B------:R-:W-:Y:S02]  /*0e10*/  HADD2.F32 R37, -RZ, R22.H0_H0 ;  /* 0x20000016ff257230 */ /* 0x000fe40000004100 */
[----:B------:R-:W-:-:S02]  /*0e20*/  HADD2.F32 R23, -RZ, R23.H0_H0 ;  /* 0x20000017ff177230 */ /* 0x000fc40000004100 */
[----:B------:R-:W0:Y:S01]  /*0e30*/  @P0 LDC R24, c[0x0][0x238] ;  /* 0x00008e00ff180b82 */ /* 0x000e220000000800 */
[----:B------:R-:W-:-:S07]  /*0e40*/  HADD2.F32 R21, -RZ, R21.H0_H0 ;  /* 0x20000015ff157230 */ /* 0x000fce0000004100 */
[----:B------:R-:W1:Y:S08]  /*0e50*/  @P0 LDC R25, c[0x0][0x238] ;  /* 0x00008e00ff190b82 */ /* 0x000e700000000800 */
[----:B------:R-:W2:Y:S08]  /*0e60*/  @P0 LDC R19, c[0x0][0x238] ;  /* 0x00008e00ff130b82 */ /* 0x000eb00000000800 */
[----:B------:R-:W3:Y:S01]  /*0e70*/  @P0 LDC R18, c[0x0][0x238] ;  /* 0x00008e00ff120b82 */ /* 0x000ee20000000800 */
[--C-:B0-----:R-:W-:Y:S01]  /*0e80*/  @P0 FFMA.FTZ R9, R9, R24, R34.reuse ;  /* 0x0000001809090223 */ /* 0x101fe20000010022 */
[----:B------:R-:W-:-:S02]  /*0e90*/  @!P0 IMAD.MOV.U32 R9, RZ, RZ, R34 ;  /* 0x000000ffff098224 */ /* 0x000fc400078e0022 */
[--C-:B-1----:R-:W-:Y:S01]  /*0ea0*/  @P0 FFMA.FTZ R8, R8, R25, R35.reuse ;  /* 0x0000001908080223 */ /* 0x102fe20000010023 */
[----:B------:R-:W-:Y:S02]  /*0eb0*/  @!P0 IMAD.MOV.U32 R8, RZ, RZ, R35 ;  /* 0x000000ffff088224 */ /* 0x000fe400078e0023 */
[--C-:B--2---:R-:W-:Y:S01]  /*0ec0*/  @P0 FFMA.FTZ R10, R10, R19, R27.reuse ;  /* 0x000000130a0a0223 */ /* 0x104fe2000001001b */
[----:B------:R-:W-:Y:S02]  /*0ed0*/  @!P0 IMAD.MOV.U32 R10, RZ, RZ, R27 ;  /* 0x000000ffff0a8224 */ /* 0x000fe400078e001b */
[----:B------:R-:W-:Y:S02]  /*0ee0*/  HADD2.F32 R19, -RZ, R20.H0_H0 ;  /* 0x20000014ff137230 */ /* 0x000fe40000004100 */
[----:B------:R-:W-:Y:S01]  /*0ef0*/  FMUL.FTZ R20, R9, UR14 ;  /* 0x0000000e09147c20 */ /* 0x000fe20008410000 */
[----:B------:R-:W-:Y:S01]  /*0f00*/  FMUL.FTZ R22, R10, UR14 ;  /* 0x0000000e0a167c20 */ /* 0x000fe20008410000 */
[--C-:B---3--:R-:W-:Y:S01]  /*0f10*/  @P0 FFMA.FTZ R11, R11, R18, R28.reuse ;  /* 0x000000120b0b0223 */ /* 0x108fe2000001001c */
[----:B------:R-:W-:-:S02]  /*0f20*/  @!P0 IMAD.MOV.U32 R11, RZ, RZ, R28 ;  /* 0x000000ffff0b8224 */ /* 0x000fc400078e001c */
[----:B------:R-:W-:Y:S01]  /*0f30*/  FMUL.FTZ R18, R8, UR14 ;  /* 0x0000000e08127c20 */ /* 0x000fe20008410000 */
[-C--:B------:R-:W-:Y:S01]  /*0f40*/  FFMA.FTZ R20, R20, -R2.reuse, R37 ;  /* 0x8000000214147223 */ /* 0x080fe20000010025 */
[-C--:B------:R-:W-:Y:S01]  /*0f50*/  FFMA.FTZ R19, R22, -R2.reuse, R19 ;  /* 0x8000000216137223 */ /* 0x080fe20000010013 */
[----:B------:R-:W-:Y:S01]  /*0f60*/  FMUL.FTZ R24, R11, UR14 ;  /* 0x0000000e0b187c20 */ /* 0x000fe20008410000 */
[----:B------:R-:W-:Y:S02]  /*0f70*/  FFMA.FTZ R23, R18, -R2, R23 ;  /* 0x8000000212177223 */ /* 0x000fe40000010017 */
[----:B------:R-:W-:Y:S01]  /*0f80*/  F2FP.F16.F32.PACK_AB R22, RZ, R20 ;  /* 0x00000014ff16723e */ /* 0x000fe200000000ff */
[----:B------:R-:W-:Y:S01]  /*0f90*/  FFMA.FTZ R21, R24, -R2, R21 ;  /* 0x8000000218157223 */ /* 0x000fe20000010015 */
[----:B------:R-:W-:Y:S02]  /*0fa0*/  F2FP.F16.F32.PACK_AB R20, RZ, R19 ;  /* 0x00000013ff14723e */ /* 0x000fe400000000ff */
[----:B------:R-:W-:-:S02]  /*0fb0*/  F2FP.F16.F32.PACK_AB R23, RZ, R23 ;  /* 0x00000017ff17723e */ /* 0x000fc400000000ff */
[----:B------:R-:W-:-:S07]  /*0fc0*/  F2FP.F16.F32.PACK_AB R21, RZ, R21 ;  /* 0x00000015ff15723e */ /* 0x000fce00000000ff */
.L_x_1817:
[----:B------:R-:W-:Y:S05]  /*0fd0*/  BSYNC B0 ;  /* 0x0000000000007941 */ /* 0x000fea0003800000 */
.L_x_1809:
        /* <DEDUP_REMOVED lines=73> */
.L_x_1819:
        /* <DEDUP_REMOVED lines=9> */
.L_x_2165:


//--------------------- .text._Z33kPreconditionOptimizer32bit1StateI13__nv_bfloat16Li4ELi4096ELi8EEvPT_S2_PfS3_ffffiffi --------------------------
	.section	.text._Z33kPreconditionOptimizer32bit1StateI13__nv_bfloat16Li4ELi4096ELi8EEvPT_S2_PfS3_ffffiffi,"ax",@progbits
	.align	128
        .global         _Z33kPreconditionOptimizer32bit1StateI13__nv_bfloat16Li4ELi4096ELi8EEvPT_S2_PfS3_ffffiffi
        .type           _Z33kPreconditionOptimizer32bit1StateI13__nv_bfloat16Li4ELi4096ELi8EEvPT_S2_PfS3_ffffiffi,@function
        .size           _Z33kPreconditionOptimizer32bit1StateI13__nv_bfloat16Li4ELi4096ELi8EEvPT_S2_PfS3_ffffiffi,(.L_x_2166 - _Z33kPreconditionOptimizer32bit1StateI13__nv_bfloat16Li4ELi4096ELi8EEvPT_S2_PfS3_ffffiffi)
        .other          _Z33kPreconditionOptimizer32bit1StateI13__nv_bfloat16Li4ELi4096ELi8EEvPT_S2_PfS3_ffffiffi,@"STO_CUDA_ENTRY STV_DEFAULT"
_Z33kPreconditionOptimizer32bit1StateI13__nv_bfloat16Li4ELi4096ELi8EEvPT_S2_PfS3_ffffiffi:
.text._Z33kPreconditionOptimizer32bit1StateI13__nv_bfloat16Li4ELi4096ELi8EEvPT_S2_PfS3_ffffiffi:
        /* <DEDUP_REMOVED lines=20> */
[----:B------:R-:W-:Y:S01]  /*0140*/  ULDC.64 UR10, c[0x0][0x210] ;  /* 0x00008400000a7ab9 */ /* 0x000fe20000000a00 */
[----:B------:R-:W-:Y:S01]  /*0150*/  ULDC.64 UR12, c[0x0][0x220] ;  /* 0x00008800000c7ab9 */ /* 0x000fe20000000a00 */
[----:B0-----:R-:W-:Y:S01]  /*0160*/  IMAD.SHL.U32 R21, R0, 0x8, RZ ;  /* 0x0000000800157824 */ /* 0x001fe200078e00ff */
[----:B------:R-:W-:-:S04]  /*0170*/  SHF.R.S32.HI R5, RZ, 0x1f, R0 ;  /* 0x0000001fff057819 */ /* 0x000fc80000011400 */
[----:B------:R-:W-:Y:S02]  /*0180*/  LEA.HI R5, R5, R0, RZ, 0x5 ;  /* 0x0000000005057211 */ /* 0x000fe400078f28ff */
[----:B------:R-:W-:Y:S02]  /*0190*/  LOP3.LUT R21, R21, 0xffffff00, RZ, 0xc0, !PT ;  /* 0xffffff0015157812 */ /* 0x000fe400078ec0ff */
[----:B------:R-:W-:Y:S02]  /*01a0*/  SHF.R.S32.HI R22, RZ, 0x5, R5 ;  /* 0x00000005ff167819 */ /* 0x000fe40000011405 */
[----:B--2---:R-:W-:-:S07]  /*01b0*/  LOP3.LUT R23, R21, 0x1f, R0, 0xf8, !PT ;  /* 0x0000001f15177812 */ /* 0x004fce00078ef800 */
.L_x_1825:
[----:B------:R-:W-:Y:S01]  /*01c0*/  IMAD.MOV R24, RZ, RZ, -R20 ;  /* 0x000000ffff187224 */ /* 0x000fe200078e0a14 */
[C---:B------:R-:W-:Y:S01]  /*01d0*/  LOP3.LUT R5, R23.reuse, 0x20, RZ, 0xfc, !PT ;  /* 0x0000002017057812 */ /* 0x040fe200078efcff */
[----:B------:R-:W-:Y:S01]  /*01e0*/  BAR.SYNC.DEFER_BLOCKING 0x0 ;  /* 0x0000000000007b1d */ /* 0x000fe20000010000 */
[C---:B------:R-:W-:Y:S02]  /*01f0*/  IADD3 R8, P1, R23.reuse, R20, RZ ;  /* 0x0000001417087210 */ /* 0x040fe40007f3e0ff */
[----:B-1----:R-:W-:Y:S02]  /*0200*/  VIADDMNMX.U32 R24, R24, R3, 0x1000, PT ;  /* 0x0000100018187446 */ /* 0x002fe40003800003 */
[----:B------:R-:W-:Y:S02]  /*0210*/  LEA.HI.X.SX32 R11, R23, RZ, 0x1, P1 ;  /* 0x000000ff170b7211 */ /* 0x000fe400008f0eff */
[----:B------:R-:W-:Y:S02]  /*0220*/  ISETP.GE.AND P0, PT, R5, R24, PT ;  /* 0x000000180500720c */ /* 0x000fe40003f06270 */
[----:B------:R-:W-:-:S02]  /*0230*/  LOP3.LUT R5, R23, 0x80, RZ, 0xfc, !PT ;  /* 0x0000008017057812 */ /* 0x000fc400078efcff */
[C---:B------:R-:W-:Y:S02]  /*0240*/  LEA R4, P6, R8.reuse, UR12, 0x2 ;  /* 0x0000000c08047c11 */ /* 0x040fe4000f8c10ff */
[-C--:B------:R-:W-:Y:S02]  /*0250*/  ISETP.GE.AND P2, PT, R5, R24.reuse, PT ;  /* 0x000000180500720c */ /* 0x080fe40003f46270 */
[C---:B------:R-:W-:Y:S02]  /*0260*/  LOP3.LUT R5, R23.reuse, 0xa0, RZ, 0xfc, !PT ;  /* 0x000000a017057812 */ /* 0x040fe400078efcff */
[----:B------:R-:W-:Y:S02]  /*0270*/  LOP3.LUT R9, R23, 0x60, RZ, 0xfc, !PT ;  /* 0x0000006017097812 */ /* 0x000fe400078efcff */
[----:B------:R-:W-:Y:S02]  /*0280*/  ISETP.GE.AND P1, PT, R5, R24, PT ;  /* 0x000000180500720c */ /* 0x000fe40003f26270 */
[----:B------:R-:W-:-:S02]  /*0290*/  LEA.HI.X R5, R8, UR13, R11, 0x2, P6 ;  /* 0x0000000d08057c11 */ /* 0x000fc4000b0f140b */
[CC--:B------:R-:W-:Y:S02]  /*02a0*/  ISETP.GE.AND P6, PT, R23.reuse, R24.reuse, PT ;  /* 0x000000181700720c */ /* 0x0c0fe40003fc6270 */
[----:B------:R-:W-:Y:S02]  /*02b0*/  LOP3.LUT R7, R23, 0x40, RZ, 0xfc, !PT ;  /* 0x0000004017077812 */ /* 0x000fe400078efcff */
[-C--:B------:R-:W-:Y:S02]  /*02c0*/  ISETP.GE.AND P3, PT, R9, R24.reuse, PT ;  /* 0x000000180900720c */ /* 0x080fe40003f66270 */
[----:B------:R-:W-:Y:S02]  /*02d0*/  LEA R6, P5, R8, UR10, 0x1 ;  /* 0x0000000a08067c11 */ /* 0x000fe4000f8a08ff */
[----:B------:R-:W-:Y:S02]  /*02e0*/  LOP3.LUT R9, R23, 0xc0, RZ, 0xfc, !PT ;  /* 0x000000c017097812 */ /* 0x000fe400078efcff */
[----:B------:R-:W-:-:S02]  /*02f0*/  ISETP.GE.AND P4, PT, R7, R24, PT ;  /* 0x000000180700720c */ /* 0x000fc40003f86270 */
[----:B------:R-:W-:Y:S02]  /*0300*/  PRMT R33, RZ, 0x7610, R33 ;  /* 0x00007610ff217816 */ /* 0x000fe40000000021 */
[----:B------:R-:W-:Y:S02]  /*0310*/  LEA.HI.X R7, R8, UR11, R11, 0x1, P5 ;  /* 0x0000000b08077c11 */ /* 0x000fe4000a8f0c0b */
[----:B------:R-:W-:Y:S02]  /*0320*/  ISETP.GE.AND P5, PT, R9, R24, PT ;  /* 0x000000180900720c */ /* 0x000fe40003fa6270 */
[----:B------:R-:W-:Y:S01]  /*0330*/  LOP3.LUT R9, R23, 0xe0, RZ, 0xfc, !PT ;  /* 0x000000e017097812 */ /* 0x000fe200078efcff */
[----:B------:R-:W2:Y:S01]  /*0340*/  @!P6 LDG.E.U16 R33, desc[UR8][R6.64] ;  /* 0x000000080621e981 */ /* 0x000ea2000c1e1500 */
[----:B------:R-:W-:Y:S02]  /*0350*/  PRMT R32, RZ, 0x7610, R32 ;  /* 0x00007610ff207816 */ /* 0x000fe40000000020 */
[----:B------:R-:W-:-:S02]  /*0360*/  PRMT R29, RZ, 0x7610, R29 ;  /* 0x00007610ff1d7816 */ /* 0x000fc4000000001d */
[----:B------:R-:W-:Y:S02]  /*0370*/  ISETP.GE.AND P6, PT, R9, R24, PT ;  /* 0x000000180900720c */ /* 0x000fe40003fc6270 */
[----:B------:R-:W-:Y:S01]  /*0380*/  PRMT R27, RZ, 0x7610, R27 ;  /* 0x00007610ff1b7816 */ /* 0x000fe2000000001b */
[----:B------:R-:W3:Y:S01]  /*0390*/  @!P0 LDG.E.U16 R32, desc[UR8][R6.64+0x40] ;  /* 0x0000400806208981 */ /* 0x000ee2000c1e1500 */
[----:B------:R-:W-:Y:S02]  /*03a0*/  PRMT R30, RZ, 0x7610, R30 ;  /* 0x00007610ff1e7816 */ /* 0x000fe4000000001e */
        /* <DEDUP_REMOVED lines=8> */
[----:B0-----:R0:W5:Y:S01]  /*0430*/  @!P6 LDG.E.U16 R26, desc[UR8][R6.64+0x1c0] ;  /* 0x0001c008061ae981 */ /* 0x001162000c1e1500 */
[----:B------:R-:W1:Y:S01]  /*0440*/  S2UR UR5, SR_CgaCtaId ;  /* 0x00000000000579c3 */ /* 0x000e620000008800 */
[----:B------:R-:W-:Y:S01]  /*0450*/  IMAD.IADD R9, R21, 0x1, R2 ;  /* 0x0000000115097824 */ /* 0x000fe200078e0202 */
[----:B------:R-:W-:-:S03]  /*0460*/  UMOV UR4, 0x400 ;  /* 0x0000040000047882 */ /* 0x000fc60000000000 */
[C---:B------:R-:W-:Y:S01]  /*0470*/  VIADD R8, R9.reuse, 0x20 ;  /* 0x0000002009087836 */ /* 0x040fe20000000000 */
[C---:B------:R-:W-:Y:S01]  /*0480*/  IADD3 R18, R9.reuse, 0x60, RZ ;  /* 0x0000006009127810 */ /* 0x040fe20007ffe0ff */
[C---:B------:R-:W-:Y:S02]  /*0490*/  VIADD R10, R9.reuse, 0x40 ;  /* 0x00000040090a7836 */ /* 0x040fe40000000000 */
[C---:B------:R-:W-:Y:S02]  /*04a0*/  VIADD R12, R9.reuse, 0x80 ;  /* 0x00000080090c7836 */ /* 0x040fe40000000000 */
[C---:B------:R-:W-:Y:S02]  /*04b0*/  VIADD R14, R9.reuse, 0xa0 ;  /* 0x000000a0090e7836 */ /* 0x040fe40000000000 */
[C---:B0-----:R-:W-:Y:S02]  /*04c0*/  VIADD R6, R9.reuse, 0xc0 ;  /* 0x000000c009067836 */ /* 0x041fe40000000000 */
[----:B------:R-:W-:-:S02]  /*04d0*/  VIADD R16, R9, 0xe0 ;  /* 0x000000e009107836 */ /* 0x000fc40000000000 */
[----:B------:R-:W-:Y:S01]  /*04e0*/  IMAD R34, R2, 0x7, R9 ;  /* 0x0000000702227824 */ /* 0x000fe200078e0209 */
[-C--:B------:R-:W-:Y:S01]  /*04f0*/  LEA.HI.SX32 R7, R8, R9.reuse, 0x1b ;  /* 0x0000000908077211 */ /* 0x080fe200078fdaff */
[----:B------:R-:W-:Y:S01]  /*0500*/  IMAD R40, R2, 0x8, R21 ;  /* 0x0000000802287824 */ /* 0x000fe200078e0215 */
[-C--:B------:R-:W-:Y:S01]  /*0510*/  LEA.HI.SX32 R25, R9, R9.reuse, 0x1b ;  /* 0x0000000909197211 */ /* 0x080fe200078fdaff */
[----:B------:R-:W-:Y:S01]  /*0520*/  VIADD R11, R34, 0x3 ;  /* 0x00000003220b7836 */ /* 0x000fe20000000000 */
[-C--:B------:R-:W-:Y:S01]  /*0530*/  LEA.HI.SX32 R19, R10, R9.reuse, 0x1b ;  /* 0x000000090a137211 */ /* 0x080fe200078fdaff */
[----:B------:R-:W-:Y:S01]  /*0540*/  VIADD R35, R34, 0x4 ;  /* 0x0000000422237836 */ /* 0x000fe20000000000 */
[----:B-1----:R-:W-:Y:S01]  /*0550*/  ULEA UR4, UR5, UR4, 0x18 ;  /* 0x0000000405047291 */ /* 0x002fe2000f8ec03f */
[-C--:B------:R-:W-:Y:S02]  /*0560*/  LEA.HI.SX32 R18, R18, R9.reuse, 0x1b ;  /* 0x0000000912127211 */ /* 0x080fe400078fdaff */
[----:B------:R-:W-:-:S02]  /*0570*/  LEA.HI.SX32 R8, R12, R9, 0x1b ;  /* 0x000000090c087211 */ /* 0x000fc400078fdaff */
[-C--:B------:R-:W-:Y:S02]  /*0580*/  LEA.HI.SX32 R17, R14, R9.reuse, 0x1b ;  /* 0x000000090e117211 */ /* 0x080fe400078fdaff */
[-C--:B------:R-:W-:Y:S02]  /*0590*/  LEA.HI.SX32 R15, R6, R9.reuse, 0x1b ;  /* 0x00000009060f7211 */ /* 0x080fe400078fdaff */
[----:B------:R-:W-:Y:S01]  /*05a0*/  LEA.HI.SX32 R16, R16, R9, 0x1b ;  /* 0x0000000910107211 */ /* 0x000fe200078fdaff */
[C---:B------:R-:W-:Y:S01]  /*05b0*/  VIADD R9, R34.reuse, 0x2 ;  /* 0x0000000222097836 */ /* 0x040fe20000000000 */
[C---:B------:R-:W-:Y:S01]  /*05c0*/  IADD3 R13, R34.reuse, 0x1, RZ ;  /* 0x00000001220d7810 */ /* 0x040fe20007ffe0ff */
[C---:B------:R-:W-:Y:S01]  /*05d0*/  VIADD R37, R34.reuse, 0x5 ;  /* 0x0000000522257836 */ /* 0x040fe20000000000 */
[C---:B------:R-:W-:Y:S01]  /*05e0*/  IADD3 R41, R34.reuse, 0x7, RZ ;  /* 0x0000000722297810 */ /* 0x040fe20007ffe0ff */
[----:B------:R-:W-:Y:S01]  /*05f0*/  VIADD R39, R34, 0x6 ;  /* 0x0000000622277836 */ /* 0x000fe20000000000 */
[----:B------:R-:W-:-:S02]  /*0600*/  LEA.HI.SX32 R10, R11, R40, 0x1b ;  /* 0x000000280b0a7211 */ /* 0x000fc400078fdaff */
[----:B------:R-:W-:Y:S02]  /*0610*/  LEA R36, R25, UR4, 0x1 ;  /* 0x0000000419247c11 */ /* 0x000fe4000f8e08ff */
[-C--:B------:R-:W-:Y:S02]  /*0620*/  LEA.HI.SX32 R11, R35, R40.reuse, 0x1b ;  /* 0x00000028230b7211 */ /* 0x080fe400078fdaff */
[-C--:B------:R-:W-:Y:S02]  /*0630*/  LEA.HI.SX32 R6, R9, R40.reuse, 0x1b ;  /* 0x0000002809067211 */ /* 0x080fe400078fdaff */
[----:B------:R-:W-:Y:S02]  /*0640*/  LEA R35, R7, UR4, 0x1 ;  /* 0x0000000407237c11 */ /* 0x000fe4000f8e08ff */
[-C--:B------:R-:W-:Y:S02]  /*0650*/  LEA.HI.SX32 R13, R13, R40.reuse, 0x1b ;  /* 0x000000280d0d7211 */ /* 0x080fe400078fdaff */
[----:B------:R-:W-:-:S02]  /*0660*/  LEA.HI.SX32 R14, R37, R40, 0x1b ;  /* 0x00000028250e7211 */ /* 0x000fc400078fdaff */
[-C--:B------:R-:W-:Y:S02]  /*0670*/  LEA.HI.SX32 R12, R39, R40.reuse, 0x1b ;  /* 0x00000028270c7211 */ /* 0x080fe400078fdaff */
[----:B------:R-:W-:Y:S02]  /*0680*/  LEA R38, R19, UR4, 0x1 ;  /* 0x0000000413267c11 */ /* 0x000fe4000f8e08ff */
[----:B------:R-:W-:Y:S02]  /*0690*/  LEA.HI.SX32 R9, R41, R40, 0x1b ;  /* 0x0000002829097211 */ /* 0x000fe400078fdaff */
[----:B------:R-:W-:Y:S02]  /*06a0*/  LEA R40, R18, UR4, 0x1 ;  /* 0x0000000412287c11 */ /* 0x000fe4000f8e08ff */
[----:B------:R-:W-:Y:S02]  /*06b0*/  LEA R37, R8, UR4, 0x1 ;  /* 0x0000000408257c11 */ /* 0x000fe4000f8e08ff */
[----:B------:R-:W-:-:S02]  /*06c0*/  LEA R42, R17, UR4, 0x1 ;  /* 0x00000004112a7c11 */ /* 0x000fc4000f8e08ff */
[----:B------:R-:W-:Y:S02]  /*06d0*/  LEA.HI.SX32 R34, R34, R34, 0x1b ;  /* 0x0000002222227211 */ /* 0x000fe400078fdaff */
[----:B------:R-:W-:Y:S02]  /*06e0*/  LEA R39, R15, UR4, 0x1 ;  /* 0x000000040f277c11 */ /* 0x000fe4000f8e08ff */
[----:B------:R-:W-:Y:S01]  /*06f0*/  LEA R41, R16, UR4, 0x1 ;  /* 0x0000000410297c11 */ /* 0x000fe2000f8e08ff */
[----:B------:R-:W-:Y:S01]  /*0700*/  IMAD.MOV.U32 R43, RZ, RZ, RZ ;  /* 0x000000ffff2b7224 */ /* 0x000fe200078e00ff */
[----:B--2---:R0:W-:Y:S04]  /*0710*/  STS.U16 [R36], R33 ;  /* 0x0000002124007388 */ /* 0x0041e80000000400 */
[----:B---3--:R1:W-:Y:S04]  /*0720*/  STS.U16 [R35+0x40], R32 ;  /* 0x0000402023007388 */ /* 0x0083e80000000400 */
[----:B----4-:R2:W-:Y:S01]  /*0730*/  STS.U16 [R38+0x80], R29 ;  /* 0x0000801d26007388 */ /* 0x0105e20000000400 */
[----:B0-----:R-:W-:-:S03]  /*0740*/  LEA R33, R6, UR4, 0x1 ;  /* 0x0000000406217c11 */ /* 0x001fc6000f8e08ff */
[----:B-----5:R0:W-:Y:S01]  /*0750*/  STS.U16 [R40+0xc0], R27 ;  /* 0x0000c01b28007388 */ /* 0x0201e20000000400 */
[----:B------:R-:W-:Y:S02]  /*0760*/  LEA R36, R34, UR4, 0x1 ;  /* 0x0000000422247c11 */ /* 0x000fe4000f8e08ff */
[----:B-1----:R-:W-:Y:S01]  /*0770*/  LEA R32, R13, UR4, 0x1 ;  /* 0x000000040d207c11 */ /* 0x002fe2000f8e08ff */
[----:B------:R1:W-:Y:S01]  /*0780*/  STS.U16 [R37+0x100], R30 ;  /* 0x0001001e25007388 */ /* 0x0003e20000000400 */
[----:B------:R-:W-:Y:S02]  /*0790*/  LEA R35, R10, UR4, 0x1 ;  /* 0x000000040a237c11 */ /* 0x000fe4000f8e08ff */
[----:B--2---:R-:W-:Y:S01]  /*07a0*/  LEA R38, R11, UR4, 0x1 ;  /* 0x000000040b267c11 */ /* 0x004fe2000f8e08ff */
[----:B------:R2:W-:Y:S01]  /*07b0*/  STS.U16 [R42+0x140], R31 ;  /* 0x0001401f2a007388 */ /* 0x0005e20000000400 */
[----:B0-----:R-:W-:-:S03]  /*07c0*/  LEA R27, R14, UR4, 0x1 ;  /* 0x000000040e1b7c11 */ /* 0x001fc6000f8e08ff */
[----:B------:R-:W-:Y:S01]  /*07d0*/  STS.U16 [R39+0x180], R28 ;  /* 0x0001801c27007388 */ /* 0x000fe20000000400 */
[----:B-1----:R-:W-:Y:S02]  /*07e0*/  LEA R37, R12, UR4, 0x1 ;  /* 0x000000040c257c11 */ /* 0x002fe4000f8e08ff */
[----:B--2---:R-:W-:Y:S01]  /*07f0*/  LEA R42, R9, UR4, 0x1 ;  /* 0x00000004092a7c11 */ /* 0x004fe2000f8e08ff */
[----:B------:R0:W-:Y:S01]  /*0800*/  STS.U16 [R41+0x1c0], R26 ;  /* 0x0001c01a29007388 */ /* 0x0001e20000000400 */
[----:B------:R-:W-:-:S03]  /*0810*/  NOP ;  /* 0x0000000000007918 */ /* 0x000fc60000000000 */
[----:B------:R-:W1:Y:S04]  /*0820*/  LDS.U16 R30, [R36] ;  /* 0x00000000241e7984 */ /* 0x000e680000000400 */
[----:B------:R-:W2:Y:S04]  /*0830*/  LDS.U16 R32, [R32+0x2] ;  /* 0x0000020020207984 */ /* 0x000ea80000000400 */
[----:B------:R-:W-:Y:S04]  /*0840*/  LDS.U16 R33, [R33+0x4] ;  /* 0x0000040021217984 */ /* 0x000fe80000000400 */
[----:B------:R-:W-:Y:S04]  /*0850*/  LDS.U16 R35, [R35+0x6] ;  /* 0x0000060023237984 */ /* 0x000fe80000000400 */
[----:B------:R3:W-:Y:S04]  /*0860*/  LDS.U16 R31, [R38+0x8] ;  /* 0x00000800261f7984 */ /* 0x0007e80000000400 */
[----:B------:R-:W4:Y:S04]  /*0870*/  LDS.U16 R27, [R27+0xa] ;  /* 0x00000a001b1b7984 */ /* 0x000f280000000400 */
[----:B------:R5:W4:Y:S04]  /*0880*/  LDS.U16 R28, [R37+0xc] ;  /* 0x00000c00251c7984 */ /* 0x000b280000000400 */
[----:B------:R1:W4:Y:S01]  /*0890*/  LDS.U16 R26, [R42+0xe] ;  /* 0x00000e002a1a7984 */ /* 0x0003220000000400 */
[----:B------:R-:W-:Y:S01]  /*08a0*/  IMAD.MOV.U32 R29, RZ, RZ, RZ ;  /* 0x000000ffff1d7224 */ /* 0x000fe200078e00ff */
[----:B------:R-:W-:Y:S01]  /*08b0*/  BAR.SYNC.DEFER_BLOCKING 0x0 ;  /* 0x0000000000007b1d */ /* 0x000fe20000010000 */
[----:B0-----:R-:W-:-:S02]  /*08c0*/  CS2R R40, SRZ ;  /* 0x0000000000287805 */ /* 0x001fc4000001ff00 */
[----:B---3--:R-:W-:Y:S02]  /*08d0*/  CS2R R38, SRZ ;  /* 0x0000000000267805 */ /* 0x008fe4000001ff00 */
[----:B-----5:R-:W-:Y:S01]  /*08e0*/  CS2R R36, SRZ ;  /* 0x0000000000247805 */ /* 0x020fe2000001ff00 */
[----:B------:R-:W3:Y:S01]  /*08f0*/  @!P0 LDG.E R29, desc[UR8][R4.64+0x80] ;  /* 0x00008008041d8981 */ /* 0x000ee2000c1e1900 */
[----:B------:R-:W-:-:S03]  /*0900*/  ISETP.GE.AND P0, PT, R23, R24, PT ;  /* 0x000000181700720c */ /* 0x000fc60003f06270 */
[----:B------:R-:W5:Y:S04]  /*0910*/  @!P4 LDG.E R41, desc[UR8][R4.64+0x100] ;  /* 0x000100080429c981 */ /* 0x000f68000c1e1900 */
[----:B------:R-:W5:Y:S04]  /*0920*/  @!P3 LDG.E R40, desc[UR8][R4.64+0x180] ;  /* 0x000180080428b981 */ /* 0x000f68000c1e1900 */
[----:B------:R-:W5:Y:S04]  /*0930*/  @!P2 LDG.E R39, desc[UR8][R4.64+0x200] ;  /* 0x000200080427a981 */ /* 0x000f68000c1e1900 */
[----:B------:R-:W3:Y:S04]  /*0940*/  @!P0 LDG.E R43, desc[UR8][R4.64] ;  /* 0x00000008042b8981 */ /* 0x000ee8000c1e1900 */
[----:B------:R-:W5:Y:S04]  /*0950*/  @!P1 LDG.E R38, desc[UR8][R4.64+0x280] ;  /* 0x0002800804269981 */ /* 0x000f68000c1e1900 */
[----:B------:R-:W5:Y:S04]  /*0960*/  @!P5 LDG.E R37, desc[UR8][R4.64+0x300] ;  /* 0x000300080425d981 */ /* 0x000f68000c1e1900 */
[----:B------:R0:W5:Y:S01]  /*0970*/  @!P6 LDG.E R36, desc[UR8][R4.64+0x380] ;  /* 0x000380080424e981 */ /* 0x000162000c1e1900 */
[----:B-1----:R-:W-:Y:S01]  /*0980*/  LEA R42, R25, UR4, 0x2 ;  /* 0x00000004192a7c11 */ /* 0x002fe2000f8e10ff */
[----:B------:R-:W-:Y:S01]  /*0990*/  IMAD.U32 R25, R30, 0x10000, RZ ;  /* 0x000100001e197824 */ /* 0x000fe200078e00ff */
[----:B------:R-:W-:-:S02]  /*09a0*/  LEA R44, R7, UR4, 0x2 ;  /* 0x00000004072c7c11 */ /* 0x000fc4000f8e10ff */
[----:B------:R-:W-:Y:S02]  /*09b0*/  LEA R30, R19, UR4, 0x2 ;  /* 0x00000004131e7c11 */ /* 0x000fe4000f8e10ff */
[----:B------:R-:W-:Y:S02]  /*09c0*/  LEA R7, R18, UR4, 0x2 ;  /* 0x0000000412077c11 */ /* 0x000fe4000f8e10ff */
[----:B------:R-:W-:Y:S02]  /*09d0*/  LEA R8, R8, UR4, 0x2 ;  /* 0x0000000408087c11 */ /* 0x000fe4000f8e10ff */
[----:B------:R-:W-:Y:S02]  /*09e0*/  LEA R17, R17, UR4, 0x2 ;  /* 0x0000000411117c11 */ /* 0x000fe4000f8e10ff */
[----:B------:R-:W-:Y:S02]  /*09f0*/  LEA R18, R15, UR4, 0x2 ;  /* 0x000000040f127c11 */ /* 0x000fe4000f8e10ff */
[----:B------:R-:W-:-:S02]  /*0a00*/  LEA R15, R16, UR4, 0x2 ;  /* 0x00000004100f7c11 */ /* 0x000fc4000f8e10ff */
[----:B------:R-:W-:Y:S01]  /*0a10*/  LEA R13, R13, UR4, 0x2 ;  /* 0x000000040d0d7c11 */ /* 0x000fe2000f8e10ff */
[----:B------:R-:W-:Y:S01]  /*0a20*/  FMUL.FTZ R25, R25, UR7 ;  /* 0x0000000719197c20 */ /* 0x000fe20008410000 */
[----:B------:R-:W-:Y:S01]  /*0a30*/  LEA R19, R11, UR4, 0x2 ;  /* 0x000000040b137c11 */ /* 0x000fe2000f8e10ff */
[----:B--2---:R-:W-:Y:S02]  /*0a40*/  IMAD.U32 R32, R32, 0x10000, RZ ;  /* 0x0001000020207824 */ /* 0x004fe400078e00ff */
[----:B0-----:R0:W1:Y:S01]  /*0a50*/  F2F.BF16.F32 R4, R25 ;  /* 0x0000001900047304 */ /* 0x0010620000202000 */
[----:B----4-:R-:W-:Y:S02]  /*0a60*/  IMAD.U32 R27, R27, 0x10000, RZ ;  /* 0x000100001b1b7824 */ /* 0x010fe400078e00ff */
[----:B------:R-:W-:Y:S01]  /*0a70*/  FMUL.FTZ R5, R32, UR7 ;  /* 0x0000000720057c20 */ /* 0x000fe20008410000 */
[----:B------:R-:W-:Y:S01]  /*0a80*/  IMAD.U32 R33, R33, 0x10000, RZ ;  /* 0x0001000021217824 */ /* 0x000fe200078e00ff */
[----:B0-----:R-:W-:Y:S01]  /*0a90*/  LEA R25, R14, UR4, 0x2 ;  /* 0x000000040e197c11 */ /* 0x001fe2000f8e10ff */
[----:B------:R-:W-:Y:S01]  /*0aa0*/  FMUL.FTZ R16, R27, UR7 ;  /* 0x000000071b107c20 */ /* 0x000fe20008410000 */
[----:B------:R-:W-:-:S02]  /*0ab0*/  LEA R27, R9, UR4, 0x2 ;  /* 0x00000004091b7c11 */ /* 0x000fc4000f8e10ff */
[----:B------:R-:W0:Y:S01]  /*0ac0*/  F2F.BF16.F32 R5, R5 ;  /* 0x0000000500057304 */ /* 0x000e220000202000 */
[----:B------:R-:W-:Y:S01]  /*0ad0*/  SHF.L.U32 R35, R35, 0x10, RZ ;  /* 0x0000001023237819 */ /* 0x000fe200000006ff */
[----:B------:R-:W-:-:S04]  /*0ae0*/  IMAD.U32 R31, R31, 0x10000, RZ ;  /* 0x000100001f1f7824 */ /* 0x000fc800078e00ff */
[----:B------:R-:W-:Y:S01]  /*0af0*/  FMUL.FTZ R35, R35, UR7 ;  /* 0x0000000723237c20 */ /* 0x000fe20008410000 */
[----:B------:R-:W-:Y:S02]  /*0b00*/  IMAD.U32 R28, R28, 0x10000, RZ ;  /* 0x000100001c1c7824 */ /* 0x000fe400078e00ff */
[----:B-1----:R-:W-:Y:S01]  /*0b10*/  IMAD.U32 R9, R4, 0x10000, RZ ;  /* 0x0001000004097824 */ /* 0x002fe200078e00ff */
[----:B------:R-:W1:Y:S01]  /*0b20*/  F2F.BF16.F32 R16, R16 ;  /* 0x0000001000107304 */ /* 0x000e620000202000 */
[----:B------:R-:W-:Y:S01]  /*0b30*/  FMUL.FTZ R28, R28, UR7 ;  /* 0x000000071c1c7c20 */ /* 0x000fe20008410000 */
[----:B0-----:R-:W-:Y:S01]  /*0b40*/  SHF.L.U32 R4, R5, 0x10, RZ ;  /* 0x0000001005047819 */ /* 0x001fe200000006ff */
[----:B-1----:R-:W-:Y:S01]  /*0b50*/  IMAD.U32 R16, R16, 0x10000, RZ ;  /* 0x0001000010107824 */ /* 0x002fe200078e00ff */
[----:B------:R-:W-:Y:S01]  /*0b60*/  ISETP.GT.AND P0, PT, R24, 0x1ff, PT ;  /* 0x000001ff1800780c */ /* 0x000fe20003f04270 */
[----:B------:R-:W-:Y:S01]  /*0b70*/  BSSY B0, `(.L_x_1820) ;  /* 0x00000b7000007945 */ /* 0x000fe20003800000 */
[----:B---3--:R-:W-:Y:S04]  /*0b80*/  STS [R42], R43 ;  /* 0x0000002b2a007388 */ /* 0x008fe80000000800 */
[----:B------:R-:W-:Y:S04]  /*0b90*/  STS [R44+0x80], R29 ;  /* 0x0000801d2c007388 */ /* 0x000fe80000000800 */
[----:B-----5:R-:W-:Y:S04]  /*0ba0*/  STS [R30+0x100], R41 ;  /* 0x000100291e007388 */ /* 0x020fe80000000800 */
[----:B------:R-:W-:Y:S04]  /*0bb0*/  STS [R7+0x180], R40 ;  /* 0x0001802807007388 */ /* 0x000fe80000000800 */
[----:B------:R0:W-:Y:S04]  /*0bc0*/  STS [R8+0x200], R39 ;  /* 0x0002002708007388 */ /* 0x0001e80000000800 */
[----:B------:R1:W-:Y:S01]  /*0bd0*/  STS [R17+0x280], R38 ;  /* 0x0002802611007388 */ /* 0x0003e20000000800 */
[----:B0-----:R-:W-:-:S03]  /*0be0*/  LEA R8, R34, UR4, 0x2 ;  /* 0x0000000422087c11 */ /* 0x001fc6000f8e10ff */
[----:B------:R0:W-:Y:S01]  /*0bf0*/  STS [R18+0x300], R37 ;  /* 0x0003002512007388 */ /* 0x0001e20000000800 */
[----:B-1----:R-:W-:-:S03]  /*0c00*/  LEA R17, R6, UR4, 0x2 ;  /* 0x0000000406117c11 */ /* 0x002fc6000f8e10ff */
[----:B------:R1:W-:Y:S01]  /*0c10*/  STS [R15+0x380], R36 ;  /* 0x000380240f007388 */ /* 0x0003e20000000800 */
[----:B------:R-:W-:-:S03]  /*0c20*/  NOP ;  /* 0x0000000000007918 */ /* 0x000fc60000000000 */
[----:B------:R-:W2:Y:S01]  /*0c30*/  LDS R8, [R8] ;  /* 0x0000000008087984 */ /* 0x000ea20000000800 */
[----:B0-----:R-:W-:-:S03]  /*0c40*/  LEA R18, R10, UR4, 0x2 ;  /* 0x000000040a127c11 */ /* 0x001fc6000f8e10ff */
[----:B------:R-:W0:Y:S04]  /*0c50*/  LDS R13, [R13+0x4] ;  /* 0x000004000d0d7984 */ /* 0x000e280000000800 */
[----:B------:R-:W3:Y:S04]  /*0c60*/  LDS R10, [R17+0x8] ;  /* 0x00000800110a7984 */ /* 0x000ee80000000800 */
[----:B------:R-:W4:Y:S01]  /*0c70*/  LDS R11, [R18+0xc] ;  /* 0x00000c00120b7984 */ /* 0x000f220000000800 */
[----:B------:R-:W-:-:S03]  /*0c80*/  IMAD.U32 R29, R26, 0x10000, RZ ;  /* 0x000100001a1d7824 */ /* 0x000fc600078e00ff */
[----:B------:R5:W5:Y:S01]  /*0c90*/  LDS R14, [R19+0x10] ;  /* 0x00001000130e7984 */ /* 0x000b620000000800 */
[----:B------:R-:W-:-:S03]  /*0ca0*/  LEA R26, R12, UR4, 0x2 ;  /* 0x000000040c1a7c11 */ /* 0x000fc6000f8e10ff */
[----:B------:R-:W5:Y:S01]  /*0cb0*/  LDS R17, [R25+0x14] ;  /* 0x0000140019117984 */ /* 0x000f620000000800 */
[----:B------:R-:W-:-:S03]  /*0cc0*/  FMUL.FTZ R7, R33, UR7 ;  /* 0x0000000721077c20 */ /* 0x000fc60008410000 */
[----:B------:R-:W5:Y:S01]  /*0cd0*/  LDS R18, [R26+0x18] ;  /* 0x000018001a127984 */ /* 0x000f620000000800 */
[----:B-1----:R-:W-:Y:S02]  /*0ce0*/  FMUL.FTZ R15, R31, UR7 ;  /* 0x000000071f0f7c20 */ /* 0x002fe40008410000 */
[----:B------:R-:W1:Y:S01]  /*0cf0*/  F2F.BF16.F32 R7, R7 ;  /* 0x0000000700077304 */ /* 0x000e620000202000 */
[----:B------:R-:W5:Y:S07]  /*0d00*/  LDS R27, [R27+0x1c] ;  /* 0x00001c001b1b7984 */ /* 0x000f6e0000000800 */
[----:B------:R-:W3:Y:S01]  /*0d10*/  F2F.BF16.F32 R6, R35 ;  /* 0x0000002300067304 */ /* 0x000ee20000202000 */
[----:B------:R-:W-:-:S07]  /*0d20*/  FMUL.FTZ R29, R29, UR7 ;  /* 0x000000071d1d7c20 */ /* 0x000fce0008410000 */
[----:B------:R-:W4:Y:S01]  /*0d30*/  F2F.BF16.F32 R15, R15 ;  /* 0x0000000f000f7304 */ /* 0x000f220000202000 */
[----:B--2---:R-:W-:Y:S01]  /*0d40*/  FFMA.FTZ R8, R9, R9, R8 ;  /* 0x0000000909087223 */ /* 0x004fe20000010008 */
[----:B0-----:R-:W-:Y:S01]  /*0d50*/  FFMA.FTZ R13, R4, R4, R13 ;  /* 0x00000004040d7223 */ /* 0x001fe2000001000d */
[----:B-1----:R-:W-:-:S05]  /*0d60*/  IMAD.U32 R7, R7, 0x10000, RZ ;  /* 0x0001000007077824 */ /* 0x002fca00078e00ff */
[----:B------:R-:W0:Y:S01]  /*0d70*/  F2F.BF16.F32 R12, R28 ;  /* 0x0000001c000c7304 */ /* 0x000e220000202000 */
[----:B---3--:R-:W-:Y:S02]  /*0d80*/  IMAD.U32 R6, R6, 0x10000, RZ ;  /* 0x0001000006067824 */ /* 0x008fe400078e00ff */
[----:B------:R-:W-:-:S05]  /*0d90*/  FFMA.FTZ R10, R7, R7, R10 ;  /* 0x00000007070a7223 */ /* 0x000fca000001000a */
[----:B------:R-:W1:Y:S01]  /*0da0*/  F2F.BF16.F32 R29, R29 ;  /* 0x0000001d001d7304 */ /* 0x000e620000202000 */
[----:B----4-:R-:W-:Y:S01]  /*0db0*/  FFMA.FTZ R11, R6, R6, R11 ;  /* 0x00000006060b7223 */ /* 0x010fe2000001000b */
[----:B------:R-:W-:-:S06]  /*0dc0*/  IMAD.U32 R15, R15, 0x10000, RZ ;  /* 0x000100000f0f7824 */ /* 0x000fcc00078e00ff */
[----:B-----5:R1:W2:Y:S01]  /*0dd0*/  MUFU.SQRT R19, R8 ;  /* 0x0000000800137308 */ /* 0x0202a20000002000 */
[----:B------:R-:W-:-:S07]  /*0de0*/  FFMA.FTZ R14, R15, R15, R14 ;  /* 0x0000000f0f0e7223 */ /* 0x000fce000001000e */
[----:B------:R-:W3:Y:S01]  /*0df0*/  MUFU.SQRT R13, R13 ;  /* 0x0000000d000d7308 */ /* 0x000ee20000002000 */
[----:B------:R-:W-:Y:S01]  /*0e00*/  FFMA.FTZ R17, R16, R16, R17 ;  /* 0x0000001010117223 */ /* 0x000fe20000010011 */
[----:B0-----:R-:W-:-:S06]  /*0e10*/  IMAD.U32 R5, R12, 0x10000, RZ ;  /* 0x000100000c057824 */ /* 0x001fcc00078e00ff */
[----:B------:R-:W0:Y:S01]  /*0e20*/  MUFU.SQRT R10, R10 ;  /* 0x0000000a000a7308 */ /* 0x000e220000002000 */
[----:B-1----:R-:W-:Y:S01]  /*0e30*/  SHF.L.U32 R8, R29, 0x10, RZ ;  /* 0x000000101d087819 */ /* 0x002fe200000006ff */
[----:B------:R-:W-:-:S06]  /*0e40*/  FFMA.FTZ R18, R5, R5, R18 ;  /* 0x0000000505127223 */ /* 0x000fcc0000010012 */
[----:B------:R-:W1:Y:S01]  /*0e50*/  MUFU.SQRT R11, R11 ;  /* 0x0000000b000b7308 */ /* 0x000e620000002000 */
[----:B--2---:R-:W-:Y:S01]  /*0e60*/  FADD.FTZ R19, R19, UR14 ;  /* 0x0000000e13137e21 */ /* 0x004fe20008010000 */
[----:B---3--:R-:W-:-:S06]  /*0e70*/  FADD.FTZ R13, R13, UR14 ;  /* 0x0000000e0d0d7e21 */ /* 0x008fcc0008010000 */
[----:B------:R-:W2:Y:S01]  /*0e80*/  MUFU.SQRT R14, R14 ;  /* 0x0000000e000e7308 */ /* 0x000ea20000002000 */
[----:B------:R-:W-:Y:S01]  /*0e90*/  FFMA.FTZ R27, R8, R8, R27 ;  /* 0x00000008081b7223 */ /* 0x000fe2000001001b */
[----:B0-----:R-:W-:-:S06]  /*0ea0*/  FADD.FTZ R10, R10, UR14 ;  /* 0x0000000e0a0a7e21 */ /* 0x001fcc0008010000 */
[----:B------:R-:W0:Y:S01]  /*0eb0*/  MUFU.SQRT R17, R17 ;  /* 0x0000001100117308 */ /* 0x000e220000002000 */
[----:B-1----:R-:W-:-:S07]  /*0ec0*/  FADD.FTZ R11, R11, UR14 ;  /* 0x0000000e0b0b7e21 */ /* 0x002fce0008010000 */
[----:B------:R-:W1:Y:S08]  /*0ed0*/  MUFU.RCP R12, R19 ;  /* 0x00000013000c7308 */ /* 0x000e700000001000 */
[----:B------:R-:W3:Y:S01]  /*0ee0*/  MUFU.SQRT R18, R18 ;  /* 0x0000001200127308 */ /* 0x000ee20000002000 */
[----:B--2---:R-:W-:-:S07]  /*0ef0*/  FADD.FTZ R14, R14, UR14 ;  /* 0x0000000e0e0e7e21 */ /* 0x004fce0008010000 */
[----:B------:R-:W2:Y:S08]  /*0f00*/  MUFU.RCP R13, R13 ;  /* 0x0000000d000d7308 */ /* 0x000eb00000001000 */
[----:B------:R-:W4:Y:S01]  /*0f10*/  MUFU.SQRT R27, R27 ;  /* 0x0000001b001b7308 */ /* 0x000f220000002000 */
[----:B0-----:R-:W-:-:S07]  /*0f20*/  FADD.FTZ R17, R17, UR14 ;  /* 0x0000000e11117e21 */ /* 0x001fce0008010000 */
[----:B------:R-:W0:Y:S01]  /*0f30*/  MUFU.RCP R10, R10 ;  /* 0x0000000a000a7308 */ /* 0x000e220000001000 */
[----:B-1----:R-:W-:Y:S01]  /*0f40*/  FMUL.FTZ R9, R9, R12 ;  /* 0x0000000c09097220 */ /* 0x002fe20000410000 */
[----:B---3--:R-:W-:-:S06]  /*0f50*/  FADD.FTZ R18, R18, UR14 ;  /* 0x0000000e12127e21 */ /* 0x008fcc0008010000 */
[----:B------:R-:W1:Y:S01]  /*0f60*/  MUFU.RCP R11, R11 ;  /* 0x0000000b000b7308 */ /* 0x000e620000001000 */
[----:B--2---:R-:W-:Y:S01]  /*0f70*/  FMUL.FTZ R4, R4, R13 ;  /* 0x0000000d04047220 */ /* 0x004fe20000410000 */
[----:B------:R-:W-:-:S06]  /*0f80*/  FMUL.FTZ R9, R9, R9 ;  /* 0x0000000909097220 */ /* 0x000fcc0000410000 */
[----:B------:R-:W2:Y:S01]  /*0f90*/  MUFU.RCP R14, R14 ;  /* 0x0000000e000e7308 */ /* 0x000ea20000001000 */
[----:B----4-:R-:W-:Y:S01]  /*0fa0*/  FADD.FTZ R27, R27, UR14 ;  /* 0x0000000e1b1b7e21 */ /* 0x010fe20008010000 */
[----:B------:R-:W-:Y:S01]  /*0fb0*/  FFMA.FTZ R4, R4, R4, R9 ;  /* 0x0000000404047223 */ /* 0x000fe20000010009 */
[----:B0-----:R-:W-:-:S05]  /*0fc0*/  FMUL.FTZ R7, R7, R10 ;  /* 0x0000000a07077220 */ /* 0x001fca0000410000 */
[----:B------:R-:W0:Y:S01]  /*0fd0*/  MUFU.RCP R17, R17 ;  /* 0x0000001100117308 */ /* 0x000e220000001000 */
[----:B------:R-:W-:Y:S01]  /*0fe0*/  FFMA.FTZ R7, R7, R7, R4 ;  /* 0x0000000707077223 */ /* 0x000fe20000010004 */
[----:B-1----:R-:W-:-:S06]  /*0ff0*/  FMUL.FTZ R6, R6, R11 ;  /* 0x0000000b06067220 */ /* 0x002fcc0000410000 */
[----:B------:R-:W1:Y:S01]  /*1000*/  MUFU.RCP R18, R18 ;  /* 0x0000001200127308 */ /* 0x000e620000001000 */
[----:B------:R-:W-:Y:S01]  /*1010*/  FFMA.FTZ R6, R6, R6, R7 ;  /* 0x0000000606067223 */ /* 0x000fe20000010007 */
[----:B--2---:R-:W-:-:S06]  /*1020*/  FMUL.FTZ R15, R15, R14 ;  /* 0x0000000e0f0f7220 */ /* 0x004fcc0000410000 */
[----:B------:R-:W2:Y:S01]  /*1030*/  MUFU.RCP R27, R27 ;  /* 0x0000001b001b7308 */ /* 0x000ea20000001000 */
[----:B------:R-:W-:Y:S01]  /*1040*/  FFMA.FTZ R15, R15, R15, R6 ;  /* 0x0000000f0f0f7223 */ /* 0x000fe20000010006 */
[----:B0-----:R-:W-:-:S04]  /*1050*/  FMUL.FTZ R16, R16, R17 ;  /* 0x0000001110107220 */ /* 0x001fc80000410000 */
[----:B------:R-:W-:Y:S01]  /*1060*/  FFMA.FTZ R16, R16, R16, R15 ;  /* 0x0000001010107223 */ /* 0x000fe2000001000f */
[----:B-1----:R-:W-:-:S04]  /*1070*/  FMUL.FTZ R5, R5, R18 ;  /* 0x0000001205057220 */ /* 0x002fc80000410000 */
[----:B------:R-:W-:Y:S01]  /*1080*/  FFMA.FTZ R5, R5, R5, R16 ;  /* 0x0000000505057223 */ /* 0x000fe20000010010 */
[----:B--2---:R-:W-:-:S04]  /*1090*/  FMUL.FTZ R8, R8, R27 ;  /* 0x0000001b08087220 */ /* 0x004fc80000410000 */
[----:B------:R-:W-:Y:S01]  /*10a0*/  FFMA.FTZ R5, R8, R8, R5 ;  /* 0x0000000808057223 */ /* 0x000fe20000010005 */
[----:B------:R-:W-:Y:S06]  /*10b0*/  BAR.SYNC.DEFER_BLOCKING 0x0 ;  /* 0x0000000000007b1d */ /* 0x000fec0000010000 */
[----:B------:R-:W-:Y:S05]  /*10c0*/  @P0 BRA `(.L_x_1821) ;  /* 0x0000000000f00947 */ /* 0x000fea0003800000 */
[----:B------:R-:W-:Y:S01]  /*10d0*/  IMAD.SHL.U32 R4, R22, 0x20, RZ ;  /* 0x0000002016047824 */ /* 0x000fe200078e00ff */
[----:B------:R-:W-:-:S03]  /*10e0*/  ISETP.NE.AND P1, PT, R2, RZ, PT ;  /* 0x000000ff0200720c */ /* 0x000fc60003f25270 */
[----:B------:R-:W-:Y:S01]  /*10f0*/  VIADD R7, R4, 0x20 ;  /* 0x0000002004077836 */ /* 0x000fe20000000000 */
[----:B------:R-:W-:-:S04]  /*1100*/  LOP3.LUT R9, RZ, R4, RZ, 0x33, !PT ;  /* 0x00000004ff097212 */ /* 0x000fc800078e33ff */
[----:B------:R-:W-:Y:S01]  /*1110*/  ISETP.GT.AND P0, PT, R7, R24, PT ;  /* 0x000000180700720c */ /* 0x000fe20003f04270 */
[----:B------:R-:W-:-:S04]  /*1120*/  IMAD.IADD R9, R24, 0x1, R9 ;  /* 0x0000000118097824 */ /* 0x000fc800078e0209 */
[----:B------:R-:W-:Y:S02]  /*1130*/  @!P1 LEA R10, R22, UR4, 0x2 ;  /* 0x00000004160a9c11 */ /* 0x000fe4000f8e10ff */
[----:B------:R-:W-:-:S05]  /*1140*/  SEL R4, R9, 0x1f, P0 ;  /* 0x0000001f09047807 */ /* 0x000fca0000000000 */
[----:B------:R-:W0:Y:S02]  /*1150*/  SHFL.DOWN P0, R6, R5, 0x1, R4 ;  /* 0x0820000005067989 */ /* 0x000e240000000004 */
[----:B0-----:R-:W-:-:S05]  /*1160*/  @P0 FADD R6, R5, R6 ;  /* 0x0000000605060221 */ /* 0x001fca0000000000 */
[----:B------:R-:W0:Y:S02]  /*1170*/  SHFL.DOWN P0, R7, R6, 0x2, R4 ;  /* 0x0840000006077989 */ /* 0x000e240000000004 */
[----:B0-----:R-:W-:-:S05]  /*1180*/  @P0 FADD R7, R6, R7 ;  /* 0x0000000706070221 */ /* 0x001fca0000000000 */
[----:B------:R-:W0:Y:S02]  /*1190*/  SHFL.DOWN P0, R8, R7, 0x4, R4 ;  /* 0x0880000007087989 */ /* 0x000e240000000004 */
[----:B0-----:R-:W-:-:S05]  /*11a0*/  @P0 FADD R8, R7, R8 ;  /* 0x0000000807080221 */ /* 0x001fca0000000000 */
[----:B------:R-:W0:Y:S02]  /*11b0*/  SHFL.DOWN P0, R9, R8, 0x8, R4 ;  /* 0x0900000008097989 */ /* 0x000e240000000004 */
[----:B0-----:R-:W-:-:S05]  /*11c0*/  @P0 FADD R9, R8, R9 ;  /* 0x0000000908090221 */ /* 0x001fca0000000000 */
[----:B------:R-:W0:Y:S02]  /*11d0*/  SHFL.DOWN P0, R25, R9, 0x10, R4 ;  /* 0x0a00000009197989 */ /* 0x000e240000000004 */
[----:B0-----:R-:W-:Y:S01]  /*11e0*/  @P0 FADD R25, R9, R25 ;  /* 0x0000001909190221 */ /* 0x001fe20000000000 */
[----:B------:R-:W-:-:S04]  /*11f0*/  ISETP.NE.AND P0, PT, R0, RZ, PT ;  /* 0x000000ff0000720c */ /* 0x000fc80003f05270 */
[----:B------:R0:W-:Y:S01]  /*1200*/  @!P1 STS [R10+0x10], R25 ;  /* 0x000010190a009388 */ /* 0x0001e20000000800 */
[----:B------:R-:W-:Y:S08]  /*1210*/  BAR.SYNC.DEFER_BLOCKING 0x0 ;  /* 0x0000000000007b1d */ /* 0x000ff00000010000 */
[----:B------:R-:W-:Y:S05]  /*1220*/  @P0 BRA `(.L_x_1822) ;  /* 0x00000004002c0947 */ /* 0x000fea0003800000 */
[----:B------:R-:W1:Y:S01]  /*1230*/  LDS.128 R4, [UR4+0x10] ;  /* 0x00001004ff047984 */ /* 0x000e620008000c00 */
[C---:B------:R-:W-:Y:S02]  /*1240*/  ISETP.GT.AND P1, PT, R24.reuse, 0x20, PT ;  /* 0x000000201800780c */ /* 0x040fe40003f24270 */
[C---:B------:R-:W-:Y:S01]  /*1250*/  ISETP.GT.AND P2, PT, R24.reuse, 0x40, PT ;  /* 0x000000401800780c */ /* 0x040fe20003f44270 */
[----:B0-----:R-:W0:Y:S01]  /*1260*/  LDS.128 R8, [UR4+0x20] ;  /* 0x00002004ff087984 */ /* 0x001e220008000c00 */
[C---:B------:R-:W-:Y:S02]  /*1270*/  ISETP.GT.AND P3, PT, R24.reuse, 0x60, PT ;  /* 0x000000601800780c */ /* 0x040fe40003f64270 */
[C---:B------:R-:W-:Y:S01]  /*1280*/  ISETP.GT.AND P4, PT, R24.reuse, 0x80, PT ;  /* 0x000000801800780c */ /* 0x040fe20003f84270 */
[----:B------:R-:W2:Y:S01]  /*1290*/  LDS R26, [UR4+0x24] ;  /* 0x00002404ff1a7984 */ /* 0x000ea20008000800 */
[----:B------:R-:W-:-:S03]  /*12a0*/  ISETP.GT.AND P5, PT, R24, 0xa0, PT ;  /* 0x000000a01800780c */ /* 0x000fc60003fa4270 */
[----:B------:R-:W3:Y:S04]  /*12b0*/  LDS.128 R12, [UR4+0x30] ;  /* 0x00003004ff0c7984 */ /* 0x000ee80008000c00 */
[----:B------:R-:W4:Y:S01]  /*12c0*/  LDS.128 R16, [UR4+0x40] ;  /* 0x00004004ff107984 */ /* 0x000f220008000c00 */
[----:B-1----:R-:W-:Y:S01]  /*12d0*/  @P1 FADD.FTZ R25, R25, R5 ;  /* 0x0000000519191221 */ /* 0x002fe20000010000 */
[----:B------:R-:W-:-:S03]  /*12e0*/  ISETP.GT.AND P1, PT, R24, 0xc0, PT ;  /* 0x000000c01800780c */ /* 0x000fc60003f24270 */
[----:B------:R-:W-:Y:S01]  /*12f0*/  @P2 FADD.FTZ R25, R25, R6 ;  /* 0x0000000619192221 */ /* 0x000fe20000010000 */
[----:B------:R-:W-:-:S03]  /*1300*/  ISETP.GT.AND P2, PT, R24, 0xe0, PT ;  /* 0x000000e01800780c */ /* 0x000fc60003f44270 */
[----:B------:R-:W-:Y:S01]  /*1310*/  @P3 FADD.FTZ R25, R25, R7 ;  /* 0x0000000719193221 */ /* 0x000fe20000010000 */
[----:B------:R-:W-:-:S03]  /*1320*/  ISETP.GT.AND P3, PT, R24, 0x100, PT ;  /* 0x000001001800780c */ /* 0x000fc60003f64270 */
[----:B0-----:R-:W-:Y:S01]  /*1330*/  @P4 FADD.FTZ R25, R25, R8 ;  /* 0x0000000819194221 */ /* 0x001fe20000010000 */
[----:B------:R-:W-:-:S03]  /*1340*/  ISETP.GT.AND P4, PT, R24, 0x120, PT ;  /* 0x000001201800780c */ /* 0x000fc60003f84270 */
[----:B--2---:R-:W-:-:S04]  /*1350*/  @P5 FADD.FTZ R25, R25, R26 ;  /* 0x0000001a19195221 */ /* 0x004fc80000010000 */
[----:B------:R-:W-:Y:S01]  /*1360*/  @P1 FADD.FTZ R25, R25, R10 ;  /* 0x0000000a19191221 */ /* 0x000fe20000010000 */
[----:B------:R-:W-:-:S03]  /*1370*/  ISETP.GT.AND P1, PT, R24, 0x140, PT ;  /* 0x000001401800780c */ /* 0x000fc60003f24270 */
[----:B------:R-:W-:Y:S01]  /*1380*/  @P2 FADD.FTZ R25, R25, R11 ;  /* 0x0000000b19192221 */ /* 0x000fe20000010000 */
[----:B------:R-:W-:-:S03]  /*1390*/  ISETP.GT.AND P2, PT, R24, 0x160, PT ;  /* 0x000001601800780c */ /* 0x000fc60003f44270 */
[----:B---3--:R-:W-:Y:S01]  /*13a0*/  @P3 FADD.FTZ R25, R25, R12 ;  /* 0x0000000c19193221 */ /* 0x008fe20000010000 */
[----:B------:R-:W-:-:S03]  /*13b0*/  ISETP.GT.AND P3, PT, R24, 0x180, PT ;  /* 0x000001801800780c */ /* 0x000fc60003f64270 */
[----:B------:R-:W-:Y:S01]  /*13c0*/  @P4 FADD.FTZ R25, R25, R13 ;  /* 0x0000000d19194221 */ /* 0x000fe20000010000 */
[----:B------:R-:W-:-:S03]  /*13d0*/  ISETP.GT.AND P4, PT, R24, 0x1a0, PT ;  /* 0x000001a01800780c */ /* 0x000fc60003f84270 */
[----:B------:R-:W-:Y:S01]  /*13e0*/  @P1 FADD.FTZ R25, R25, R14 ;  /* 0x0000000e19191221 */ /* 0x000fe20000010000 */
[----:B------:R-:W-:-:S03]  /*13f0*/  ISETP.GT.AND P1, PT, R24, 0x1c0, PT ;  /* 0x000001c01800780c */ /* 0x000fc60003f24270 */
[----:B------:R-:W-:Y:S01]  /*1400*/  @P2 FADD.FTZ R25, R25, R15 ;  /* 0x0000000f19192221 */ /* 0x000fe20000010000 */
[----:B------:R-:W-:-:S03]  /*1410*/  ISETP.GE.AND P2, PT, R24, 0x1e1, PT ;  /* 0x000001e11800780c */ /* 0x000fc60003f46270 */
[----:B----4-:R-:W-:-:S04]  /*1420*/  @P3 FADD.FTZ R25, R25, R16 ;  /* 0x0000001019193221 */ /* 0x010fc80000010000 */
[----:B------:R-:W-:-:S04]  /*1430*/  @P4 FADD.FTZ R25, R17, R25 ;  /* 0x0000001911194221 */ /* 0x000fc80000010000 */
[----:B------:R-:W-:Y:S02]  /*1440*/  @P1 FADD.FTZ R25, R18, R25 ;  /* 0x0000001912191221 */ /* 0x000fe40000010000 */
[----:B------:R-:W-:Y:S05]  /*1450*/  @!P2 BRA `(.L_x_1822) ;  /* 0x0000000000a0a947 */ /* 0x000fea0003800000 */
[----:B------:R-:W0:Y:S02]  /*1460*/  LDS R4, [UR4+0x4c] ;  /* 0x00004c04ff047984 */ /* 0x000e240008000800 */
[----:B0-----:R-:W-:Y:S01]  /*1470*/  FADD.FTZ R25, R25, R4 ;  /* 0x0000000419197221 */ /* 0x001fe20000010000 */
[----:B------:R-:W-:Y:S06]  /*1480*/  BRA `(.L_x_1822) ;  /* 0x0000000000947947 */ /* 0x000fec0003800000 */
.L_x_1821:
[----:B------:R-:W0:Y:S01]  /*1490*/  SHFL.DOWN P0, R4, R5, 0x1, 0x1f ;  /* 0x08201f0005047f89 */ /* 0x000e220000000000 */
[----:B------:R-:W-:-:S13]  /*14a0*/  ISETP.NE.AND P1, PT, R2, RZ, PT ;  /* 0x000000ff0200720c */ /* 0x000fda0003f25270 */
[----:B------:R-:W-:Y:S01]  /*14b0*/  @!P1 LEA R10, R22, UR4, 0x2 ;  /* 0x00000004160a9c11 */ /* 0x000fe2000f8e10ff */
[----:B0-----:R-:W-:-:S05]  /*14c0*/  @P0 FADD R4, R5, R4 ;  /* 0x0000000405040221 */ /* 0x001fca0000000000 */
[----:B------:R-:W0:Y:S02]  /*14d0*/  SHFL.DOWN P0, R7, R4, 0x2, 0x1f ;  /* 0x08401f0004077f89 */ /* 0x000e240000000000 */
[----:B0-----:R-:W-:-:S05]  /*14e0*/  @P0 FADD R7, R4, R7 ;  /* 0x0000000704070221 */ /* 0x001fca0000000000 */
[----:B------:R-:W0:Y:S02]  /*14f0*/  SHFL.DOWN P0, R6, R7, 0x4, 0x1f ;  /* 0x08801f0007067f89 */ /* 0x000e240000000000 */
[----:B0-----:R-:W-:-:S05]  /*1500*/  @P0 FADD R6, R7, R6 ;  /* 0x0000000607060221 */ /* 0x001fca0000000000 */
[----:B------:R-:W0:Y:S02]  /*1510*/  SHFL.DOWN P0, R8, R6, 0x8, 0x1f ;  /* 0x09001f0006087f89 */ /* 0x000e240000000000 */
[----:B0-----:R-:W-:-:S05]  /*1520*/  @P0 FADD R8, R6, R8 ;  /* 0x0000000806080221 */ /* 0x001fca0000000000 */
[----:B------:R-:W0:Y:S02]  /*1530*/  SHFL.DOWN P0, R25, R8, 0x10, 0x1f ;  /* 0x0a001f0008197f89 */ /* 0x000e240000000000 */
[----:B0-----:R-:W-:Y:S01]  /*1540*/  @P0 FADD R25, R8, R25 ;  /* 0x0000001908190221 */ /* 0x001fe20000000000 */
[----:B------:R-:W-:-:S04]  /*1550*/  ISETP.NE.AND P0, PT, R0, RZ, PT ;  /* 0x000000ff0000720c */ /* 0x000fc80003f05270 */
[----:B------:R1:W-:Y:S01]  /*1560*/  @!P1 STS [R10+0x10], R25 ;  /* 0x000010190a009388 */ /* 0x0003e20000000800 */
[----:B------:R-:W-:Y:S08]  /*1570*/  BAR.SYNC.DEFER_BLOCKING 0x0 ;  /* 0x0000000000007b1d */ /* 0x000ff00000010000 */
[----:B------:R-:W-:Y:S05]  /*1580*/  @P0 BRA `(.L_x_1822) ;  /* 0x0000000000540947 */ /* 0x000fea0003800000 */
[----:B------:R-:W0:Y:S04]  /*1590*/  LDS.128 R4, [UR4+0x10] ;  /* 0x00001004ff047984 */ /* 0x000e280008000c00 */
[----:B-1----:R-:W1:Y:S04]  /*15a0*/  LDS.128 R8, [UR4+0x20] ;  /* 0x00002004ff087984 */ /* 0x002e680008000c00 */
[----:B------:R-:W2:Y:S04]  /*15b0*/  LDS R24, [UR4+0x24] ;  /* 0x00002404ff187984 */ /* 0x000ea80008000800 */
[----:B------:R-:W3:Y:S04]  /*15c0*/  LDS.128 R12, [UR4+0x30] ;  /* 0x00003004ff0c7984 */ /* 0x000ee80008000c00 */
[----:B------:R-:W4:Y:S01]  /*15d0*/  LDS.128 R16, [UR4+0x40] ;  /* 0x00004004ff107984 */ /* 0x000f220008000c00 */
[----:B0-----:R-:W-:-:S04]  /*15e0*/  FADD.FTZ R5, R25, R5 ;  /* 0x0000000519057221 */ /* 0x001fc80000010000 */
[----:B------:R-:W-:Y:S02]  /*15f0*/  FADD.FTZ R6, R5, R6 ;  /* 0x0000000605067221 */ /* 0x000fe40000010000 */
[----:B------:R-:W0:Y:S02]  /*1600*/  LDS R5, [UR4+0x48] ;  /* 0x00004804ff057984 */ /* 0x000e240008000800 */
        /* <DEDUP_REMOVED lines=9> */
[----:B----4-:R-:W-:-:S04]  /*16a0*/  FADD.FTZ R16, R15, R16 ;  /* 0x000000100f107221 */ /* 0x010fc80000010000 */
[----:B------:R-:W-:-:S04]  /*16b0*/  FADD.FTZ R16, R17, R16 ;  /* 0x0000001011107221 */ /* 0x000fc80000010000 */
[----:B0-----:R-:W-:-:S04]  /*16c0*/  FADD.FTZ R16, R16, R5 ;  /* 0x0000000510107221 */ /* 0x001fc80000010000 */
[----:B------:R-:W-:-:S07]  /*16d0*/  FADD.FTZ R25, R19, R16 ;  /* 0x0000001013197221 */ /* 0x000fce0000010000 */
.L_x_1822:
[----:B------:R-:W-:Y:S05]  /*16e0*/  BSYNC B0 ;  /* 0x0000000000007941 */ /* 0x000fea0003800000 */
.L_x_1820:
[----:B------:R-:W-:Y:S04]  /*16f0*/  BSSY B0, `(.L_x_1823) ;  /* 0x0000004000007945 */ /* 0x000fe80003800000 */
[----:B------:R-:W-:Y:S05]  /*1700*/  @P0 BRA `(.L_x_1824) ;  /* 0x0000000000080947 */ /* 0x000fea0003800000 */
[----:B------:R-:W2:Y:S02]  /*1710*/  LDC.64 R4, c[0x0][0x228] ;  /* 0x00008a00ff047b82 */ /* 0x000ea40000000a00 */
[----:B--2---:R2:W-:Y:S02]  /*1720*/  REDG.E.ADD.F32.FTZ.RN.STRONG.GPU desc[UR8][R4.64], R25 ;  /* 0x00000019040079a6 */ /* 0x0045e4000c10f388 */
.L_x_1824:
[----:B------:R-:W-:Y:S05]  /*1730*/  BSYNC B0 ;  /* 0x0000000000007941 */ /* 0x000fea0003800000 */
.L_x_1823:
[----:B--2---:R-:W2:Y:S01]  /*1740*/  LDC R5, c[0x0][0xc] ;  /* 0x00000300ff057b82 */ /* 0x004ea20000000800 */
[----:B------:R-:W-:Y:S01]  /*1750*/  NOP ;  /* 0x0000000000007918 */ /* 0x000fe20000000000 */
[----:B--2---:R-:W-:-:S05]  /*1760*/  IMAD R20, R5, 0x1000, R20 ;  /* 0x0000100005147824 */ /* 0x004fca00078e0214 */
[----:B------:R-:W-:-:S13]  /*1770*/  ISETP.GE.U32.AND P0, PT, R20, UR6, PT ;  /* 0x0000000614007c0c */ /* 0x000fda000bf06070 */
[----:B------:R-:W-:Y:S05]  /*1780*/  @!P0 BRA `(.L_x_1825) ;  /* 0xffffffe8008c8947 */ /* 0x000fea000383ffff */
[----:B------:R-:W-:Y:S05]  /*1790*/  EXIT ;  /* 0x000000000000794d */ /* 0x000fea0003800000 */
.L_x_1826:
        /* <DEDUP_REMOVED lines=14> */
.L_x_2166:


//--------------------- .text._Z33kPreconditionOptimizer32bit1StateIfLi4ELi4096ELi8EEvPT_S1_PfS2_ffffiffi --------------------------
	.section	.text._Z33kPreconditionOptimizer32bit1StateIfLi4ELi4096ELi8EEvPT_S1_PfS2_ffffiffi,"ax",@progbits
	.align	128
        .global         _Z33kPreconditionOptimizer32bit1StateIfLi4ELi4096ELi8EEvPT_S1_PfS2_ffffiffi
        .type           _Z33kPreconditionOptimizer32bit1StateIfLi4ELi4096ELi8EEvPT_S1_PfS2_ffffiffi,@function
        .size           _Z33kPreconditionOptimizer32bit1StateIfLi4ELi4096ELi8EEvPT_S1_PfS2_ffffiffi,(.L_x_2167 - _Z33kPreconditionOptimizer32bit1StateIfLi4ELi4096ELi8EEvPT_S1_PfS2_ffffiffi)
        .other          _Z33kPreconditionOptimizer32bit1StateIfLi4ELi4096ELi8EEvPT_S1_PfS2_ffffiffi,@"STO_CUDA_ENTRY STV_DEFAULT"
_Z33kPreconditionOptimizer32bit1StateIfLi4ELi4096ELi8EEvPT_S1_PfS2_ffffiffi:
.text._Z33kPreconditionOptimizer32bit1StateIfLi4ELi4096ELi8EEvPT_S1_PfS2_ffffiffi:
        /* <DEDUP_REMOVED lines=28> */
.L_x_1832:
[C---:B------:R-:W-:Y:S01]  /*01c0*/  IADD3 R4, P0, R23.reuse, R20, RZ ;  /* 0x0000001417047210 */ /* 0x040fe20007f1e0ff */
[----:B------:R-:W-:Y:S01]  /*01d0*/  IMAD.MOV R24, RZ, RZ, -R20 ;  /* 0x000000ffff187224 */ /* 0x000fe200078e0a14 */
[C---:B------:R-:W-:Y:S01]  /*01e0*/  LOP3.LUT R7, R23.reuse, 0x40, RZ, 0xfc, !PT ;  /* 0x0000004017077812 */ /* 0x040fe200078efcff */
[----:B------:R-:W-:Y:S01]  /*01f0*/  BAR.SYNC.DEFER_BLOCKING 0x0 ;  /* 0x0000000000007b1d */ /* 0x000fe20000010000 */
[----:B------:R-:W-:Y:S02]  /*0200*/  LEA.HI.X.SX32 R9, R23, RZ, 0x1, P0 ;  /* 0x000000ff17097211 */ /* 0x000fe400000f0eff */
[----:B------:R-:W-:Y:S02]  /*0210*/  CS2R R28, SRZ ;  /* 0x00000000001c7805 */ /* 0x000fe4000001ff00 */
[----:B-1----:R-:W-:Y:S02]  /*0220*/  VIADDMNMX.U32 R24, R24, R3, 0x1000, PT ;  /* 0x0000100018187446 */ /* 0x002fe40003800003 */
[----:B------:R-:W-:-:S02]  /*0230*/  CS2R R26, SRZ ;  /* 0x00000000001a7805 */ /* 0x000fc4000001ff00 */
[C---:B------:R-:W-:Y:S02]  /*0240*/  SHF.L.U64.HI R8, R4.reuse, 0x2, R9 ;  /* 0x0000000204087819 */ /* 0x040fe40000010209 */
[----:B------:R-:W-:Y:S02]  /*0250*/  CS2R R18, SRZ ;  /* 0x0000000000127805 */ /* 0x000fe4000001ff00 */
[----:B------:R-:W-:Y:S02]  /*0260*/  SHF.L.U32 R4, R4, 0x2, RZ ;  /* 0x0000000204047819 */ /* 0x000fe400000006ff */
[----:B------:R-:W-:Y:S02]  /*0270*/  CS2R R16, SRZ ;  /* 0x0000000000107805 */ /* 0x000fe4000001ff00 */
[----:B------:R-:W-:Y:S02]  /*0280*/  ISETP.GE.AND P4, PT, R7, R24, PT ;  /* 0x000000180700720c */ /* 0x000fe40003f86270 */
[----:B------:R-:W-:-:S02]  /*0290*/  LOP3.LUT R7, R23, 0x80, RZ, 0xfc, !PT ;  /* 0x0000008017077812 */ /* 0x000fc400078efcff */
[----:B------:R-:W-:Y:S02]  /*02a0*/  IADD3 R6, P6, R4, UR10, RZ ;  /* 0x0000000a04067c10 */ /* 0x000fe4000ffde0ff */
[----:B------:R-:W-:Y:S02]  /*02b0*/  LOP3.LUT R5, R23, 0x20, RZ, 0xfc, !PT ;  /* 0x0000002017057812 */ /* 0x000fe400078efcff */
[-C--:B------:R-:W-:Y:S02]  /*02c0*/  ISETP.GE.AND P2, PT, R7, R24.reuse, PT ;  /* 0x000000180700720c */ /* 0x080fe40003f46270 */
[----:B------:R-:W-:Y:S02]  /*02d0*/  IADD3.X R7, R8, UR11, RZ, P6, !PT ;  /* 0x0000000b08077c10 */ /* 0x000fe4000b7fe4ff */
[C---:B------:R-:W-:Y:S02]  /*02e0*/  LOP3.LUT R9, R23.reuse, 0xa0, RZ, 0xfc, !PT ;  /* 0x000000a017097812 */ /* 0x040fe400078efcff */
[-C--:B------:R-:W-:Y:S01]  /*02f0*/  ISETP.GE.AND P6, PT, R23, R24.reuse, PT ;  /* 0x000000181700720c */ /* 0x080fe20003fc6270 */
[----:B------:R-:W2:Y:S01]  /*0300*/  @!P4 LDG.E R28, desc[UR8][R6.64+0x100] ;  /* 0x00010008061cc981 */ /* 0x000ea2000c1e1900 */
[----:B------:R-:W-:-:S02]  /*0310*/  ISETP.GE.AND P0, PT, R5, R24, PT ;  /* 0x000000180500720c */ /* 0x000fc40003f06270 */
[----:B------:R-:W-:Y:S02]  /*0320*/  LOP3.LUT R5, R23, 0x60, RZ, 0xfc, !PT ;  /* 0x0000006017057812 */ /* 0x000fe400078efcff */
[-C--:B------:R-:W-:Y:S01]  /*0330*/  ISETP.GE.AND P1, PT, R9, R24.reuse, PT ;  /* 0x000000180900720c */ /* 0x080fe20003f26270 */
[----:B------:R-:W3:Y:S01]  /*0340*/  @!P2 LDG.E R19, desc[UR8][R6.64+0x200] ;  /* 0x000200080613a981 */ /* 0x000ee2000c1e1900 */
[----:B------:R-:W-:Y:S02]  /*0350*/  IADD3 R4, P5, R4, UR12, RZ ;  /* 0x0000000c04047c10 */ /* 0x000fe4000ffbe0ff */
[----:B------:R-:W-:Y:S02]  /*0360*/  LOP3.LUT R9, R23, 0xc0, RZ, 0xfc, !PT ;  /* 0x000000c017097812 */ /* 0x000fe400078efcff */
[----:B------:R-:W-:Y:S01]  /*0370*/  ISETP.GE.AND P3, PT, R5, R24, PT ;  /* 0x000000180500720c */ /* 0x000fe20003f66270 */
[----:B------:R-:W4:Y:S01]  /*0380*/  @!P6 LDG.E R29, desc[UR8][R6.64] ;  /* 0x00000008061de981 */ /* 0x000f22000c1e1900 */
[----:B------:R-:W-:-:S02]  /*0390*/  IADD3.X R5, R8, UR13, RZ, P5, !PT ;  /* 0x0000000d08057c10 */ /* 0x000fc4000affe4ff */
[----:B------:R-:W-:Y:S01]  /*03a0*/  ISETP.GE.AND P5, PT, R9, R24, PT ;  /* 0x000000180900720c */ /* 0x000fe20003fa6270 */
[----:B------:R-:W5:Y:S01]  /*03b0*/  @!P0 LDG.E R27, desc[UR8][R6.64+0x80] ;  /* 0x00008008061b8981 */ /* 0x000f62000c1e1900 */
[----:B------:R-:W-:-:S03]  /*03c0*/  LOP3.LUT R9, R23, 0xe0, RZ, 0xfc, !PT ;  /* 0x000000e017097812 */ /* 0x000fc600078efcff */
[----:B------:R-:W3:Y:S01]  /*03d0*/  @!P1 LDG.E R16, desc[UR8][R6.64+0x280] ;  /* 0x0002800806109981 */ /* 0x000ee2000c1e1900 */
[----:B------:R-:W-:-:S03]  /*03e0*/  ISETP.GE.AND P6, PT, R9, R24, PT ;  /* 0x000000180900720c */ /* 0x000fc60003fc6270 */
[----:B------:R-:W3:Y:S04]  /*03f0*/  @!P3 LDG.E R26, desc[UR8][R6.64+0x180] ;  /* 0x00018008061ab981 */ /* 0x000ee8000c1e1900 */
[----:B------:R-:W3:Y:S06]  /*0400*/  @!P5 LDG.E R17, desc[UR8][R6.64+0x300] ;  /* 0x000300080611d981 */ /* 0x000eec000c1e1900 */
[----:B0-----:R0:W3:Y:S01]  /*0410*/  @!P6 LDG.E R18, desc[UR8][R6.64+0x380] ;  /* 0x000380080612e981 */ /* 0x0010e2000c1e1900 */
[----:B------:R-:W1:Y:S01]  /*0420*/  S2UR UR5, SR_CgaCtaId ;  /* 0x00000000000579c3 */ /* 0x000e620000008800 */
[----:B------:R-:W-:Y:S01]  /*0430*/  IMAD.IADD R15, R21, 0x1, R2 ;  /* 0x00000001150f7824 */ /* 0x000fe200078e0202 */
[----:B------:R-:W-:-:S03]  /*0440*/  UMOV UR4, 0x400 ;  /* 0x0000040000047882 */ /* 0x000fc60000000000 */
[C---:B------:R-:W-:Y:S02]  /*0450*/  VIADD R14, R15.reuse, 0x60 ;  /* 0x000000600f0e7836 */ /* 0x040fe40000000000 */
[C---:B------:R-:W-:Y:S02]  /*0460*/  VIADD R10, R15.reuse, 0x20 ;  /* 0x000000200f0a7836 */ /* 0x040fe40000000000 */
[C---:B0-----:R-:W-:Y:S01]  /*0470*/  VIADD R6, R15.reuse, 0xc0 ;  /* 0x000000c00f067836 */ /* 0x041fe20000000000 */
[CC--:B------:R-:W-:Y:S01]  /*0480*/  LEA.HI.SX32 R8, R15.reuse, R15.reuse, 0x1b ;  /* 0x0000000f0f087211 */ /* 0x0c0fe200078fdaff */
[C---:B------:R-:W-:Y:S01]  /*0490*/  VIADD R30, R15.reuse, 0x80 ;  /* 0x000000800f1e7836 */ /* 0x040fe20000000000 */
[C---:B------:R-:W-:Y:S01]  /*04a0*/  IADD3 R12, R15.reuse, 0x40, RZ ;  /* 0x000000400f0c7810 */ /* 0x040fe20007ffe0ff */
[C---:B------:R-:W-:Y:S01]  /*04b0*/  VIADD R34, R15.reuse, 0xe0 ;  /* 0x000000e00f227836 */ /* 0x040fe20000000000 */
[----:B------:R-:W-:Y:S01]  /*04c0*/  IADD3 R32, R15, 0xa0, RZ ;  /* 0x000000a00f207810 */ /* 0x000fe20007ffe0ff */
[----:B------:R-:W-:Y:S01]  /*04d0*/  IMAD R25, R2, 0x7, R15 ;  /* 0x0000000702197824 */ /* 0x000fe200078e020f */
[----:B------:R-:W-:-:S02]  /*04e0*/  LEA.HI.SX32 R9, R14, R15, 0x1b ;  /* 0x0000000f0e097211 */ /* 0x000fc400078fdaff */
[-C--:B------:R-:W-:Y:S01]  /*04f0*/  LEA.HI.SX32 R7, R10, R15.reuse, 0x1b ;  /* 0x0000000f0a077211 */ /* 0x080fe200078fdaff */
[----:B-1----:R-:W-:Y:S01]  /*0500*/  ULEA UR4, UR5, UR4, 0x18 ;  /* 0x0000000405047291 */ /* 0x002fe2000f8ec03f */
[-C--:B------:R-:W-:Y:S02]  /*0510*/  LEA.HI.SX32 R14, R6, R15.reuse, 0x1b ;  /* 0x0000000f060e7211 */ /* 0x080fe400078fdaff */
[-C--:B------:R-:W-:Y:S02]  /*0520*/  LEA.HI.SX32 R12, R12, R15.reuse, 0x1b ;  /* 0x0000000f0c0c7211 */ /* 0x080fe400078fdaff */
[-C--:B------:R-:W-:Y:S01]  /*0530*/  LEA.HI.SX32 R10, R30, R15.reuse, 0x1b ;  /* 0x0000000f1e0a7211 */ /* 0x080fe200078fdaff */
[C---:B------:R-:W-:Y:S01]  /*0540*/  VIADD R30, R25.reuse, 0x2 ;  /* 0x00000002191e7836 */ /* 0x040fe20000000000 */
[----:B------:R-:W-:Y:S01]  /*0550*/  LEA R6, R8, UR4, 0x2 ;  /* 0x0000000408067c11 */ /* 0x000fe2000f8e10ff */
[C---:B------:R-:W-:Y:S01]  /*0560*/  VIADD R36, R25.reuse, 0x4 ;  /* 0x0000000419247836 */ /* 0x040fe20000000000 */
[-C--:B------:R-:W-:Y:S01]  /*0570*/  LEA.HI.SX32 R11, R32, R15.reuse, 0x1b ;  /* 0x0000000f200b7211 */ /* 0x080fe200078fdaff */
[C---:B------:R-:W-:Y:S01]  /*0580*/  VIADD R32, R25.reuse, 0x1 ;  /* 0x0000000119207836 */ /* 0x040fe20000000000 */
[----:B------:R-:W-:Y:S01]  /*0590*/  LEA.HI.SX32 R15, R34, R15, 0x1b ;  /* 0x0000000f220f7211 */ /* 0x000fe200078fdaff */
[C---:B------:R-:W-:Y:S01]  /*05a0*/  VIADD R38, R25.reuse, 0x5 ;  /* 0x0000000519267836 */ /* 0x040fe20000000000 */
[----:B------:R-:W-:Y:S01]  /*05b0*/  LEA R35, R2, R21, 0x3 ;  /* 0x0000001502237211 */ /* 0x000fe200078e18ff */
[C---:B------:R-:W-:Y:S01]  /*05c0*/  VIADD R42, R25.reuse, 0x7 ;  /* 0x00000007192a7836 */ /* 0x040fe20000000000 */
[----:B------:R-:W-:-:S02]  /*05d0*/  IADD3 R34, R25, 0x3, RZ ;  /* 0x0000000319227810 */ /* 0x000fc40007ffe0ff */
[----:B------:R-:W-:Y:S02]  /*05e0*/  IADD3 R40, R25, 0x6, RZ ;  /* 0x0000000619287810 */ /* 0x000fe40007ffe0ff */
[----:B------:R-:W-:Y:S02]  /*05f0*/  LEA R8, R7, UR4, 0x2 ;  /* 0x0000000407087c11 */ /* 0x000fe4000f8e10ff */
[----:B------:R-:W-:Y:S02]  /*0600*/  LEA R7, R12, UR4, 0x2 ;  /* 0x000000040c077c11 */ /* 0x000fe4000f8e10ff */
[----:B------:R-:W-:Y:S02]  /*0610*/  LEA R9, R9, UR4, 0x2 ;  /* 0x0000000409097c11 */ /* 0x000fe4000f8e10ff */
[----:B------:R-:W-:Y:S02]  /*0620*/  LEA.HI.SX32 R33, R30, R35, 0x1b ;  /* 0x000000231e217211 */ /* 0x000fe400078fdaff */
[----:B------:R-:W-:-:S02]  /*0630*/  LEA R10, R10, UR4, 0x2 ;  /* 0x000000040a0a7c11 */ /* 0x000fc4000f8e10ff */
[-C--:B------:R-:W-:Y:S02]  /*0640*/  LEA.HI.SX32 R32, R32, R35.reuse, 0x1b ;  /* 0x0000002320207211 */ /* 0x080fe400078fdaff */
[-C--:B------:R-:W-:Y:S02]  /*0650*/  LEA.HI.SX32 R34, R34, R35.reuse, 0x1b ;  /* 0x0000002322227211 */ /* 0x080fe400078fdaff */
[-C--:B------:R-:W-:Y:S02]  /*0660*/  LEA.HI.SX32 R31, R36, R35.reuse, 0x1b ;  /* 0x00000023241f7211 */ /* 0x080fe400078fdaff */
[-C--:B------:R-:W-:Y:S02]  /*0670*/  LEA.HI.SX32 R30, R38, R35.reuse, 0x1b ;  /* 0x00000023261e7211 */ /* 0x080fe400078fdaff */
[-C--:B------:R-:W-:Y:S02]  /*0680*/  LEA.HI.SX32 R13, R40, R35.reuse, 0x1b ;  /* 0x00000023280d7211 */ /* 0x080fe400078fdaff */
[----:B------:R-:W-:-:S02]  /*0690*/  LEA.HI.SX32 R12, R42, R35, 0x1b ;  /* 0x000000232a0c7211 */ /* 0x000fc400078fdaff */
[----:B------:R-:W-:Y:S02]  /*06a0*/  LEA R11, R11, UR4, 0x2 ;  /* 0x000000040b0b7c11 */ /* 0x000fe4000f8e10ff */
        /* <DEDUP_REMOVED lines=8> */
[----:B------:R-:W-:Y:S02]  /*0730*/  CS2R R36, SRZ ;  /* 0x0000000000247805 */ /* 0x000fe4000001ff00 */
[----:B------:R-:W-:Y:S01]  /*0740*/  CS2R R38, SRZ ;  /* 0x0000000000267805 */ /* 0x000fe2000001ff00 */
[----:B------:R-:W-:Y:S01]  /*0750*/  HFMA2.MMA R42, -RZ, RZ, 0, 0 ;  /* 0x00000000ff2a7435 */ /* 0x000fe200000001ff */
[----:B------:R-:W-:Y:S01]  /*0760*/  CS2R R40, SRZ ;  /* 0x0000000000287805 */ /* 0x000fe2000001ff00 */
[----:B----4-:R0:W-:Y:S04]  /*0770*/  STS [R6], R29 ;  /* 0x0000001d06007388 */ /* 0x0101e80000000800 */
[----:B-----5:R1:W-:Y:S01]  /*0780*/  STS [R8+0x80], R27 ;  /* 0x0000801b08007388 */ /* 0x0203e20000000800 */
[----:B0-----:R-:W-:-:S03]  /*0790*/  LEA.HI.SX32 R29, R25, R25, 0x1b ;  /* 0x00000019191d7211 */ /* 0x001fc600078fdaff */
[----:B--2---:R-:W-:Y:S01]  /*07a0*/  STS [R7+0x100], R28 ;  /* 0x0001001c07007388 */ /* 0x004fe20000000800 */
[----:B-1----:R-:W-:-:S03]  /*07b0*/  LEA R27, R29, UR4, 0x2 ;  /* 0x000000041d1b7c11 */ /* 0x002fc6000f8e10ff */
[----:B---3--:R-:W-:Y:S01]  /*07c0*/  STS [R9+0x180], R26 ;  /* 0x0001801a09007388 */ /* 0x008fe20000000800 */
[----:B------:R-:W-:-:S03]  /*07d0*/  LEA R29, R13, UR4, 0x2 ;  /* 0x000000040d1d7c11 */ /* 0x000fc6000f8e10ff */
[----:B------:R-:W-:Y:S04]  /*07e0*/  STS [R10+0x200], R19 ;  /* 0x000200130a007388 */ /* 0x000fe80000000800 */
[----:B------:R-:W-:Y:S04]  /*07f0*/  STS [R11+0x280], R16 ;  /* 0x000280100b007388 */ /* 0x000fe80000000800 */
[----:B------:R-:W-:Y:S04]  /*0800*/  STS [R14+0x300], R17 ;  /* 0x000300110e007388 */ /* 0x000fe80000000800 */
[----:B------:R-:W-:Y:S01]  /*0810*/  STS [R15+0x380], R18 ;  /* 0x000380120f007388 */ /* 0x000fe20000000800 */
[----:B------:R-:W-:-:S03]  /*0820*/  NOP ;  /* 0x0000000000007918 */ /* 0x000fc60000000000 */
[----:B------:R-:W0:Y:S04]  /*0830*/  LDS R28, [R27] ;  /* 0x000000001b1c7984 */ /* 0x000e280000000800 */
[----:B------:R-:W1:Y:S04]  /*0840*/  LDS R26, [R32+0x4] ;  /* 0x00000400201a7984 */ /* 0x000e680000000800 */
[----:B------:R-:W2:Y:S04]  /*0850*/  LDS R19, [R33+0x8] ;  /* 0x0000080021137984 */ /* 0x000ea80000000800 */
[----:B------:R-:W3:Y:S04]  /*0860*/  LDS R18, [R34+0xc] ;  /* 0x00000c0022127984 */ /* 0x000ee80000000800 */
[----:B------:R-:W4:Y:S04]  /*0870*/  LDS R17, [R31+0x10] ;  /* 0x000010001f117984 */ /* 0x000f280000000800 */
[----:B------:R-:W5:Y:S04]  /*0880*/  LDS R16, [R30+0x14] ;  /* 0x000014001e107984 */ /* 0x000f680000000800 */
[----:B------:R-:W5:Y:S04]  /*0890*/  LDS R13, [R29+0x18] ;  /* 0x000018001d0d7984 */ /* 0x000f680000000800 */
[----:B------:R-:W5:Y:S01]  /*08a0*/  LDS R12, [R35+0x1c] ;  /* 0x00001c00230c7984 */ /* 0x000f620000000800 */
[----:B------:R-:W-:Y:S01]  /*08b0*/  BAR.SYNC.DEFER_BLOCKING 0x0 ;  /* 0x0000000000007b1d */ /* 0x000fe20000010000 */
[----:B------:R-:W-:-:S06]  /*08c0*/  IMAD.MOV.U32 R25, RZ, RZ, RZ ;  /* 0x000000ffff197224 */ /* 0x000fcc00078e00ff */
[----:B------:R-:W5:Y:S01]  /*08d0*/  @!P0 LDG.E R25, desc[UR8][R4.64+0x80] ;  /* 0x0000800804198981 */ /* 0x000f62000c1e1900 */
[----:B------:R-:W-:-:S03]  /*08e0*/  ISETP.GE.AND P0, PT, R23, R24, PT ;  /* 0x000000181700720c */ /* 0x000fc60003f06270 */
[----:B------:R-:W5:Y:S04]  /*08f0*/  @!P4 LDG.E R38, desc[UR8][R4.64+0x100] ;  /* 0x000100080426c981 */ /* 0x000f68000c1e1900 */
[----:B------:R-:W5:Y:S04]  /*0900*/  @!P3 LDG.E R36, desc[UR8][R4.64+0x180] ;  /* 0x000180080424b981 */ /* 0x000f68000c1e1900 */
[----:B------:R-:W5:Y:S04]  /*0910*/  @!P2 LDG.E R39, desc[UR8][R4.64+0x200] ;  /* 0x000200080427a981 */ /* 0x000f68000c1e1900 */
[----:B------:R-:W5:Y:S04]  /*0920*/  @!P0 LDG.E R37, desc[UR8][R4.64] ;  /* 0x0000000804258981 */ /* 0x000f68000c1e1900 */
[----:B------:R-:W5:Y:S04]  /*0930*/  @!P1 LDG.E R40, desc[UR8][R4.64+0x280] ;  /* 0x0002800804289981 */ /* 0x000f68000c1e1900 */
[----:B------:R-:W5:Y:S04]  /*0940*/  @!P5 LDG.E R41, desc[UR8][R4.64+0x300] ;  /* 0x000300080429d981 */ /* 0x000f68000c1e1900 */
[----:B------:R-:W5:Y:S01]  /*0950*/  @!P6 LDG.E R42, desc[UR8][R4.64+0x380] ;  /* 0x00038008042ae981 */ /* 0x000f62000c1e1900 */
[----:B0-----:R-:W-:Y:S01]  /*0960*/  FMUL.FTZ R28, R28, UR7 ;  /* 0x000000071c1c7c20 */ /* 0x001fe20008410000 */
[----:B-1----:R-:W-:Y:S01]  /*0970*/  FMUL.FTZ R26, R26, UR7 ;  /* 0x000000071a1a7c20 */ /* 0x002fe20008410000 */
[----:B--2---:R-:W-:Y:S01]  /*0980*/  FMUL.FTZ R19, R19, UR7 ;  /* 0x0000000713137c20 */ /* 0x004fe20008410000 */
[----:B---3--:R-:W-:Y:S01]  /*0990*/  FMUL.FTZ R18, R18, UR7 ;  /* 0x0000000712127c20 */ /* 0x008fe20008410000 */
[----:B----4-:R-:W-:Y:S01]  /*09a0*/  FMUL.FTZ R17, R17, UR7 ;  /* 0x0000000711117c20 */ /* 0x010fe20008410000 */
[----:B-----5:R-:W-:Y:S01]  /*09b0*/  FMUL.FTZ R16, R16, UR7 ;  /* 0x0000000710107c20 */ /* 0x020fe20008410000 */
[----:B------:R-:W-:Y:S01]  /*09c0*/  FMUL.FTZ R13, R13, UR7 ;  /* 0x000000070d0d7c20 */ /* 0x000fe20008410000 */
[----:B------:R-:W-:Y:S01]  /*09d0*/  FMUL.FTZ R12, R12, UR7 ;  /* 0x000000070c0c7c20 */ /* 0x000fe20008410000 */
[----:B------:R-:W-:Y:S01]  /*09e0*/  ISETP.GT.AND P0, PT, R24, 0x1ff, PT ;  /* 0x000001ff1800780c */ /* 0x000fe20003f04270 */
[----:B------:R-:W-:Y:S01]  /*09f0*/  BSSY B0, `(.L_x_1827) ;  /* 0x00000a5000007945 */ /* 0x000fe20003800000 */
[----:B------:R-:W-:Y:S04]  /*0a00*/  STS [R6], R37 ;  /* 0x0000002506007388 */ /* 0x000fe80000000800 */
[----:B------:R-:W-:Y:S04]  /*0a10*/  STS [R8+0x80], R25 ;  /* 0x0000801908007388 */ /* 0x000fe80000000800 */
[----:B------:R-:W-:Y:S04]  /*0a20*/  STS [R7+0x100], R38 ;  /* 0x0001002607007388 */ /* 0x000fe80000000800 */
[----:B------:R-:W-:Y:S04]  /*0a30*/  STS [R9+0x180], R36 ;  /* 0x0001802409007388 */ /* 0x000fe80000000800 */
        /* <DEDUP_REMOVED lines=13> */
[----:B0-----:R-:W-:Y:S01]  /*0b10*/  FFMA.FTZ R4, R28, R28, R27 ;  /* 0x0000001c1c047223 */ /* 0x001fe2000001001b */
[----:B-1----:R-:W-:-:S05]  /*0b20*/  FFMA.FTZ R5, R26, R26, R5 ;  /* 0x0000001a1a057223 */ /* 0x002fca0000010005 */
[----:B------:R-:W0:Y:S01]  /*0b30*/  MUFU.SQRT R4, R4 ;  /* 0x0000000400047308 */ /* 0x000e220000002000 */
[----:B--2---:R-:W-:Y:S01]  /*0b40*/  FFMA.FTZ R6, R19, R19, R6 ;  /* 0x0000001313067223 */ /* 0x004fe20000010006 */
[----:B---3--:R-:W-:-:S06]  /*0b50*/  FFMA.FTZ R25, R18, R18, R25 ;  /* 0x0000001212197223 */ /* 0x008fcc0000010019 */
[----:B------:R-:W1:Y:S01]  /*0b60*/  MUFU.SQRT R5, R5 ;  /* 0x0000000500057308 */ /* 0x000e620000002000 */
[----:B----4-:R-:W-:-:S07]  /*0b70*/  FFMA.FTZ R8, R17, R17, R8 ;  /* 0x0000001111087223 */ /* 0x010fce0000010008 */
[----:B------:R-:W2:Y:S01]  /*0b80*/  MUFU.SQRT R6, R6 ;  /* 0x0000000600067308 */ /* 0x000ea20000002000 */
[----:B-----5:R-:W-:Y:S01]  /*0b90*/  FFMA.FTZ R7, R16, R16, R7 ;  /* 0x0000001010077223 */ /* 0x020fe20000010007 */
[----:B------:R-:W-:-:S06]  /*0ba0*/  FFMA.FTZ R10, R13, R13, R10 ;  /* 0x0000000d0d0a7223 */ /* 0x000fcc000001000a */
[----:B------:R-:W3:Y:S01]  /*0bb0*/  MUFU.SQRT R25, R25 ;  /* 0x0000001900197308 */ /* 0x000ee20000002000 */
[----:B0-----:R-:W-:Y:S01]  /*0bc0*/  FADD.FTZ R4, R4, UR14 ;  /* 0x0000000e04047e21 */ /* 0x001fe20008010000 */
[----:B-1----:R-:W-:-:S06]  /*0bd0*/  FADD.FTZ R5, R5, UR14 ;  /* 0x0000000e05057e21 */ /* 0x002fcc0008010000 */
[----:B------:R-:W0:Y:S01]  /*0be0*/  MUFU.SQRT R8, R8 ;  /* 0x0000000800087308 */ /* 0x000e220000002000 */
[----:B------:R-:W-:Y:S01]  /*0bf0*/  FFMA.FTZ R35, R12, R12, R35 ;  /* 0x0000000c0c237223 */ /* 0x000fe20000010023 */
[----:B--2---:R-:W-:-:S06]  /*0c00*/  FADD.FTZ R6, R6, UR14 ;  /* 0x0000000e06067e21 */ /* 0x004fcc0008010000 */
[----:B------:R-:W1:Y:S01]  /*0c10*/  MUFU.SQRT R9, R7 ;  /* 0x0000000700097308 */ /* 0x000e620000002000 */
[----:B---3--:R-:W-:-:S07]  /*0c20*/  FADD.FTZ R25, R25, UR14 ;  /* 0x0000000e19197e21 */ /* 0x008fce0008010000 */
[----:B------:R-:W2:Y:S08]  /*0c30*/  MUFU.RCP R11, R4 ;  /* 0x00000004000b7308 */ /* 0x000eb00000001000 */
[----:B------:R-:W3:Y:S01]  /*0c40*/  MUFU.SQRT R10, R10 ;  /* 0x0000000a000a7308 */ /* 0x000ee20000002000 */
[----:B0-----:R-:W-:-:S07]  /*0c50*/  FADD.FTZ R8, R8, UR14 ;  /* 0x0000000e08087e21 */ /* 0x001fce0008010000 */
[----:B------:R-:W0:Y:S08]  /*0c60*/  MUFU.RCP R5, R5 ;  /* 0x0000000500057308 */ /* 0x000e300000001000 */
[----:B------:R-:W4:Y:S01]  /*0c70*/  MUFU.SQRT R35, R35 ;  /* 0x0000002300237308 */ /* 0x000f220000002000 */
[----:B-1----:R-:W-:-:S07]  /*0c80*/  FADD.FTZ R9, R9, UR14 ;  /* 0x0000000e09097e21 */ /* 0x002fce0008010000 */
[----:B------:R-:W1:Y:S01]  /*0c90*/  MUFU.RCP R6, R6 ;  /* 0x0000000600067308 */ /* 0x000e620000001000 */
[----:B--2---:R-:W-:Y:S01]  /*0ca0*/  FMUL.FTZ R28, R28, R11 ;  /* 0x0000000b1c1c7220 */ /* 0x004fe20000410000 */
[----:B---3--:R-:W-:-:S06]  /*0cb0*/  FADD.FTZ R10, R10, UR14 ;  /* 0x0000000e0a0a7e21 */ /* 0x008fcc0008010000 */
[----:B------:R-:W2:Y:S01]  /*0cc0*/  MUFU.RCP R25, R25 ;  /* 0x0000001900197308 */ /* 0x000ea20000001000 */
[----:B0-----:R-:W-:Y:S01]  /*0cd0*/  FMUL.FTZ R7, R26, R5 ;  /* 0x000000051a077220 */ /* 0x001fe20000410000 */
[----:B------:R-:W-:-:S06]  /*0ce0*/  FMUL.FTZ R28, R28, R28 ;  /* 0x0000001c1c1c7220 */ /* 0x000fcc0000410000 */
[----:B------:R-:W0:Y:S01]  /*0cf0*/  MUFU.RCP R8, R8 ;  /* 0x0000000800087308 */ /* 0x000e220000001000 */
[----:B----4-:R-:W-:Y:S01]  /*0d00*/  FADD.FTZ R35, R35, UR14 ;  /* 0x0000000e23237e21 */ /* 0x010fe20008010000 */
[----:B------:R-:W-:Y:S01]  /*0d10*/  FFMA.FTZ R28, R7, R7, R28 ;  /* 0x00000007071c7223 */ /* 0x000fe2000001001c */
[----:B-1----:R-:W-:-:S05]  /*0d20*/  FMUL.FTZ R19, R19, R6 ;  /* 0x0000000613137220 */ /* 0x002fca0000410000 */
[----:B------:R-:W1:Y:S01]  /*0d30*/  MUFU.RCP R9, R9 ;  /* 0x0000000900097308 */ /* 0x000e620000001000 */
[----:B------:R-:W-:Y:S01]  /*0d40*/  FFMA.FTZ R19, R19, R19, R28 ;  /* 0x0000001313137223 */ /* 0x000fe2000001001c */
[----:B--2---:R-:W-:-:S06]  /*0d50*/  FMUL.FTZ R18, R18, R25 ;  /* 0x0000001912127220 */ /* 0x004fcc0000410000 */
[----:B------:R-:W2:Y:S01]  /*0d60*/  MUFU.RCP R10, R10 ;  /* 0x0000000a000a7308 */ /* 0x000ea20000001000 */
[----:B------:R-:W-:Y:S01]  /*0d70*/  FFMA.FTZ R18, R18, R18, R19 ;  /* 0x0000001212127223 */ /* 0x000fe20000010013 */
[----:B0-----:R-:W-:-:S06]  /*0d80*/  FMUL.FTZ R17, R17, R8 ;  /* 0x0000000811117220 */ /* 0x001fcc0000410000 */
[----:B------:R-:W0:Y:S01]  /*0d90*/  MUFU.RCP R35, R35 ;  /* 0x0000002300237308 */ /* 0x000e220000001000 */
[----:B------:R-:W-:Y:S01]  /*0da0*/  FFMA.FTZ R17, R17, R17, R18 ;  /* 0x0000001111117223 */ /* 0x000fe20000010012 */
[----:B-1----:R-:W-:-:S04]  /*0db0*/  FMUL.FTZ R16, R16, R9 ;  /* 0x0000000910107220 */ /* 0x002fc80000410000 */
[----:B------:R-:W-:Y:S01]  /*0dc0*/  FFMA.FTZ R16, R16, R16, R17 ;  /* 0x0000001010107223 */ /* 0x000fe20000010011 */
[----:B--2---:R-:W-:-:S04]  /*0dd0*/  FMUL.FTZ R13, R13, R10 ;  /* 0x0000000a0d0d7220 */ /* 0x004fc80000410000 */
[----:B------:R-:W-:Y:S01]  /*0de0*/  FFMA.FTZ R13, R13, R13, R16 ;  /* 0x0000000d0d0d7223 */ /* 0x000fe20000010010 */
[----:B0-----:R-:W-:-:S04]  /*0df0*/  FMUL.FTZ R12, R12, R35 ;  /* 0x000000230c0c7220 */ /* 0x001fc80000410000 */
[----:B------:R-:W-:Y:S01]  /*0e00*/  FFMA.FTZ R13, R12, R12, R13 ;  /* 0x0000000c0c0d7223 */ /* 0x000fe2000001000d */
[----:B------:R-:W-:Y:S06]  /*0e10*/  BAR.SYNC.DEFER_BLOCKING 0x0 ;  /* 0x0000000000007b1d */ /* 0x000fec0000010000 */
[----:B------:R-:W-:Y:S05]  /*0e20*/  @P0 BRA `(.L_x_1828) ;  /* 0x0000000000f00947 */ /* 0x000fea0003800000 */
[----:B------:R-:W-:Y:S01]  /*0e30*/  IMAD.SHL.U32 R4, R22, 0x20, RZ ;  /* 0x0000002016047824 */ /* 0x000fe200078e00ff */
[----:B------:R-:W-:-:S03]  /*0e40*/  ISETP.NE.AND P1, PT, R2, RZ, PT ;  /* 0x000000ff0200720c */ /* 0x000fc60003f25270 */
[----:B------:R-:W-:Y:S01]  /*0e50*/  VIADD R5, R4, 0x20 ;  /* 0x0000002004057836 */ /* 0x000fe20000000000 */
[----:B------:R-:W-:-:S04]  /*0e60*/  LOP3.LUT R7, RZ, R4, RZ, 0x33, !PT ;  /* 0x00000004ff077212 */ /* 0x000fc800078e33ff */
[----:B------:R-:W-:Y:S02]  /*0e70*/  ISETP.GT.AND P0, PT, R5, R24, PT ;  /* 0x000000180500720c */ /* 0x000fe40003f04270 */
[----:B------:R-:W-:-:S03]  /*0e80*/  IADD3 R7, R24, R7, RZ ;  /* 0x0000000718077210 */ /* 0x000fc60007ffe0ff */
        /* <DEDUP_REMOVED lines=54> */
.L_x_1828:
        /* <DEDUP_REMOVED lines=37> */
.L_x_1829:
[----:B------:R-:W-:Y:S05]  /*1440*/  BSYNC B0 ;  /* 0x0000000000007941 */ /* 0x000fea0003800000 */
.L_x_1827:
[----:B------:R-:W-:Y:S04]  /*1450*/  BSSY B0, `(.L_x_1830) ;  /* 0x0000004000007945 */ /* 0x000fe80003800000 */
[----:B------:R-:W-:Y:S05]  /*1460*/  @P0 BRA `(.L_x_1831) ;  /* 0x0000000000080947 */ /* 0x000fea0003800000 */
[----:B------:R-:W2:Y:S02]  /*1470*/  LDC.64 R4, c[0x0][0x228] ;  /* 0x00008a00ff047b82 */ /* 0x000ea40000000a00 */
[----:B--2---:R2:W-:Y:S02]  /*1480*/  REDG.E.ADD.F32.FTZ.RN.STRONG.GPU desc[UR8][R4.64], R25 ;  /* 0x00000019040079a6 */ /* 0x0045e4000c10f388 */
.L_x_1831:
[----:B------:R-:W-:Y:S05]  /*1490*/  BSYNC B0 ;  /* 0x0000000000007941 */ /* 0x000fea0003800000 */
.L_x_1830:
[----:B--2---:R-:W2:Y:S01]  /*14a0*/  LDC R5, c[0x0][0xc] ;  /* 0x00000300ff057b82 */ /* 0x004ea20000000800 */
[----:B------:R-:W-:Y:S01]  /*14b0*/  NOP ;  /* 0x0000000000007918 */ /* 0x000fe20000000000 */
[----:B--2---:R-:W-:-:S05]  /*14c0*/  IMAD R20, R5, 0x1000, R20 ;  /* 0x0000100005147824 */ /* 0x004fca00078e0214 */
[----:B------:R-:W-:-:S13]  /*14d0*/  ISETP.GE.U32.AND P0, PT, R20, UR6, PT ;  /* 0x0000000614007c0c */ /* 0x000fda000bf06070 */
[----:B------:R-:W-:Y:S05]  /*14e0*/  @!P0 BRA `(.L_x_1832) ;  /* 0xffffffec00348947 */ /* 0x000fea000383ffff */
[----:B------:R-:W-:Y:S05]  /*14f0*/  EXIT ;  /* 0x000000000000794d */ /* 0x000fea0003800000 */
.L_x_1833:
        /* <DEDUP_REMOVED lines=16> */
.L_x_2167:


//--------------------- .text._Z33kPreconditionOptimizer32bit1StateI6__halfLi4ELi4096ELi8EEvPT_S2_PfS3_ffffiffi --------------------------
	.section	.text._Z33kPreconditionOptimizer32bit1StateI6__halfLi4ELi4096ELi8EEvPT_S2_PfS3_ffffiffi,"ax",@progbits
	.align	128
        .global         _Z33kPreconditionOptimizer32bit1StateI6__halfLi4ELi4096ELi8EEvPT_S2_PfS3_ffffiffi
        .type           _Z33kPreconditionOptimizer32bit1StateI6__halfLi4ELi4096ELi8EEvPT_S2_PfS3_ffffiffi,@function
        .size           _Z33kPreconditionOptimizer32bit1StateI6__halfLi4ELi4096ELi8EEvPT_S2_PfS3_ffffiffi,(.L_x_2168 - _Z33kPreconditionOptimizer32bit1StateI6__halfLi4ELi4096ELi8EEvPT_S2_PfS3_ffffiffi)
        .other          _Z33kPreconditionOptimizer32bit1StateI6__halfLi4ELi4096ELi8EEvPT_S2_PfS3_ffffiffi,@"STO_CUDA_ENTRY STV_DEFAULT"
_Z33kPreconditionOptimizer32bit1StateI6__halfLi4ELi4096ELi8EEvPT_S2_PfS3_ffffiffi:
.text._Z33kPreconditionOptimizer32bit1StateI6__halfLi4ELi4096ELi8EEvPT_S2_PfS3_ffffiffi:
        /* <DEDUP_REMOVED lines=28> */
.L_x_1839:
[----:B------:R-:W-:Y:S01]  /*01c0*/  IMAD.MOV R24, RZ, RZ, -R20 ;  /* 0x000000ffff187224 */ /* 0x000fe200078e0a14 */
[C---:B------:R-:W-:Y:S01]  /*01d0*/  LOP3.LUT R5, R23.reuse, 0x20, RZ, 0xfc, !PT ;  /* 0x0000002017057812 */ /* 0x040fe200078efcff */
[----:B------:R-:W-:Y:S01]  /*01e0*/  BAR.SYNC.DEFER_BLOCKING 0x0 ;  /* 0x0000000000007b1d */ /* 0x000fe20000010000 */
[C---:B-1----:R-:W-:Y:S02]  /*01f0*/  IADD3 R8, P1, R23.reuse, R20, RZ ;  /* 0x0000001417087210 */ /* 0x042fe40007f3e0ff */
        /* <DEDUP_REMOVED lines=39> */
[C---:B------:R-:W-:Y:S02]  /*0470*/  VIADD R8, R9.reuse, 0x40 ;  /* 0x0000004009087836 */ /* 0x040fe40000000000 */
[C---:B------:R-:W-:Y:S02]  /*0480*/  VIADD R10, R9.reuse, 0x80 ;  /* 0x00000080090a7836 */ /* 0x040fe40000000000 */
[C---:B------:R-:W-:Y:S02]  /*0490*/  VIADD R12, R9.reuse, 0xa0 ;  /* 0x000000a0090c7836 */ /* 0x040fe40000000000 */
[C---:B0-----:R-:W-:Y:S02]  /*04a0*/  VIADD R6, R9.reuse, 0xc0 ;  /* 0x000000c009067836 */ /* 0x041fe40000000000 */
[----:B------:R-:W-:Y:S02]  /*04b0*/  IMAD R34, R2, 0x7, R9 ;  /* 0x0000000702227824 */ /* 0x000fe400078e0209 */
[C---:B------:R-:W-:Y:S01]  /*04c0*/  VIADD R14, R9.reuse, 0x20 ;  /* 0x00000020090e7836 */ /* 0x040fe20000000000 */
[C---:B------:R-:W-:Y:S01]  /*04d0*/  IADD3 R18, R9.reuse, 0x60, RZ ;  /* 0x0000006009127810 */ /* 0x040fe20007ffe0ff */
[C---:B------:R-:W-:Y:S01]  /*04e0*/  VIADD R16, R9.reuse, 0xe0 ;  /* 0x000000e009107836 */ /* 0x040fe20000000000 */
[-C--:B------:R-:W-:Y:S01]  /*04f0*/  LEA.HI.SX32 R25, R9, R9.reuse, 0x1b ;  /* 0x0000000909197211 */ /* 0x080fe200078fdaff */
[----:B------:R-:W-:Y:S01]  /*0500*/  VIADD R38, R34, 0x6 ;  /* 0x0000000622267836 */ /* 0x000fe20000000000 */
[-C--:B------:R-:W-:Y:S01]  /*0510*/  LEA.HI.SX32 R19, R8, R9.reuse, 0x1b ;  /* 0x0000000908137211 */ /* 0x080fe200078fdaff */
[----:B------:R-:W-:Y:S01]  /*0520*/  VIADD R8, R34, 0x2 ;  /* 0x0000000222087836 */ /* 0x000fe20000000000 */
[-C--:B------:R-:W-:Y:S01]  /*0530*/  LEA.HI.SX32 R17, R10, R9.reuse, 0x1b ;  /* 0x000000090a117211 */ /* 0x080fe200078fdaff */
[----:B-1----:R-:W-:Y:S01]  /*0540*/  ULEA UR4, UR5, UR4, 0x18 ;  /* 0x0000000405047291 */ /* 0x002fe2000f8ec03f */
[-C--:B------:R-:W-:Y:S01]  /*0550*/  LEA.HI.SX32 R13, R12, R9.reuse, 0x1b ;  /* 0x000000090c0d7211 */ /* 0x080fe200078fdaff */
[----:B------:R-:W-:Y:S01]  /*0560*/  VIADD R12, R34, 0x3 ;  /* 0x00000003220c7836 */ /* 0x000fe20000000000 */
[----:B------:R-:W-:Y:S01]  /*0570*/  LEA.HI.SX32 R15, R6, R9, 0x1b ;  /* 0x00000009060f7211 */ /* 0x000fe200078fdaff */
[----:B------:R-:W-:Y:S01]  /*0580*/  VIADD R6, R34, 0x1 ;  /* 0x0000000122067836 */ /* 0x000fe20000000000 */
[----:B------:R-:W-:Y:S01]  /*0590*/  LEA R11, R2, R21, 0x3 ;  /* 0x00000015020b7211 */ /* 0x000fe200078e18ff */
[C---:B------:R-:W-:Y:S01]  /*05a0*/  VIADD R10, R34.reuse, 0x4 ;  /* 0x00000004220a7836 */ /* 0x040fe20000000000 */
[C---:B------:R-:W-:Y:S01]  /*05b0*/  IADD3 R36, R34.reuse, 0x5, RZ ;  /* 0x0000000522247810 */ /* 0x040fe20007ffe0ff */
[----:B------:R-:W-:Y:S01]  /*05c0*/  VIADD R40, R34, 0x7 ;  /* 0x0000000722287836 */ /* 0x000fe20000000000 */
[----:B------:R-:W-:-:S02]  /*05d0*/  LEA.HI.SX32 R14, R14, R9, 0x1b ;  /* 0x000000090e0e7211 */ /* 0x000fc400078fdaff */
[-C--:B------:R-:W-:Y:S02]  /*05e0*/  LEA.HI.SX32 R18, R18, R9.reuse, 0x1b ;  /* 0x0000000912127211 */ /* 0x080fe400078fdaff */
[----:B------:R-:W-:Y:S02]  /*05f0*/  LEA.HI.SX32 R16, R16, R9, 0x1b ;  /* 0x0000000910107211 */ /* 0x000fe400078fdaff */
[----:B------:R-:W-:Y:S02]  /*0600*/  LEA R35, R25, UR4, 0x1 ;  /* 0x0000000419237c11 */ /* 0x000fe4000f8e08ff */
[-C--:B------:R-:W-:Y:S02]  /*0610*/  LEA.HI.SX32 R7, R36, R11.reuse, 0x1b ;  /* 0x0000000b24077211 */ /* 0x080fe400078fdaff */
[----:B------:R-:W-:Y:S02]  /*0620*/  LEA R36, R14, UR4, 0x1 ;  /* 0x000000040e247c11 */ /* 0x000fe4000f8e08ff */
[----:B------:R-:W-:-:S02]  /*0630*/  LEA.HI.SX32 R9, R38, R11, 0x1b ;  /* 0x0000000b26097211 */ /* 0x000fc400078fdaff */
[-C--:B------:R-:W-:Y:S02]  /*0640*/  LEA.HI.SX32 R6, R6, R11.reuse, 0x1b ;  /* 0x0000000b06067211 */ /* 0x080fe400078fdaff */
[-C--:B------:R-:W-:Y:S02]  /*0650*/  LEA.HI.SX32 R8, R8, R11.reuse, 0x1b ;  /* 0x0000000b08087211 */ /* 0x080fe400078fdaff */
[-C--:B------:R-:W-:Y:S02]  /*0660*/  LEA.HI.SX32 R12, R12, R11.reuse, 0x1b ;  /* 0x0000000b0c0c7211 */ /* 0x080fe400078fdaff */
[-C--:B------:R-:W-:Y:S02]  /*0670*/  LEA.HI.SX32 R10, R10, R11.reuse, 0x1b ;  /* 0x0000000b0a0a7211 */ /* 0x080fe400078fdaff */
[----:B------:R-:W-:Y:S02]  /*0680*/  LEA R38, R19, UR4, 0x1 ;  /* 0x0000000413267c11 */ /* 0x000fe4000f8e08ff */
[----:B------:R-:W-:-:S02]  /*0690*/  LEA.HI.SX32 R11, R40, R11, 0x1b ;  /* 0x0000000b280b7211 */ /* 0x000fc400078fdaff */
[----:B------:R-:W-:Y:S02]  /*06a0*/  LEA R37, R18, UR4, 0x1 ;  /* 0x0000000412257c11 */ /* 0x000fe4000f8e08ff */
[----:B------:R-:W-:Y:S02]  /*06b0*/  LEA R40, R17, UR4, 0x1 ;  /* 0x0000000411287c11 */ /* 0x000fe4000f8e08ff */
[----:B------:R-:W-:Y:S02]  /*06c0*/  LEA.HI.SX32 R34, R34, R34, 0x1b ;  /* 0x0000002222227211 */ /* 0x000fe400078fdaff */
[----:B------:R-:W-:Y:S02]  /*06d0*/  LEA R42, R13, UR4, 0x1 ;  /* 0x000000040d2a7c11 */ /* 0x000fe4000f8e08ff */
[----:B------:R-:W-:Y:S02]  /*06e0*/  LEA R39, R15, UR4, 0x1 ;  /* 0x000000040f277c11 */ /* 0x000fe4000f8e08ff */
[----:B------:R-:W-:Y:S01]  /*06f0*/  LEA R41, R16, UR4, 0x1 ;  /* 0x0000000410297c11 */ /* 0x000fe2000f8e08ff */
[----:B--2---:R0:W-:Y:S04]  /*0700*/  STS.U16 [R35], R32 ;  /* 0x0000002023007388 */ /* 0x0041e80000000400 */
[----:B---3--:R1:W-:Y:S04]  /*0710*/  STS.U16 [R36+0x40], R33 ;  /* 0x0000402124007388 */ /* 0x0083e80000000400 */
[----:B----4-:R2:W-:Y:S01]  /*0720*/  STS.U16 [R38+0x80], R31 ;  /* 0x0000801f26007388 */ /* 0x0105e20000000400 */
[----:B0-----:R-:W-:-:S03]  /*0730*/  LEA R32, R34, UR4, 0x1 ;  /* 0x0000000422207c11 */ /* 0x001fc6000f8e08ff */
[----:B-----5:R0:W-:Y:S01]  /*0740*/  STS.U16 [R37+0xc0], R28 ;  /* 0x0000c01c25007388 */ /* 0x0201e20000000400 */
[----:B-1----:R-:W-:-:S03]  /*0750*/  LEA R33, R6, UR4, 0x1 ;  /* 0x0000000406217c11 */ /* 0x002fc6000f8e08ff */
[----:B------:R1:W-:Y:S01]  /*0760*/  STS.U16 [R40+0x100], R29 ;  /* 0x0001001d28007388 */ /* 0x0003e20000000400 */
[----:B------:R-:W-:Y:S02]  /*0770*/  LEA R36, R12, UR4, 0x1 ;  /* 0x000000040c247c11 */ /* 0x000fe4000f8e08ff */
[----:B--2---:R-:W-:Y:S01]  /*0780*/  LEA R31, R8, UR4, 0x1 ;  /* 0x00000004081f7c11 */ /* 0x004fe2000f8e08ff */
[----:B------:R2:W-:Y:S01]  /*0790*/  STS.U16 [R42+0x140], R27 ;  /* 0x0001401b2a007388 */ /* 0x0005e20000000400 */
[----:B------:R-:W-:Y:S02]  /*07a0*/  LEA R38, R7, UR4, 0x1 ;  /* 0x0000000407267c11 */ /* 0x000fe4000f8e08ff */
[----:B0-----:R-:W-:Y:S02]  /*07b0*/  LEA R28, R11, UR4, 0x1 ;  /* 0x000000040b1c7c11 */ /* 0x001fe4000f8e08ff */
[----:B------:R-:W-:Y:S02]  /*07c0*/  LEA R37, R10, UR4, 0x1 ;  /* 0x000000040a257c11 */ /* 0x000fe4000f8e08ff */
[----:B-1----:R-:W-:Y:S01]  /*07d0*/  LEA R29, R9, UR4, 0x1 ;  /* 0x00000004091d7c11 */ /* 0x002fe2000f8e08ff */
[----:B------:R-:W-:Y:S04]  /*07e0*/  STS.U16 [R39+0x180], R30 ;  /* 0x0001801e27007388 */ /* 0x000fe80000000400 */
[----:B------:R0:W-:Y:S01]  /*07f0*/  STS.U16 [R41+0x1c0], R26 ;  /* 0x0001c01a29007388 */ /* 0x0001e20000000400 */
[----:B------:R-:W-:-:S03]  /*0800*/  NOP ;  /* 0x0000000000007918 */ /* 0x000fc60000000000 */
[----:B------:R-:W1:Y:S04]  /*0810*/  LDS.U16 R32, [R32] ;  /* 0x0000000020207984 */ /* 0x000e680000000400 */
[----:B------:R-:W3:Y:S04]  /*0820*/  LDS.U16 R33, [R33+0x2] ;  /* 0x0000020021217984 */ /* 0x000ee80000000400 */
[----:B------:R-:W4:Y:S04]  /*0830*/  LDS.U16 R31, [R31+0x4] ;  /* 0x000004001f1f7984 */ /* 0x000f280000000400 */
[----:B------:R-:W5:Y:S04]  /*0840*/  LDS.U16 R27, [R36+0x6] ;  /* 0x00000600241b7984 */ /* 0x000f680000000400 */
[----:B------:R-:W5:Y:S04]  /*0850*/  LDS.U16 R26, [R37+0x8] ;  /* 0x00000800251a7984 */ /* 0x000f680000000400 */
[----:B------:R0:W5:Y:S04]  /*0860*/  LDS.U16 R30, [R38+0xa] ;  /* 0x00000a00261e7984 */ /* 0x0001680000000400 */
[----:B------:R-:W5:Y:S04]  /*0870*/  LDS.U16 R29, [R29+0xc] ;  /* 0x00000c001d1d7984 */ /* 0x000f680000000400 */
[----:B------:R-:W5:Y:S01]  /*0880*/  LDS.U16 R28, [R28+0xe] ;  /* 0x00000e001c1c7984 */ /* 0x000f620000000400 */
[----:B------:R-:W-:Y:S01]  /*0890*/  IMAD.MOV.U32 R35, RZ, RZ, RZ ;  /* 0x000000ffff237224 */ /* 0x000fe200078e00ff */
[----:B------:R-:W-:Y:S01]  /*08a0*/  BAR.SYNC.DEFER_BLOCKING 0x0 ;  /* 0x0000000000007b1d */ /* 0x000fe20000010000 */
[----:B--2---:R-:W-:Y:S01]  /*08b0*/  IMAD.MOV.U32 R42, RZ, RZ, RZ ;  /* 0x000000ffff2a7224 */ /* 0x004fe200078e00ff */
[----:B0-----:R-:W-:-:S02]  /*08c0*/  CS2R R40, SRZ ;  /* 0x0000000000287805 */ /* 0x001fc4000001ff00 */
[----:B------:R-:W-:Y:S02]  /*08d0*/  CS2R R38, SRZ ;  /* 0x0000000000267805 */ /* 0x000fe4000001ff00 */
[----:B------:R-:W-:Y:S01]  /*08e0*/  CS2R R36, SRZ ;  /* 0x0000000000247805 */ /* 0x000fe2000001ff00 */
[----:B------:R-:W2:Y:S01]  /*08f0*/  @!P0 LDG.E R35, desc[UR8][R4.64+0x80] ;  /* 0x0000800804238981 */ /* 0x000ea2000c1e1900 */
[----:B------:R-:W-:-:S03]  /*0900*/  ISETP.GE.AND P0, PT, R23, R24, PT ;  /* 0x000000181700720c */ /* 0x000fc60003f06270 */
[----:B------:R-:W2:Y:S04]  /*0910*/  @!P4 LDG.E R41, desc[UR8][R4.64+0x100] ;  /* 0x000100080429c981 */ /* 0x000ea8000c1e1900 */
[----:B------:R-:W2:Y:S04]  /*0920*/  @!P3 LDG.E R40, desc[UR8][R4.64+0x180] ;  /* 0x000180080428b981 */ /* 0x000ea8000c1e1900 */
[----:B------:R-:W2:Y:S04]  /*0930*/  @!P2 LDG.E R39, desc[UR8][R4.64+0x200] ;  /* 0x000200080427a981 */ /* 0x000ea8000c1e1900 */
[----:B------:R-:W2:Y:S04]  /*0940*/  @!P0 LDG.E R42, desc[UR8][R4.64] ;  /* 0x00000008042a8981 */ /* 0x000ea8000c1e1900 */
[----:B------:R-:W2:Y:S04]  /*0950*/  @!P1 LDG.E R38, desc[UR8][R4.64+0x280] ;  /* 0x0002800804269981 */ /* 0x000ea8000c1e1900 */
[----:B------:R-:W2:Y:S04]  /*0960*/  @!P5 LDG.E R37, desc[UR8][R4.64+0x300] ;  /* 0x000300080425d981 */ /* 0x000ea8000c1e1900 */
[----:B------:R0:W2:Y:S01]  /*0970*/  @!P6 LDG.E R36, desc[UR8][R4.64+0x380] ;  /* 0x000380080424e981 */ /* 0x0000a2000c1e1900 */
[----:B------:R-:W-:-:S02]  /*0980*/  LEA R25, R25, UR4, 0x2 ;  /* 0x0000000419197c11 */ /* 0x000fc4000f8e10ff */
        /* <DEDUP_REMOVED lines=8> */
[----:B0-----:R-:W-:Y:S02]  /*0a10*/  LEA R4, R6, UR4, 0x2 ;  /* 0x0000000406047c11 */ /* 0x001fe4000f8e10ff */
[----:B------:R-:W-:Y:S02]  /*0a20*/  LEA R5, R8, UR4, 0x2 ;  /* 0x0000000408057c11 */ /* 0x000fe4000f8e10ff */
[----:B------:R-:W-:Y:S01]  /*0a30*/  LEA R6, R12, UR4, 0x2 ;  /* 0x000000040c067c11 */ /* 0x000fe2000f8e10ff */
[----:B-1----:R-:W-:Y:S02]  /*0a40*/  HADD2.F32 R32, -RZ, R32.H0_H0 ;  /* 0x20000020ff207230 */ /* 0x002fe40000004100 */
[----:B---3--:R-:W-:Y:S01]  /*0a50*/  HADD2.F32 R33, -RZ, R33.H0_H0 ;  /* 0x20000021ff217230 */ /* 0x008fe20000004100 */
[----:B------:R-:W-:-:S02]  /*0a60*/  LEA R12, R10, UR4, 0x2 ;  /* 0x000000040a0c7c11 */ /* 0x000fc4000f8e10ff */
[----:B------:R-:W-:Y:S01]  /*0a70*/  FMUL.FTZ R32, R32, UR7 ;  /* 0x0000000720207c20 */ /* 0x000fe20008410000 */
[----:B------:R-:W-:Y:S01]  /*0a80*/  LEA R10, R7, UR4, 0x2 ;  /* 0x00000004070a7c11 */ /* 0x000fe2000f8e10ff */
[----:B------:R-:W-:-:S05]  /*0a90*/  FMUL.FTZ R33, R33, UR7 ;  /* 0x0000000721217c20 */ /* 0x000fca0008410000 */
[----:B------:R-:W-:Y:S01]  /*0aa0*/  F2FP.F16.F32.PACK_AB R32, R33, R32 ;  /* 0x000000202120723e */ /* 0x000fe200000000ff */
[----:B----4-:R-:W-:Y:S01]  /*0ab0*/  HADD2.F32 R31, -RZ, R31.H0_H0 ;  /* 0x2000001fff1f7230 */ /* 0x010fe20000004100 */
[----:B------:R-:W-:Y:S01]  /*0ac0*/  LEA R16, R11, UR4, 0x2 ;  /* 0x000000040b107c11 */ /* 0x000fe2000f8e10ff */
[----:B-----5:R-:W-:Y:S02]  /*0ad0*/  HADD2.F32 R27, -RZ, R27.H0_H0 ;  /* 0x2000001bff1b7230 */ /* 0x020fe40000004100 */
[----:B------:R-:W-:Y:S02]  /*0ae0*/  HADD2.F32 R8, -RZ, R32.H0_H0 ;  /* 0x20000020ff087230 */ /* 0x000fe40000004100 */
[----:B------:R-:W-:Y:S01]  /*0af0*/  FMUL.FTZ R31, R31, UR7 ;  /* 0x000000071f1f7c20 */ /* 0x000fe20008410000 */
[----:B------:R-:W-:Y:S02]  /*0b00*/  HADD2.F32 R26, -RZ, R26.H0_H0 ;  /* 0x2000001aff1a7230 */ /* 0x000fe40000004100 */
[----:B------:R-:W-:-:S03]  /*0b10*/  HADD2.F32 R30, -RZ, R30.H0_H0 ;  /* 0x2000001eff1e7230 */ /* 0x000fc60000004100 */
[----:B------:R-:W-:Y:S01]  /*0b20*/  FMUL.FTZ R26, R26, UR7 ;  /* 0x000000071a1a7c20 */ /* 0x000fe20008410000 */
[----:B------:R-:W-:Y:S02]  /*0b30*/  HADD2.F32 R29, -RZ, R29.H0_H0 ;  /* 0x2000001dff1d7230 */ /* 0x000fe40000004100 */
[----:B------:R-:W-:-:S03]  /*0b40*/  HADD2.F32 R28, -RZ, R28.H0_H0 ;  /* 0x2000001cff1c7230 */ /* 0x000fc60000004100 */
[----:B------:R-:W-:Y:S02]  /*0b50*/  FMUL.FTZ R29, R29, UR7 ;  /* 0x000000071d1d7c20 */ /* 0x000fe40008410000 */
[----:B------:R-:W-:-:S05]  /*0b60*/  FMUL.FTZ R28, R28, UR7 ;  /* 0x000000071c1c7c20 */ /* 0x000fca0008410000 */
[----:B------:R-:W-:Y:S02]  /*0b70*/  F2FP.F16.F32.PACK_AB R29, R28, R29 ;  /* 0x0000001d1c1d723e */ /* 0x000fe400000000ff */
[----:B------:R-:W-:Y:S01]  /*0b80*/  ISETP.GT.AND P0, PT, R24, 0x1ff, PT ;  /* 0x000001ff1800780c */ /* 0x000fe20003f04270 */
[----:B------:R-:W-:Y:S01]  /*0b90*/  BSSY B0, `(.L_x_1834) ;  /* 0x00000b1000007945 */ /* 0x000fe20003800000 */
[----:B--2---:R-:W-:Y:S04]  /*0ba0*/  STS [R25], R42 ;  /* 0x0000002a19007388 */ /* 0x004fe80000000800 */
[----:B------:R-:W-:Y:S04]  /*0bb0*/  STS [R14+0x80], R35 ;  /* 0x000080230e007388 */ /* 0x000fe80000000800 */
[----:B------:R-:W-:Y:S04]  /*0bc0*/  STS [R44+0x100], R41 ;  /* 0x000100292c007388 */ /* 0x000fe80000000800 */
[----:B------:R-:W-:Y:S04]  /*0bd0*/  STS [R19+0x180], R40 ;  /* 0x0001802813007388 */ /* 0x000fe80000000800 */
[----:B------:R-:W-:Y:S04]  /*0be0*/  STS [R18+0x200], R39 ;  /* 0x0002002712007388 */ /* 0x000fe80000000800 */
[----:B------:R-:W-:Y:S04]  /*0bf0*/  STS [R17+0x280], R38 ;  /* 0x0002802611007388 */ /* 0x000fe80000000800 */
[----:B------:R0:W-:Y:S04]  /*0c00*/  STS [R15+0x300], R37 ;  /* 0x000300250f007388 */ /* 0x0001e80000000800 */
[----:B------:R-:W-:Y:S01]  /*0c10*/  STS [R43+0x380], R36 ;  /* 0x000380242b007388 */ /* 0x000fe20000000800 */
[----:B------:R-:W-:-:S03]  /*0c20*/  NOP ;  /* 0x0000000000007918 */ /* 0x000fc60000000000 */
[----:B------:R-:W1:Y:S04]  /*0c30*/  LDS R13, [R13] ;  /* 0x000000000d0d7984 */ /* 0x000e680000000800 */
[----:B------:R-:W2:Y:S04]  /*0c40*/  LDS R4, [R4+0x4] ;  /* 0x0000040004047984 */ /* 0x000ea80000000800 */
[----:B------:R-:W3:Y:S04]  /*0c50*/  LDS R5, [R5+0x8] ;  /* 0x0000080005057984 */ /* 0x000ee80000000800 */
[----:B------:R-:W4:Y:S01]  /*0c60*/  LDS R6, [R6+0xc] ;  /* 0x00000c0006067984 */ /* 0x000f220000000800 */
[----:B0-----:R-:W-:-:S03]  /*0c70*/  LEA R15, R9, UR4, 0x2 ;  /* 0x00000004090f7c11 */ /* 0x001fc6000f8e10ff */
[----:B------:R-:W-:Y:S04]  /*0c80*/  LDS R7, [R12+0x10] ;  /* 0x000010000c077984 */ /* 0x000fe80000000800 */
[----:B------:R-:W0:Y:S04]  /*0c90*/  LDS R10, [R10+0x14] ;  /* 0x000014000a0a7984 */ /* 0x000e280000000800 */
[----:B------:R5:W0:Y:S01]  /*0ca0*/  LDS R11, [R15+0x18] ;  /* 0x000018000f0b7984 */ /* 0x000a220000000800 */
[----:B------:R-:W-:Y:S01]  /*0cb0*/  FMUL.FTZ R14, R27, UR7 ;  /* 0x000000071b0e7c20 */ /* 0x000fe20008410000 */
[----:B------:R-:W-:-:S04]  /*0cc0*/  HADD2.F32 R9, -RZ, R32.H1_H1 ;  /* 0x30000020ff097230 */ /* 0x000fc80000004100 */
[----:B------:R-:W-:Y:S01]  /*0cd0*/  F2FP.F16.F32.PACK_AB R31, R14, R31 ;  /* 0x0000001f0e1f723e */ /* 0x000fe200000000ff */
[----:B-1----:R-:W-:Y:S02]  /*0ce0*/  FFMA.FTZ R17, R8, R8, R13 ;  /* 0x0000000808117223 */ /* 0x002fe4000001000d */
[----:B------:R1:W1:Y:S01]  /*0cf0*/  LDS R13, [R16+0x1c] ;  /* 0x00001c00100d7984 */ /* 0x0002620000000800 */
[----:B--2---:R-:W-:Y:S01]  /*0d00*/  FFMA.FTZ R14, R9, R9, R4 ;  /* 0x00000009090e7223 */ /* 0x004fe20000010004 */
[----:B------:R-:W-:Y:S02]  /*0d10*/  HADD2.F32 R4, -RZ, R31.H0_H0 ;  /* 0x2000001fff047230 */ /* 0x000fe40000004100 */
[----:B-----5:R-:W-:-:S03]  /*0d20*/  FMUL.FTZ R15, R30, UR7 ;  /* 0x000000071e0f7c20 */ /* 0x020fc60008410000 */
[----:B---3--:R-:W-:Y:S01]  /*0d30*/  FFMA.FTZ R18, R4, R4, R5 ;  /* 0x0000000404127223 */ /* 0x008fe20000010005 */
[----:B------:R-:W-:Y:S01]  /*0d40*/  HADD2.F32 R5, -RZ, R31.H1_H1 ;  /* 0x3000001fff057230 */ /* 0x000fe20000004100 */
[----:B------:R-:W-:Y:S01]  /*0d50*/  F2FP.F16.F32.PACK_AB R26, R15, R26 ;  /* 0x0000001a0f1a723e */ /* 0x000fe200000000ff */
[----:B------:R4:W2:Y:S04]  /*0d60*/  MUFU.SQRT R12, R17 ;  /* 0x00000011000c7308 */ /* 0x0008a80000002000 */
[----:B------:R-:W-:-:S04]  /*0d70*/  HADD2.F32 R15, -RZ, R26.H1_H1 ;  /* 0x3000001aff0f7230 */ /* 0x000fc80000004100 */
[----:B------:R-:W3:Y:S01]  /*0d80*/  MUFU.SQRT R14, R14 ;  /* 0x0000000e000e7308 */ /* 0x000ee20000002000 */
[----:B----4-:R-:W-:Y:S01]  /*0d90*/  FFMA.FTZ R17, R5, R5, R6 ;  /* 0x0000000505117223 */ /* 0x010fe20000010006 */
[----:B------:R-:W-:Y:S02]  /*0da0*/  HADD2.F32 R6, -RZ, R26.H0_H0 ;  /* 0x2000001aff067230 */ /* 0x000fe40000004100 */
[----:B0-----:R-:W-:Y:S01]  /*0db0*/  FFMA.FTZ R19, R15, R15, R10 ;  /* 0x0000000f0f137223 */ /* 0x001fe2000001000a */
[--C-:B------:R-:W-:Y:S02]  /*0dc0*/  HADD2.F32 R10, -RZ, R29.reuse.H0_H0 ;  /* 0x2000001dff0a7230 */ /* 0x100fe40000004100 */
[----:B------:R-:W-:Y:S01]  /*0dd0*/  FFMA.FTZ R7, R6, R6, R7 ;  /* 0x0000000606077223 */ /* 0x000fe20000010007 */
[----:B------:R-:W0:Y:S01]  /*0de0*/  MUFU.SQRT R18, R18 ;  /* 0x0000001200127308 */ /* 0x000e220000002000 */
[----:B-1----:R-:W-:Y:S02]  /*0df0*/  HADD2.F32 R16, -RZ, R29.H1_H1 ;  /* 0x3000001dff107230 */ /* 0x002fe40000004100 */
[----:B------:R-:W-:Y:S01]  /*0e00*/  FFMA.FTZ R11, R10, R10, R11 ;  /* 0x0000000a0a0b7223 */ /* 0x000fe2000001000b */
[----:B--2---:R-:W-:-:S04]  /*0e10*/  FADD.FTZ R12, R12, UR14 ;  /* 0x0000000e0c0c7e21 */ /* 0x004fc80008010000 */
[----:B------:R-:W1:Y:S01]  /*0e20*/  MUFU.SQRT R17, R17 ;  /* 0x0000001100117308 */ /* 0x000e620000002000 */
[----:B---3--:R-:W-:-:S07]  /*0e30*/  FADD.FTZ R14, R14, UR14 ;  /* 0x0000000e0e0e7e21 */ /* 0x008fce0008010000 */
[----:B------:R-:W2:Y:S01]  /*0e40*/  MUFU.SQRT R7, R7 ;  /* 0x0000000700077308 */ /* 0x000ea20000002000 */
[----:B------:R-:W-:Y:S01]  /*0e50*/  FFMA.FTZ R13, R16, R16, R13 ;  /* 0x00000010100d7223 */ /* 0x000fe2000001000d */
[----:B0-----:R-:W-:-:S06]  /*0e60*/  FADD.FTZ R18, R18, UR14 ;  /* 0x0000000e12127e21 */ /* 0x001fcc0008010000 */
[----:B------:R-:W0:Y:S08]  /*0e70*/  MUFU.SQRT R19, R19 ;  /* 0x0000001300137308 */ /* 0x000e300000002000 */
[----:B------:R-:W3:Y:S01]  /*0e80*/  MUFU.RCP R25, R12 ;  /* 0x0000000c00197308 */ /* 0x000ee20000001000 */
[----:B-1----:R-:W-:-:S07]  /*0e90*/  FADD.FTZ R17, R17, UR14 ;  /* 0x0000000e11117e21 */ /* 0x002fce0008010000 */
[----:B------:R-:W1:Y:S01]  /*0ea0*/  MUFU.SQRT R11, R11 ;  /* 0x0000000b000b7308 */ /* 0x000e620000002000 */
[----:B--2---:R-:W-:-:S07]  /*0eb0*/  FADD.FTZ R7, R7, UR14 ;  /* 0x0000000e07077e21 */ /* 0x004fce0008010000 */
[----:B------:R-:W2:Y:S08]  /*0ec0*/  MUFU.RCP R14, R14 ;  /* 0x0000000e000e7308 */ /* 0x000eb00000001000 */
[----:B------:R-:W4:Y:S08]  /*0ed0*/  MUFU.SQRT R13, R13 ;  /* 0x0000000d000d7308 */ /* 0x000f300000002000 */
[----:B------:R-:W5:Y:S01]  /*0ee0*/  MUFU.RCP R27, R18 ;  /* 0x00000012001b7308 */ /* 0x000f620000001000 */
[----:B0-----:R-:W-:Y:S01]  /*0ef0*/  FADD.FTZ R19, R19, UR14 ;  /* 0x0000000e13137e21 */ /* 0x001fe20008010000 */
[----:B---3--:R-:W-:-:S06]  /*0f00*/  FMUL.FTZ R8, R8, R25 ;  /* 0x0000001908087220 */ /* 0x008fcc0000410000 */
[----:B------:R-:W0:Y:S01]  /*0f10*/  MUFU.RCP R26, R17 ;  /* 0x00000011001a7308 */ /* 0x000e220000001000 */
[----:B-1----:R-:W-:Y:S01]  /*0f20*/  FADD.FTZ R11, R11, UR14 ;  /* 0x0000000e0b0b7e21 */ /* 0x002fe20008010000 */
[----:B--2---:R-:W-:Y:S01]  /*0f30*/  FMUL.FTZ R9, R9, R14 ;  /* 0x0000000e09097220 */ /* 0x004fe20000410000 */
[----:B------:R-:W-:-:S05]  /*0f40*/  FMUL.FTZ R8, R8, R8 ;  /* 0x0000000808087220 */ /* 0x000fca0000410000 */
[----:B------:R-:W1:Y:S01]  /*0f50*/  MUFU.RCP R7, R7 ;  /* 0x0000000700077308 */ /* 0x000e620000001000 */
[----:B----4-:R-:W-:Y:S01]  /*0f60*/  FADD.FTZ R13, R13, UR14 ;  /* 0x0000000e0d0d7e21 */ /* 0x010fe20008010000 */
[----:B------:R-:W-:Y:S01]  /*0f70*/  FFMA.FTZ R9, R9, R9, R8 ;  /* 0x0000000909097223 */ /* 0x000fe20000010008 */
[----:B-----5:R-:W-:-:S05]  /*0f80*/  FMUL.FTZ R4, R4, R27 ;  /* 0x0000001b04047220 */ /* 0x020fca0000410000 */
[----:B------:R-:W2:Y:S01]  /*0f90*/  MUFU.RCP R12, R19 ;  /* 0x00000013000c7308 */ /* 0x000ea20000001000 */
[----:B------:R-:W-:Y:S01]  /*0fa0*/  FFMA.FTZ R4, R4, R4, R9 ;  /* 0x0000000404047223 */ /* 0x000fe20000010009 */
[----:B0-----:R-:W-:-:S06]  /*0fb0*/  FMUL.FTZ R5, R5, R26 ;  /* 0x0000001a05057220 */ /* 0x001fcc0000410000 */
[----:B------:R-:W0:Y:S01]  /*0fc0*/  MUFU.RCP R11, R11 ;  /* 0x0000000b000b7308 */ /* 0x000e220000001000 */
[----:B------:R-:W-:Y:S01]  /*0fd0*/  FFMA.FTZ R5, R5, R5, R4 ;  /* 0x0000000505057223 */ /* 0x000fe20000010004 */
[----:B-1----:R-:W-:-:S06]  /*0fe0*/  FMUL.FTZ R6, R6, R7 ;  /* 0x0000000706067220 */ /* 0x002fcc0000410000 */
[----:B------:R-:W1:Y:S01]  /*0ff0*/  MUFU.RCP R13, R13 ;  /* 0x0000000d000d7308 */ /* 0x000e620000001000 */
[----:B------:R-:W-:Y:S01]  /*1000*/  FFMA.FTZ R6, R6, R6, R5 ;  /* 0x0000000606067223 */ /* 0x000fe20000010005 */
[----:B--2---:R-:W-:-:S04]  /*1010*/  FMUL.FTZ R15, R15, R12 ;  /* 0x0000000c0f0f7220 */ /* 0x004fc80000410000 */
[----:B------:R-:W-:Y:S01]  /*1020*/  FFMA.FTZ R15, R15, R15, R6 ;  /* 0x0000000f0f0f7223 */ /* 0x000fe20000010006 */
[----:B0-----:R-:W-:-:S04]  /*1030*/  FMUL.FTZ R10, R10, R11 ;  /* 0x0000000b0a0a7220 */ /* 0x001fc80000410000 */
[----:B------:R-:W-:Y:S01]  /*1040*/  FFMA.FTZ R15, R10, R10, R15 ;  /* 0x0000000a0a0f7223 */ /* 0x000fe2000001000f */
[----:B-1----:R-:W-:-:S04]  /*1050*/  FMUL.FTZ R16, R16, R13 ;  /* 0x0000000d10107220 */ /* 0x002fc80000410000 */
[----:B------:R-:W-:Y:S01]  /*1060*/  FFMA.FTZ R15, R16, R16, R15 ;  /* 0x00000010100f7223 */ /* 0x000fe2000001000f */
[----:B------:R-:W-:Y:S06]  /*1070*/  BAR.SYNC.DEFER_BLOCKING 0x0 ;  /* 0x0000000000007b1d */ /* 0x000fec0000010000 */
[----:B------:R-:W-:Y:S05]  /*1080*/  @P0 BRA `(.L_x_1835) ;  /* 0x0000000000f00947 */ /* 0x000fea0003800000 */
[----:B------:R-:W-:Y:S02]  /*1090*/  SHF.L.U32 R4, R22, 0x5, RZ ;  /* 0x0000000516047819 */ /* 0x000fe400000006ff */
[----:B------:R-:W-:Y:S02]  /*10a0*/  ISETP.NE.AND P1, PT, R2, RZ, PT ;  /* 0x000000ff0200720c */ /* 0x000fe40003f25270 */
[----:B------:R-:W-:Y:S01]  /*10b0*/  LOP3.LUT R7, RZ, R4, RZ, 0x33, !PT ;  /* 0x00000004ff077212 */ /* 0x000fe200078e33ff */
[----:B------:R-:W-:-:S04]  /*10c0*/  VIADD R5, R4, 0x20 ;  /* 0x0000002004057836 */ /* 0x000fc80000000000 */
[----:B------:R-:W-:Y:S01]  /*10d0*/  IMAD.IADD R7, R24, 0x1, R7 ;  /* 0x0000000118077824 */ /* 0x000fe200078e0207 */
[----:B------:R-:W-:-:S04]  /*10e0*/  ISETP.GT.AND P0, PT, R5, R24, PT ;  /* 0x000000180500720c */ /* 0x000fc80003f04270 */
[----:B------:R-:W-:Y:S02]  /*10f0*/  SEL R4, R7, 0x1f, P0 ;  /* 0x0000001f07047807 */ /* 0x000fe40000000000 */
[----:B------:R-:W-:-:S06]  /*1100*/  @!P1 LEA R10, R22, UR4, 0x2 ;  /* 0x00000004160a9c11 */ /* 0x000fcc000f8e10ff */
        /* <DEDUP_REMOVED lines=52> */
.L_x_1835:
        /* <DEDUP_REMOVED lines=37> */
.L_x_1836:
[----:B------:R-:W-:Y:S05]  /*16a0*/  BSYNC B0 ;  /* 0x0000000000007941 */ /* 0x000fea0003800000 */
.L_x_1834:
[----:B------:R-:W-:Y:S04]  /*16b0*/  BSSY B0, `(.L_x_1837) ;  /* 0x0000004000007945 */ /* 0x000fe80003800000 */
[----:B------:R-:W-:Y:S05]  /*16c0*/  @P0 BRA `(.L_x_1838) ;  /* 0x0000000000080947 */ /* 0x000fea0003800000 */
[----:B------:R-:W2:Y:S02]  /*16d0*/  LDC.64 R4, c[0x0][0x228] ;  /* 0x00008a00ff047b82 */ /* 0x000ea40000000a00 */
[----:B--2---:R2:W-:Y:S02]  /*16e0*/  REDG.E.ADD.F32.FTZ.RN.STRONG.GPU desc[UR8][R4.64], R25 ;  /* 0x00000019040079a6 */ /* 0x0045e4000c10f388 */
.L_x_1838:
[----:B------:R-:W-:Y:S05]  /*16f0*/  BSYNC B0 ;  /* 0x0000000000007941 */ /* 0x000fea0003800000 */
.L_x_1837:
[----:B--2---:R-:W2:Y:S01]  /*1700*/  LDC R5, c[0x0][0xc] ;  /* 0x00000300ff057b82 */ /* 0x004ea20000000800 */
[----:B------:R-:W-:Y:S01]  /*1710*/  NOP ;  /* 0x0000000000007918 */ /* 0x000fe20000000000 */
[----:B--2---:R-:W-:-:S05]  /*1720*/  IMAD R20, R5, 0x1000, R20 ;  /* 0x0000100005147824 */ /* 0x004fca00078e0214 */
[----:B------:R-:W-:-:S13]  /*1730*/  ISETP.GE.U32.AND P0, PT, R20, UR6, PT ;  /* 0x0000000614007c0c */ /* 0x000fda000bf06070 */
[----:B------:R-:W-:Y:S05]  /*1740*/  @!P0 BRA `(.L_x_1839) ;  /* 0xffffffe8009c8947 */ /* 0x000fea000383ffff */
[----:B------:R-:W-:Y:S05]  /*1750*/  EXIT ;  /* 0x000000000000794d */ /* 0x000fea0003800000 */
.L_x_1840:
        /* <DEDUP_REMOVED lines=10> */
.L_x_2168:


//--------------------- .text._Z33kPreconditionOptimizer32bit1StateI13__nv_bfloat16Li5ELi4096ELi8EEvPT_S2_PfS3_ffffiffi --------------------------
	.section	.text._Z33kPreconditionOptimizer32bit1StateI13__nv_bfloat16Li5ELi4096ELi8EEvPT_S2_PfS3_ffffiffi,"ax",@progbits
	.align	128
        .global         _Z33kPreconditionOptimizer32bit1StateI13__nv_bfloat16Li5ELi4096ELi8EEvPT_S2_PfS3_ffffiffi
        .type           _Z33kPreconditionOptimizer32bit1StateI13__nv_bfloat16Li5ELi4096ELi8EEvPT_S2_PfS3_ffffiffi,@function
        .size           _Z33kPreconditionOptimizer32bit1StateI13__nv_bfloat16Li5ELi4096ELi8EEvPT_S2_PfS3_ffffiffi,(.L_x_2169 - _Z33kPreconditionOptimizer32bit1StateI13__nv_bfloat16Li5ELi4096ELi8EEvPT_S2_PfS3_ffffiffi)
        .other          _Z33kPreconditionOptimizer32bit1StateI13__nv_bfloat16Li5ELi4096ELi8EEvPT_S2_PfS3_ffffiffi,@"STO_CUDA_ENTRY STV_DEFAULT"
_Z33kPreconditionOptimizer32bit1StateI13__nv_bfloat16Li5ELi4096ELi8EEvPT_S2_PfS3_ffffiffi:
.text._Z33kPreconditionOptimizer32bit1StateI13__nv_bfloat16Li5ELi4096ELi8EEvPT_S2_PfS3_ffffiffi:
        /* <DEDUP_REMOVED lines=19> */
[----:B------:R-:W-:Y:S01]  /*0130*/  ULDC.64 UR10, c[0x0][0x210] ;  /* 0x00008400000a7ab9 */ /* 0x000fe20000000a00 */
[----:B------:R-:W-:-:S03]  /*0140*/  ULDC.64 UR12, c[0x0][0x220] ;  /* 0x00008800000c7ab9 */ /* 0x000fc60000000a00 */
[----:B------:R-:W3:Y:S01]  /*0150*/  LDC R20, c[0x0][0x234] ;  /* 0x00008d00ff147b82 */ /* 0x000ee20000000800 */
[----:B0-----:R-:W-:Y:S01]  /*0160*/  IMAD.SHL.U32 R23, R0, 0x8, RZ ;  /* 0x0000000800177824 */ /* 0x001fe200078e00ff */
[----:B------:R-:W-:-:S04]  /*0170*/  SHF.R.S32.HI R5, RZ, 0x1f, R0 ;  /* 0x0000001fff057819 */ /* 0x000fc80000011400 */
[----:B------:R-:W-:Y:S02]  /*0180*/  LEA.HI R5, R5, R0, RZ, 0x5 ;  /* 0x0000000005057211 */ /* 0x000fe400078f28ff */
[----:B------:R-:W-:Y:S02]  /*0190*/  LOP3.LUT R23, R23, 0xffffff00, RZ, 0xc0, !PT ;  /* 0xffffff0017177812 */ /* 0x000fe400078ec0ff */
[----:B------:R-:W-:Y:S02]  /*01a0*/  SHF.R.S32.HI R22, RZ, 0x5, R5 ;  /* 0x00000005ff167819 */ /* 0x000fe40000011405 */
[----:B--2---:R-:W-:-:S07]  /*01b0*/  LOP3.LUT R24, R23, 0x1f, R0, 0xf8, !PT ;  /* 0x0000001f17187812 */ /* 0x004fce00078ef800 */
.L_x_1846:
[----:B------:R-:W-:Y:S01]  /*01c0*/  IMAD.MOV R6, RZ, RZ, -R21 ;  /* 0x000000ffff067224 */ /* 0x000fe200078e0a15 */
[C---:B------:R-:W-:Y:S01]  /*01d0*/  LOP3.LUT R4, R24.reuse, 0x20, RZ, 0xfc, !PT ;  /* 0x0000002018047812 */ /* 0x040fe200078efcff */
[----:B------:R-:W-:Y:S01]  /*01e0*/  BAR.SYNC.DEFER_BLOCKING 0x0 ;  /* 0x0000000000007b1d */ /* 0x000fe20000010000 */
[----:B------:R-:W-:Y:S02]  /*01f0*/  IADD3 R5, P1, R24, R21, RZ ;  /* 0x0000001518057210 */ /* 0x000fe40007f3e0ff */
[----:B-1----:R-:W-:Y:S02]  /*0200*/  VIADDMNMX.U32 R25, R6, R3, 0x1000, PT ;  /* 0x0000100006197446 */ /* 0x002fe40003800003 */
[----:B------:R-:W-:Y:S02]  /*0210*/  LOP3.LUT R6, R24, 0x40, RZ, 0xfc, !PT ;  /* 0x0000004018067812 */ /* 0x000fe400078efcff */
[----:B------:R-:W-:Y:S02]  /*0220*/  ISETP.GE.AND P0, PT, R4, R25, PT ;  /* 0x000000190400720c */ /* 0x000fe40003f06270 */
[----:B------:R-:W-:-:S02]  /*0230*/  LOP3.LUT R4, R24, 0x80, RZ, 0xfc, !PT ;  /* 0x0000008018047812 */ /* 0x000fc400078efcff */
[-C--:B------:R-:W-:Y:S02]  /*0240*/  ISETP.GE.AND P4, PT, R6, R25.reuse, PT ;  /* 0x000000190600720c */ /* 0x080fe40003f86270 */
[----:B------:R-:W-:Y:S02]  /*0250*/  ISETP.GE.AND P2, PT, R4, R25, PT ;  /* 0x000000190400720c */ /* 0x000fe40003f46270 */
[C---:B------:R-:W-:Y:S02]  /*0260*/  LEA.HI.X.SX32 R10, R24.reuse, RZ, 0x1, P1 ;  /* 0x000000ff180a7211 */ /* 0x040fe400008f0eff */
[C---:B------:R-:W-:Y:S02]  /*0270*/  LEA R6, P5, R5.reuse, UR10, 0x1 ;  /* 0x0000000a05067c11 */ /* 0x040fe4000f8a08ff */
[----:B------:R-:W-:Y:S02]  /*0280*/  LOP3.LUT R8, R24, 0x60, RZ, 0xfc, !PT ;  /* 0x0000006018087812 */ /* 0x000fe400078efcff */
[----:B------:R-:W-:-:S02]  /*0290*/  LEA R4, P6, R5, UR12, 0x2 ;  /* 0x0000000c05047c11 */ /* 0x000fc4000f8c10ff */
[C-C-:B------:R-:W-:Y:S02]  /*02a0*/  LEA.HI.X R7, R5.reuse, UR11, R10.reuse, 0x1, P5 ;  /* 0x0000000b05077c11 */ /* 0x140fe4000a8f0c0a */
[-C--:B------:R-:W-:Y:S02]  /*02b0*/  ISETP.GE.AND P3, PT, R8, R25.reuse, PT ;  /* 0x000000190800720c */ /* 0x080fe40003f66270 */
[----:B------:R-:W-:Y:S02]  /*02c0*/  LEA.HI.X R5, R5, UR13, R10, 0x2, P6 ;  /* 0x0000000d05057c11 */ /* 0x000fe4000b0f140a */
[C---:B------:R-:W-:Y:S02]  /*02d0*/  LOP3.LUT R8, R24.reuse, 0xa0, RZ, 0xfc, !PT ;  /* 0x000000a018087812 */ /* 0x040fe400078efcff */
[-C--:B------:R-:W-:Y:S02]  /*02e0*/  ISETP.GE.AND P6, PT, R24, R25.reuse, PT ;  /* 0x000000191800720c */ /* 0x080fe40003fc6270 */
[----:B------:R-:W-:-:S02]  /*02f0*/  ISETP.GE.AND P1, PT, R8, R25, PT ;  /* 0x000000190800720c */ /* 0x000fc40003f26270 */
[----:B------:R-:W-:Y:S02]  /*0300*/  LOP3.LUT R8, R24, 0xc0, RZ, 0xfc, !PT ;  /* 0x000000c018087812 */ /* 0x000fe400078efcff */
[----:B------:R-:W-:Y:S02]  /*0310*/  PRMT R33, RZ, 0x7610, R33 ;  /* 0x00007610ff217816 */ /* 0x000fe40000000021 */
[----:B------:R-:W-:Y:S02]  /*0320*/  ISETP.GE.AND P5, PT, R8, R25, PT ;  /* 0x000000190800720c */ /* 0x000fe40003fa6270 */
[----:B------:R-:W-:Y:S02]  /*0330*/  LOP3.LUT R8, R24, 0xe0, RZ, 0xfc, !PT ;  /* 0x000000e018087812 */ /* 0x000fe400078efcff */
[----:B------:R-:W-:Y:S01]  /*0340*/  PRMT R34, RZ, 0x7610, R34 ;  /* 0x00007610ff227816 */ /* 0x000fe20000000022 */
[----:B------:R-:W2:Y:S01]  /*0350*/  @!P6 LDG.E.U16 R33, desc[UR8][R6.64] ;  /* 0x000000080621e981 */ /* 0x000ea2000c1e1500 */
[----:B------:R-:W-:-:S02]  /*0360*/  PRMT R32, RZ, 0x7610, R32 ;  /* 0x00007610ff207816 */ /* 0x000fc40000000020 */
[----:B------:R-:W-:Y:S02]  /*0370*/  ISETP.GE.AND P6, PT, R8, R25, PT ;  /* 0x000000190800720c */ /* 0x000fe40003fc6270 */
[----:B------:R-:W-:Y:S01]  /*0380*/  PRMT R31, RZ, 0x7610, R31 ;  /* 0x00007610ff1f7816 */ /* 0x000fe2000000001f */
[----:B------:R-:W4:Y:S01]  /*0390*/  @!P0 LDG.E.U16 R34, desc[UR8][R6.64+0x40] ;  /* 0x0000400806228981 */ /* 0x000f22000c1e1500 */
[----:B------:R-:W-:Y:S02]  /*03a0*/  PRMT R28, RZ, 0x7610, R28 ;  /* 0x00007610ff1c7816 */ /* 0x000fe4000000001c */
[----:B------:R-:W-:Y:S01]  /*03b0*/  PRMT R30, RZ, 0x7610, R30 ;  /* 0x00007610ff1e7816 */ /* 0x000fe2000000001e */
[----:B------:R-:W5:Y:S01]  /*03c0*/  @!P4 LDG.E.U16 R32, desc[UR8][R6.64+0x80] ;  /* 0x000080080620c981 */ /* 0x000f62000c1e1500 */
[----:B------:R-:W-:Y:S02]  /*03d0*/  PRMT R29, RZ, 0x7610, R29 ;  /* 0x00007610ff1d7816 */ /* 0x000fe4000000001d */
[----:B------:R-:W-:Y:S01]  /*03e0*/  PRMT R27, RZ, 0x7610, R27 ;  /* 0x00007610ff1b7816 */ /* 0x000fe2000000001b */
[----:B------:R-:W3:Y:S04]  /*03f0*/  @!P3 LDG.E.U16 R31, desc[UR8][R6.64+0xc0] ;  /* 0x0000c008061fb981 */ /* 0x000ee8000c1e1500 */
[----:B------:R-:W3:Y:S04]  /*0400*/  @!P2 LDG.E.U16 R28, desc[UR8][R6.64+0x100] ;  /* 0x00010008061ca981 */ /* 0x000ee8000c1e1500 */
[----:B------:R-:W3:Y:S04]  /*0410*/  @!P1 LDG.E.U16 R30, desc[UR8][R6.64+0x140] ;  /* 0x00014008061e9981 */ /* 0x000ee8000c1e1500 */
[----:B------:R-:W3:Y:S04]  /*0420*/  @!P5 LDG.E.U16 R29, desc[UR8][R6.64+0x180] ;  /* 0x00018008061dd981 */ /* 0x000ee8000c1e1500 */
[----:B0-----:R0:W3:Y:S01]  /*0430*/  @!P6 LDG.E.U16 R27, desc[UR8][R6.64+0x1c0] ;  /* 0x0001c008061be981 */ /* 0x0010e2000c1e1500 */
[----:B------:R-:W1:Y:S01]  /*0440*/  S2UR UR5, SR_CgaCtaId ;  /* 0x00000000000579c3 */ /* 0x000e620000008800 */
[----:B------:R-:W-:Y:S01]  /*0450*/  IMAD.IADD R15, R23, 0x1, R2 ;  /* 0x00000001170f7824 */ /* 0x000fe200078e0202 */
[----:B------:R-:W-:-:S03]  /*0460*/  UMOV UR4, 0x400 ;  /* 0x0000040000047882 */ /* 0x000fc60000000000 */
[C---:B------:R-:W-:Y:S02]  /*0470*/  VIADD R8, R15.reuse, 0x20 ;  /* 0x000000200f087836 */ /* 0x040fe40000000000 */
[C---:B------:R-:W-:Y:S02]  /*0480*/  VIADD R16, R15.reuse, 0xa0 ;  /* 0x000000a00f107836 */ /* 0x040fe40000000000 */
[C---:B------:R-:W-:Y:S02]  /*0490*/  VIADD R10, R15.reuse, 0x40 ;  /* 0x000000400f0a7836 */ /* 0x040fe40000000000 */
[C---:B------:R-:W-:Y:S02]  /*04a0*/  VIADD R18, R15.reuse, 0xc0 ;  /* 0x000000c00f127836 */ /* 0x040fe40000000000 */
[C---:B------:R-:W-:Y:S02]  /*04b0*/  VIADD R12, R15.reuse, 0x60 ;  /* 0x000000600f0c7836 */ /* 0x040fe40000000000 */
[----:B------:R-:W-:-:S02]  /*04c0*/  VIADD R26, R15, 0xe0 ;  /* 0x000000e00f1a7836 */ /* 0x000fc40000000000 */
[----:B------:R-:W-:Y:S02]  /*04d0*/  IMAD R35, R2, 0x7, R15 ;  /* 0x0000000702237824 */ /* 0x000fe400078e020f */
[----:B------:R-:W-:Y:S01]  /*04e0*/  VIADD R14, R15, 0x80 ;  /* 0x000000800f0e7836 */ /* 0x000fe20000000000 */
[-C--:B------:R-:W-:Y:S01]  /*04f0*/  LEA.HI.SX32 R13, R8, R15.reuse, 0x1b ;  /* 0x0000000f080d7211 */ /* 0x080fe200078fdaff */
[----:B------:R-:W-:Y:S01]  /*0500*/  IMAD R41, R2, 0x8, R23 ;  /* 0x0000000802297824 */ /* 0x000fe200078e0217 */
[-C--:B0-----:R-:W-:Y:S01]  /*0510*/  LEA.HI.SX32 R6, R16, R15.reuse, 0x1b ;  /* 0x0000000f10067211 */ /* 0x081fe200078fdaff */
[C---:B------:R-:W-:Y:S01]  /*0520*/  VIADD R16, R35.reuse, 0x2 ;  /* 0x0000000223107836 */ /* 0x040fe20000000000 */
[----:B-1----:R-:W-:Y:S01]  /*0530*/  ULEA UR4, UR5, UR4, 0x18 ;  /* 0x0000000405047291 */ /* 0x002fe2000f8ec03f */
[-C--:B------:R-:W-:Y:S02]  /*0540*/  LEA.HI.SX32 R11, R10, R15.reuse, 0x1b ;  /* 0x0000000f0a0b7211 */ /* 0x080fe400078fdaff */
[-C--:B------:R-:W-:Y:S01]  /*0550*/  LEA.HI.SX32 R8, R18, R15.reuse, 0x1b ;  /* 0x0000000f12087211 */ /* 0x080fe200078fdaff */
[----:B------:R-:W-:Y:S01]  /*0560*/  VIADD R18, R35, 0x3 ;  /* 0x0000000323127836 */ /* 0x000fe20000000000 */
[-C--:B------:R-:W-:Y:S01]  /*0570*/  LEA.HI.SX32 R9, R15, R15.reuse, 0x1b ;  /* 0x0000000f0f097211 */ /* 0x080fe200078fdaff */
[----:B------:R-:W-:Y:S01]  /*0580*/  VIADD R38, R35, 0x5 ;  /* 0x0000000523267836 */ /* 0x000fe20000000000 */
[----:B------:R-:W-:-:S02]  /*0590*/  LEA.HI.SX32 R10, R12, R15, 0x1b ;  /* 0x0000000f0c0a7211 */ /* 0x000fc400078fdaff */
[-C--:B------:R-:W-:Y:S01]  /*05a0*/  LEA.HI.SX32 R7, R26, R15.reuse, 0x1b ;  /* 0x0000000f1a077211 */ /* 0x080fe200078fdaff */
[C---:B------:R-:W-:Y:S01]  /*05b0*/  VIADD R26, R35.reuse, 0x4 ;  /* 0x00000004231a7836 */ /* 0x040fe20000000000 */
[----:B------:R-:W-:Y:S01]  /*05c0*/  LEA.HI.SX32 R12, R14, R15, 0x1b ;  /* 0x0000000f0e0c7211 */ /* 0x000fe200078fdaff */
[C---:B------:R-:W-:Y:S02]  /*05d0*/  VIADD R14, R35.reuse, 0x1 ;  /* 0x00000001230e7836 */ /* 0x040fe40000000000 */
[C---:B------:R-:W-:Y:S02]  /*05e0*/  VIADD R40, R35.reuse, 0x6 ;  /* 0x0000000623287836 */ /* 0x040fe40000000000 */
[----:B------:R-:W-:Y:S01]  /*05f0*/  VIADD R42, R35, 0x7 ;  /* 0x00000007232a7836 */ /* 0x000fe20000000000 */
[----:B------:R-:W-:Y:S02]  /*0600*/  LEA R36, R9, UR4, 0x1 ;  /* 0x0000000409247c11 */ /* 0x000fe4000f8e08ff */
[----:B------:R-:W-:-:S02]  /*0610*/  LEA.HI.SX32 R15, R16, R41, 0x1b ;  /* 0x00000029100f7211 */ /* 0x000fc400078fdaff */
[-C--:B------:R-:W-:Y:S02]  /*0620*/  LEA.HI.SX32 R16, R18, R41.reuse, 0x1b ;  /* 0x0000002912107211 */ /* 0x080fe400078fdaff */
[----:B------:R-:W-:Y:S02]  /*0630*/  LEA R37, R13, UR4, 0x1 ;  /* 0x000000040d257c11 */ /* 0x000fe4000f8e08ff */
[-C--:B------:R-:W-:Y:S02]  /*0640*/  LEA.HI.SX32 R17, R26, R41.reuse, 0x1b ;  /* 0x000000291a117211 */ /* 0x080fe400078fdaff */
[-C--:B------:R-:W-:Y:S02]  /*0650*/  LEA.HI.SX32 R18, R38, R41.reuse, 0x1b ;  /* 0x0000002926127211 */ /* 0x080fe400078fdaff */
[----:B------:R-:W-:Y:S02]  /*0660*/  LEA R39, R11, UR4, 0x1 ;  /* 0x000000040b277c11 */ /* 0x000fe4000f8e08ff */
[----:B------:R-:W-:-:S02]  /*0670*/  LEA.HI.SX32 R14, R14, R41, 0x1b ;  /* 0x000000290e0e7211 */ /* 0x000fc400078fdaff */
[-C--:B------:R-:W-:Y:S02]  /*0680*/  LEA.HI.SX32 R19, R40, R41.reuse, 0x1b ;  /* 0x0000002928137211 */ /* 0x080fe400078fdaff */
[----:B------:R-:W-:Y:S02]  /*0690*/  LEA.HI.SX32 R26, R42, R41, 0x1b ;  /* 0x000000292a1a7211 */ /* 0x000fe400078fdaff */
[----:B------:R-:W-:Y:S02]  /*06a0*/  LEA R38, R10, UR4, 0x1 ;  /* 0x000000040a267c11 */ /* 0x000fe4000f8e08ff */
[----:B------:R-:W-:Y:S02]  /*06b0*/  LEA R41, R12, UR4, 0x1 ;  /* 0x000000040c297c11 */ /* 0x000fe4000f8e08ff */
[----:B------:R-:W-:Y:S02]  /*06c0*/  LEA.HI.SX32 R35, R35, R35, 0x1b ;  /* 0x0000002323237211 */ /* 0x000fe400078fdaff */
[----:B------:R-:W-:-:S02]  /*06d0*/  LEA R43, R6, UR4, 0x1 ;  /* 0x00000004062b7c11 */ /* 0x000fc4000f8e08ff */
[----:B------:R-:W-:Y:S02]  /*06e0*/  LEA R40, R8, UR4, 0x1 ;  /* 0x0000000408287c11 */ /* 0x000fe4000f8e08ff */
[----:B------:R-:W-:Y:S01]  /*06f0*/  LEA R42, R7, UR4, 0x1 ;  /* 0x00000004072a7c11 */ /* 0x000fe2000f8e08ff */
[----:B--2---:R0:W-:Y:S04]  /*0700*/  STS.U16 [R36], R33 ;  /* 0x0000002124007388 */ /* 0x0041e80000000400 */
[----:B----4-:R1:W-:Y:S04]  /*0710*/  STS.U16 [R37+0x40], R34 ;  /* 0x0000402225007388 */ /* 0x0103e80000000400 */
[----:B-----5:R2:W-:Y:S01]  /*0720*/  STS.U16 [R39+0x80], R32 ;  /* 0x0000802027007388 */ /* 0x0205e20000000400 */
[----:B0-----:R-:W-:-:S03]  /*0730*/  LEA R33, R35, UR4, 0x1 ;  /* 0x0000000423217c11 */ /* 0x001fc6000f8e08ff */
[----:B---3--:R0:W-:Y:S01]  /*0740*/  STS.U16 [R38+0xc0], R31 ;  /* 0x0000c01f26007388 */ /* 0x0081e20000000400 */
[----:B------:R-:W-:Y:S02]  /*0750*/  LEA R36, R15, UR4, 0x1 ;  /* 0x000000040f247c11 */ /* 0x000fe4000f8e08ff */
[----:B-1----:R-:W-:Y:S01]  /*0760*/  LEA R34, R14, UR4, 0x1 ;  /* 0x000000040e227c11 */ /* 0x002fe2000f8e08ff */
[----:B------:R1:W-:Y:S01]  /*0770*/  STS.U16 [R41+0x100], R28 ;  /* 0x0001001c29007388 */ /* 0x0003e20000000400 */
[----:B------:R-:W-:Y:S02]  /*0780*/  LEA R37, R16, UR4, 0x1 ;  /* 0x0000000410257c11 */ /* 0x000fe4000f8e08ff */
[----:B--2---:R-:W-:Y:S01]  /*0790*/  LEA R39, R19, UR4, 0x1 ;  /* 0x0000000413277c11 */ /* 0x004fe2000f8e08ff */
[----:B------:R-:W-:Y:S01]  /*07a0*/  STS.U16 [R43+0x140], R30 ;  /* 0x0001401e2b007388 */ /* 0x000fe20000000400 */
[----:B0-----:R-:W-:Y:S02]  /*07b0*/  LEA R31, R26, UR4, 0x1 ;  /* 0x000000041a1f7c11 */ /* 0x001fe4000f8e08ff */
[----:B------:R-:W-:-:S02]  /*07c0*/  LEA R38, R17, UR4, 0x1 ;  /* 0x0000000411267c11 */ /* 0x000fc4000f8e08ff */
[----:B-1----:R-:W-:Y:S01]  /*07d0*/  LEA R28, R18, UR4, 0x1 ;  /* 0x00000004121c7c11 */ /* 0x002fe2000f8e08ff */
[----:B------:R-:W-:Y:S04]  /*07e0*/  STS.U16 [R40+0x180], R29 ;  /* 0x0001801d28007388 */ /* 0x000fe80000000400 */
[----:B------:R0:W-:Y:S01]  /*07f0*/  STS.U16 [R42+0x1c0], R27 ;  /* 0x0001c01b2a007388 */ /* 0x0001e20000000400 */
[----:B------:R-:W-:-:S03]  /*0800*/  NOP ;  /* 0x0000000000007918 */ /* 0x000fc60000000000 */
[----:B------:R-:W1:Y:S04]  /*0810*/  LDS.U16 R33, [R33] ;  /* 0x0000000021217984 */ /* 0x000e680000000400 */
[----:B------:R-:W2:Y:S04]  /*0820*/  LDS.U16 R34, [R34+0x2] ;  /* 0x0000020022227984 */ /* 0x000ea80000000400 */
[----:B------:R-:W3:Y:S04]  /*0830*/  LDS.U16 R36, [R36+0x4] ;  /* 0x0000040024247984 */ /* 0x000ee80000000400 */
[----:B------:R4:W5:Y:S04]  /*0840*/  LDS.U16 R30, [R37+0x6] ;  /* 0x00000600251e7984 */ /* 0x0009680000000400 */
[----:B------:R-:W5:Y:S04]  /*0850*/  LDS.U16 R27, [R38+0x8] ;  /* 0x00000800261b7984 */ /* 0x000f680000000400 */
[----:B------:R-:W5:Y:S04]  /*0860*/  LDS.U16 R28, [R28+0xa] ;  /* 0x00000a001c1c7984 */ /* 0x000f680000000400 */
[----:B------:R4:W5:Y:S04]  /*0870*/  LDS.U16 R29, [R39+0xc] ;  /* 0x00000c00271d7984 */ /* 0x0009680000000400 */
[----:B------:R-:W5:Y:S01]  /*0880*/  LDS.U16 R31, [R31+0xe] ;  /* 0x00000e001f1f7984 */ /* 0x000f620000000400 */
[----:B------:R-:W-:Y:S01]  /*0890*/  IMAD.MOV.U32 R32, RZ, RZ, RZ ;  /* 0x000000ffff207224 */ /* 0x000fe200078e00ff */
[----:B------:R-:W-:Y:S01]  /*08a0*/  BAR.SYNC.DEFER_BLOCKING 0x0 ;  /* 0x0000000000007b1d */ /* 0x000fe20000010000 */
[----:B0-----:R-:W-:-:S02]  /*08b0*/  CS2R R42, SRZ ;  /* 0x00000000002a7805 */ /* 0x001fc4000001ff00 */
[----:B------:R-:W-:Y:S01]  /*08c0*/  CS2R R40, SRZ ;  /* 0x0000000000287805 */ /* 0x000fe2000001ff00 */
[----:B----4-:R-:W-:Y:S01]  /*08d0*/  HFMA2.MMA R37, -RZ, RZ, 0, 0 ;  /* 0x00000000ff257435 */ /* 0x010fe200000001ff */
[----:B------:R-:W-:Y:S01]  /*08e0*/  CS2R R38, SRZ ;  /* 0x0000000000267805 */ /* 0x000fe2000001ff00 */
[----:B------:R-:W4:Y:S01]  /*08f0*/  @!P0 LDG.E R32, desc[UR8][R4.64+0x80] ;  /* 0x0000800804208981 */ /* 0x000f22000c1e1900 */
[----:B------:R-:W-:-:S03]  /*0900*/  ISETP.GE.AND P0, PT, R24, R25, PT ;  /* 0x000000191800720c */ /* 0x000fc60003f06270 */
[----:B------:R-:W4:Y:S04]  /*0910*/  @!P4 LDG.E R42, desc[UR8][R4.64+0x100] ;  /* 0x00010008042ac981 */ /* 0x000f28000c1e1900 */
[----:B------:R-:W4:Y:S04]  /*0920*/  @!P3 LDG.E R41, desc[UR8][R4.64+0x180] ;  /* 0x000180080429b981 */ /* 0x000f28000c1e1900 */
[----:B------:R-:W4:Y:S04]  /*0930*/  @!P2 LDG.E R40, desc[UR8][R4.64+0x200] ;  /* 0x000200080428a981 */ /* 0x000f28000c1e1900 */
[----:B------:R-:W4:Y:S04]  /*0940*/  @!P0 LDG.E R43, desc[UR8][R4.64] ;  /* 0x00000008042b8981 */ /* 0x000f28000c1e1900 */
[----:B------:R-:W4:Y:S04]  /*0950*/  @!P1 LDG.E R39, desc[UR8][R4.64+0x280] ;  /* 0x0002800804279981 */ /* 0x000f28000c1e1900 */
[----:B------:R-:W4:Y:S04]  /*0960*/  @!P5 LDG.E R38, desc[UR8][R4.64+0x300] ;  /* 0x000300080426d981 */ /* 0x000f28000c1e1900 */
[----:B------:R0:W4:Y:S01]  /*0970*/  @!P6 LDG.E R37, desc[UR8][R4.64+0x380] ;  /* 0x000380080425e981 */ /* 0x000122000c1e1900 */
        /* <DEDUP_REMOVED lines=8> */
[----:B0-----:R-:W-:Y:S02]  /*0a00*/  LEA R5, R35, UR4, 0x2 ;  /* 0x0000000423057c11 */ /* 0x001fe4000f8e10ff */
[----:B------:R-:W-:Y:S01]  /*0a10*/  LEA R7, R14, UR4, 0x2 ;  /* 0x000000040e077c11 */ /* 0x000fe2000f8e10ff */
[----:B-1----:R-:W-:Y:S02]  /*0a20*/  IMAD.U32 R33, R33, 0x10000, RZ ;  /* 0x0001000021217824 */ /* 0x002fe400078e00ff */
[----:B--2---:R-:W-:Y:S02]  /*0a30*/  IMAD.U32 R34, R34, 0x10000, RZ ;  /* 0x0001000022227824 */ /* 0x004fe400078e00ff */
[----:B------:R-:W-:Y:S01]  /*0a40*/  FMUL.FTZ R4, R33, UR7 ;  /* 0x0000000721047c20 */ /* 0x000fe20008410000 */
[----:B---3--:R-:W-:-:S02]  /*0a50*/  IMAD.U32 R36, R36, 0x10000, RZ ;  /* 0x0001000024247824 */ /* 0x008fc400078e00ff */
[----:B-----5:R-:W-:-:S03]  /*0a60*/  IMAD.U32 R30, R30, 0x10000, RZ ;  /* 0x000100001e1e7824 */ /* 0x020fc600078e00ff */
[----:B------:R-:W0:Y:S01]  /*0a70*/  F2F.BF16.F32 R4, R4 ;  /* 0x0000000400047304 */ /* 0x000e220000202000 */
[----:B------:R-:W-:Y:S02]  /*0a80*/  IMAD.U32 R27, R27, 0x10000, RZ ;  /* 0x000100001b1b7824 */ /* 0x000fe400078e00ff */
[----:B------:R-:W-:Y:S02]  /*0a90*/  IMAD.U32 R28, R28, 0x10000, RZ ;  /* 0x000100001c1c7824 */ /* 0x000fe400078e00ff */
[----:B------:R-:W-:Y:S01]  /*0aa0*/  FMUL.FTZ R14, R27, UR7 ;  /* 0x000000071b0e7c20 */ /* 0x000fe20008410000 */
[----:B------:R-:W-:Y:S02]  /*0ab0*/  IMAD.U32 R29, R29, 0x10000, RZ ;  /* 0x000100001d1d7824 */ /* 0x000fe400078e00ff */
[----:B------:R-:W-:Y:S01]  /*0ac0*/  FMUL.FTZ R28, R28, UR7 ;  /* 0x000000071c1c7c20 */ /* 0x000fe20008410000 */
[----:B------:R-:W-:Y:S02]  /*0ad0*/  FADD.FTZ R12, -R20, 1 ;  /* 0x3f800000140c7421 */ /* 0x000fe40000010100 */
[----:B------:R-:W-:Y:S01]  /*0ae0*/  F2F.BF16.F32 R14, R14 ;  /* 0x0000000e000e7304 */ /* 0x000fe20000202000 */
[----:B------:R-:W-:-:S02]  /*0af0*/  IMAD.U32 R31, R31, 0x10000, RZ ;  /* 0x000100001f1f7824 */ /* 0x000fc400078e00ff */
[----:B------:R-:W-:Y:S01]  /*0b00*/  FMUL.FTZ R29, R29, UR7 ;  /* 0x000000071d1d7c20 */ /* 0x000fe20008410000 */
[----:B0-----:R-:W-:-:S04]  /*0b10*/  IMAD.U32 R27, R4, 0x10000, RZ ;  /* 0x00010000041b7824 */ /* 0x001fc800078e00ff */
[----:B------:R-:W-:Y:S01]  /*0b20*/  F2F.BF16.F32 R4, R28 ;  /* 0x0000001c00047304 */ /* 0x000fe20000202000 */
[----:B------:R-:W-:-:S07]  /*0b30*/  FMUL.FTZ R31, R31, UR7 ;  /* 0x000000071f1f7c20 */ /* 0x000fce0008410000 */
[----:B------:R-:W0:Y:S08]  /*0b40*/  F2F.BF16.F32 R29, R29 ;  /* 0x0000001d001d7304 */ /* 0x000e300000202000 */
[----:B------:R-:W1:Y:S01]  /*0b50*/  F2F.BF16.F32 R31, R31 ;  /* 0x0000001f001f7304 */ /* 0x000e620000202000 */
[----:B------:R-:W-:Y:S01]  /*0b60*/  ISETP.GT.AND P0, PT, R25, 0x1ff, PT ;  /* 0x000001ff1900780c */ /* 0x000fe20003f04270 */
[----:B0-----:R-:W-:-:S02]  /*0b70*/  IMAD.U32 R29, R29, 0x10000, RZ ;  /* 0x000100001d1d7824 */ /* 0x001fc400078e00ff */
[----:B-1----:R-:W-:Y:S01]  /*0b80*/  IMAD.U32 R31, R31, 0x10000, RZ ;  /* 0x000100001f1f7824 */ /* 0x002fe200078e00ff */
[----:B------:R-:W-:Y:S01]  /*0b90*/  BSSY B0, `(.L_x_1841) ;  /* 0x000009d000007945 */ /* 0x000fe20003800000 */
[----:B----4-:R-:W-:Y:S04]  /*0ba0*/  STS [R44], R43 ;  /* 0x0000002b2c007388 */ /* 0x010fe80000000800 */
[----:B------:R-:W-:Y:S04]  /*0bb0*/  STS [R13+0x80], R32 ;  /* 0x000080200d007388 */ /* 0x000fe80000000800 */
[----:B------:R-:W-:Y:S04]  /*0bc0*/  STS [R11+0x100], R42 ;  /* 0x0001002a0b007388 */ /* 0x000fe80000000800 */
[----:B------:R-:W-:Y:S04]  /*0bd0*/  STS [R10+0x180], R41 ;  /* 0x000180290a007388 */ /* 0x000fe80000000800 */
[----:B------:R0:W-:Y:S04]  /*0be0*/  STS [R9+0x200], R40 ;  /* 0x0002002809007388 */ /* 0x0001e80000000800 */
[----:B------:R1:W-:Y:S04]  /*0bf0*/  STS [R6+0x280], R39 ;  /* 0x0002802706007388 */ /* 0x0003e80000000800 */
[----:B------:R-:W-:Y:S01]  /*0c00*/  STS [R45+0x300], R38 ;  /* 0x000300262d007388 */ /* 0x000fe20000000800 */
[----:B0-----:R-:W-:-:S03]  /*0c10*/  LEA R9, R15, UR4, 0x2 ;  /* 0x000000040f097c11 */ /* 0x001fc6000f8e10ff */
[----:B------:R0:W-:Y:S01]  /*0c20*/  STS [R8+0x380], R37 ;  /* 0x0003802508007388 */ /* 0x0001e20000000800 */
[----:B------:R-:W-:-:S03]  /*0c30*/  NOP ;  /* 0x0000000000007918 */ /* 0x000fc60000000000 */
[----:B------:R-:W2:Y:S01]  /*0c40*/  LDS R5, [R5] ;  /* 0x0000000005057984 */ /* 0x000ea20000000800 */
[----:B------:R-:W-:-:S03]  /*0c50*/  LEA R11, R16, UR4, 0x2 ;  /* 0x00000004100b7c11 */ /* 0x000fc6000f8e10ff */
[----:B------:R-:W3:Y:S01]  /*0c60*/  LDS R7, [R7+0x4] ;  /* 0x0000040007077984 */ /* 0x000ee20000000800 */
[----:B------:R-:W-:-:S03]  /*0c70*/  LEA R13, R17, UR4, 0x2 ;  /* 0x00000004110d7c11 */ /* 0x000fc6000f8e10ff */
[----:B------:R-:W4:Y:S01]  /*0c80*/  LDS R9, [R9+0x8] ;  /* 0x0000080009097984 */ /* 0x000f220000000800 */
[----:B-1----:R-:W-:-:S03]  /*0c90*/  FMUL.FTZ R6, R34, UR7 ;  /* 0x0000000722067c20 */ /* 0x002fc60008410000 */
[----:B------:R-:W1:Y:S01]  /*0ca0*/  LDS R11, [R11+0xc] ;  /* 0x00000c000b0b7984 */ /* 0x000e620000000800 */
[----:B------:R-:W-:Y:S01]  /*0cb0*/  LEA R15, R18, UR4, 0x2 ;  /* 0x00000004120f7c11 */ /* 0x000fe2000f8e10ff */
[----:B0-----:R-:W-:Y:S02]  /*0cc0*/  FMUL.FTZ R8, R36, UR7 ;  /* 0x0000000724087c20 */ /* 0x001fe40008410000 */
[----:B------:R-:W0:Y:S01]  /*0cd0*/  LDS R13, [R13+0x10] ;  /* 0x000010000d0d7984 */ /* 0x000e220000000800 */
[----:B------:R-:W-:Y:S01]  /*0ce0*/  LEA R17, R19, UR4, 0x2 ;  /* 0x0000000413117c11 */ /* 0x000fe2000f8e10ff */
[----:B------:R-:W5:Y:S02]  /*0cf0*/  F2F.BF16.F32 R6, R6 ;  /* 0x0000000600067304 */ /* 0x000f640000202000 */
[----:B------:R-:W0:Y:S01]  /*0d00*/  LDS R15, [R15+0x14] ;  /* 0x000014000f0f7984 */ /* 0x000e220000000800 */
[----:B------:R-:W-:Y:S01]  /*0d10*/  FMUL.FTZ R10, R30, UR7 ;  /* 0x000000071e0a7c20 */ /* 0x000fe20008410000 */
[----:B------:R-:W-:-:S02]  /*0d20*/  LEA R19, R26, UR4, 0x2 ;  /* 0x000000041a137c11 */ /* 0x000fc4000f8e10ff */
[----:B------:R-:W0:Y:S02]  /*0d30*/  LDS R17, [R17+0x18] ;  /* 0x0000180011117984 */ /* 0x000e240000000800 */
[----:B------:R-:W2:Y:S02]  /*0d40*/  F2F.BF16.F32 R8, R8 ;  /* 0x0000000800087304 */ /* 0x000ea40000202000 */
[----:B------:R-:W0:Y:S06]  /*0d50*/  LDS R19, [R19+0x1c] ;  /* 0x00001c0013137984 */ /* 0x000e2c0000000800 */
[----:B------:R-:W4:Y:S01]  /*0d60*/  F2F.BF16.F32 R10, R10 ;  /* 0x0000000a000a7304 */ /* 0x000f220000202000 */
[----:B-----5:R-:W-:-:S02]  /*0d70*/  IMAD.U32 R33, R6, 0x10000, RZ ;  /* 0x0001000006217824 */ /* 0x020fc400078e00ff */
[----:B------:R-:W-:Y:S02]  /*0d80*/  FMUL.FTZ R6, R27, R12 ;  /* 0x0000000c1b067220 */ /* 0x000fe40000410000 */
[----:B------:R-:W-:Y:S01]  /*0d90*/  FMUL.FTZ R16, R12, R33 ;  /* 0x000000210c107220 */ /* 0x000fe20000410000 */
[----:B--2---:R-:W-:Y:S01]  /*0da0*/  SHF.L.U32 R27, R8, 0x10, RZ ;  /* 0x00000010081b7819 */ /* 0x004fe200000006ff */
[-C--:B------:R-:W-:Y:S02]  /*0db0*/  FFMA.FTZ R5, R5, R20.reuse, R6 ;  /* 0x0000001405057223 */ /* 0x080fe40000010006 */
[-C--:B---3--:R-:W-:Y:S02]  /*0dc0*/  FFMA.FTZ R16, R7, R20.reuse, R16 ;  /* 0x0000001407107223 */ /* 0x088fe40000010010 */
[----:B------:R-:W-:Y:S01]  /*0dd0*/  FMUL.FTZ R6, R12, R27 ;  /* 0x0000001b0c067220 */ /* 0x000fe20000410000 */
[----:B----4-:R-:W-:Y:S02]  /*0de0*/  IMAD.U32 R7, R10, 0x10000, RZ ;  /* 0x000100000a077824 */ /* 0x010fe400078e00ff */
[----:B------:R-:W-:Y:S01]  /*0df0*/  FADD.FTZ R27, R5, R16 ;  /* 0x00000010051b7221 */ /* 0x000fe20000010000 */
[----:B------:R-:W-:Y:S01]  /*0e00*/  FFMA.FTZ R6, R9, R20, R6 ;  /* 0x0000001409067223 */ /* 0x000fe20000010006 */
[----:B------:R-:W-:-:S02]  /*0e10*/  IMAD.U32 R5, R14, 0x10000, RZ ;  /* 0x000100000e057824 */ /* 0x000fc400078e00ff */
[----:B------:R-:W-:Y:S01]  /*0e20*/  FMUL.FTZ R8, R12, R7 ;  /* 0x000000070c087220 */ /* 0x000fe20000410000 */
[----:B------:R-:W-:Y:S02]  /*0e30*/  IMAD.U32 R7, R4, 0x10000, RZ ;  /* 0x0001000004077824 */ /* 0x000fe400078e00ff */
[----:B------:R-:W-:Y:S01]  /*0e40*/  FADD.FTZ R27, R6, R27 ;  /* 0x0000001b061b7221 */ /* 0x000fe20000010000 */
[C---:B------:R-:W-:Y:S01]  /*0e50*/  FMUL.FTZ R4, R12.reuse, R5 ;  /* 0x000000050c047220 */ /* 0x040fe20000410000 */
[-C--:B-1----:R-:W-:Y:S01]  /*0e60*/  FFMA.FTZ R8, R11, R20.reuse, R8 ;  /* 0x000000140b087223 */ /* 0x082fe20000010008 */
[----:B------:R-:W-:Y:S02]  /*0e70*/  FMUL.FTZ R6, R12, R7 ;  /* 0x000000070c067220 */ /* 0x000fe40000410000 */
[-C--:B0-----:R-:W-:Y:S01]  /*0e80*/  FFMA.FTZ R4, R13, R20.reuse, R4 ;  /* 0x000000140d047223 */ /* 0x081fe20000010004 */
[----:B------:R-:W-:Y:S01]  /*0e90*/  FADD.FTZ R27, R8, R27 ;  /* 0x0000001b081b7221 */ /* 0x000fe20000010000 */
[----:B------:R-:W-:-:S03]  /*0ea0*/  FFMA.FTZ R6, R15, R20, R6 ;  /* 0x000000140f067223 */ /* 0x000fc60000010006 */
[----:B------:R-:W-:Y:S01]  /*0eb0*/  FADD.FTZ R27, R4, R27 ;  /* 0x0000001b041b7221 */ /* 0x000fe20000010000 */
[C---:B------:R-:W-:Y:S01]  /*0ec0*/  FMUL.FTZ R4, R12.reuse, R29 ;  /* 0x0000001d0c047220 */ /* 0x040fe20000410000 */
[----:B------:R-:W-:Y:S02]  /*0ed0*/  FMUL.FTZ R12, R12, R31 ;  /* 0x0000001f0c0c7220 */ /* 0x000fe40000410000 */
[----:B------:R-:W-:Y:S01]  /*0ee0*/  FADD.FTZ R27, R6, R27 ;  /* 0x0000001b061b7221 */ /* 0x000fe20000010000 */
[-C--:B------:R-:W-:Y:S01]  /*0ef0*/  FFMA.FTZ R4, R17, R20.reuse, R4 ;  /* 0x0000001411047223 */ /* 0x080fe20000010004 */
[----:B------:R-:W-:-:S03]  /*0f00*/  FFMA.FTZ R12, R19, R20, R12 ;  /* 0x00000014130c7223 */ /* 0x000fc6000001000c */
[----:B------:R-:W-:-:S04]  /*0f10*/  FADD.FTZ R27, R4, R27 ;  /* 0x0000001b041b7221 */ /* 0x000fc80000010000 */
[----:B------:R-:W-:Y:S01]  /*0f20*/  FADD.FTZ R12, R12, R27 ;  /* 0x0000001b0c0c7221 */ /* 0x000fe20000010000 */
        /* <DEDUP_REMOVED lines=62> */
.L_x_1842:
        /* <DEDUP_REMOVED lines=37> */
.L_x_1843:
[----:B------:R-:W-:Y:S05]  /*1560*/  BSYNC B0 ;  /* 0x0000000000007941 */ /* 0x000fea0003800000 */
.L_x_1841:
[----:B------:R-:W-:Y:S04]  /*1570*/  BSSY B0, `(.L_x_1844) ;  /* 0x0000004000007945 */ /* 0x000fe80003800000 */
[----:B------:R-:W-:Y:S05]  /*1580*/  @P0 BRA `(.L_x_1845) ;  /* 0x0000000000080947 */ /* 0x000fea0003800000 */
[----:B------:R-:W2:Y:S02]  /*1590*/  LDC.64 R4, c[0x0][0x228] ;  /* 0x00008a00ff047b82 */ /* 0x000ea40000000a00 */
[----:B--2---:R2:W-:Y:S02]  /*15a0*/  REDG.E.ADD.F32.FTZ.RN.STRONG.GPU desc[UR8][R4.64], R26 ;  /* 0x0000001a040079a6 */ /* 0x0045e4000c10f388 */
.L_x_1845:
[----:B------:R-:W-:Y:S05]  /*15b0*/  BSYNC B0 ;  /* 0x0000000000007941 */ /* 0x000fea0003800000 */
.L_x_1844:
[----:B--2---:R-:W2:Y:S01]  /*15c0*/  LDC R4, c[0x0][0xc] ;  /* 0x00000300ff047b82 */ /* 0x004ea20000000800 */
[----:B------:R-:W-:Y:S01]  /*15d0*/  NOP ;  /* 0x0000000000007918 */ /* 0x000fe20000000000 */
[----:B--2---:R-:W-:-:S05]  /*15e0*/  IMAD R21, R4, 0x1000, R21 ;  /* 0x0000100004157824 */ /* 0x004fca00078e0215 */
[----:B------:R-:W-:-:S13]  /*15f0*/  ISETP.GE.U32.AND P0, PT, R21, UR6, PT ;  /* 0x0000000615007c0c */ /* 0x000fda000bf06070 */
[----:B------:R-:W-:Y:S05]  /*1600*/  @!P0 BRA `(.L_x_1846) ;  /* 0xffffffe800ec8947 */ /* 0x000fea000383ffff */
[----:B------:R-:W-:Y:S05]  /*1610*/  EXIT ;  /* 0x000000000000794d */ /* 0x000fea0003800000 */
.L_x_1847:
        /* <DEDUP_REMOVED lines=14> */
.L_x_2169:


//--------------------- .text._Z33kPreconditionOptimizer32bit1StateIfLi5ELi4096ELi8EEvPT_S1_PfS2_ffffiffi --------------------------
	.section	.text._Z33kPreconditionOptimizer32bit1StateIfLi5ELi4096ELi8EEvPT_S1_PfS2_ffffiffi,"ax",@progbits
	.align	128
        .global         _Z33kPreconditionOptimizer32bit1StateIfLi5ELi4096ELi8EEvPT_S1_PfS2_ffffiffi
        .type           _Z33kPreconditionOptimizer32bit1StateIfLi5ELi4096ELi8EEvPT_S1_PfS2_ffffiffi,@function
        .size           _Z33kPreconditionOptimizer32bit1StateIfLi5ELi4096ELi8EEvPT_S1_PfS2_ffffiffi,(.L_x_2170 - _Z33kPreconditionOptimizer32bit1StateIfLi5ELi4096ELi8EEvPT_S1_PfS2_ffffiffi)
        .other          _Z33kPreconditionOptimizer32bit1StateIfLi5ELi4096ELi8EEvPT_S1_PfS2_ffffiffi,@"STO_CUDA_ENTRY STV_DEFAULT"
_Z33kPreconditionOptimizer32bit1StateIfLi5ELi4096ELi8EEvPT_S1_PfS2_ffffiffi:
.text._Z33kPreconditionOptimizer32bit1StateIfLi5ELi4096ELi8EEvPT_S1_PfS2_ffffiffi:
        /* <DEDUP_REMOVED lines=28> */
.L_x_1853:
[----:B------:R-:W-:Y:S01]  /*01c0*/  IMAD.MOV R6, RZ, RZ, -R21 ;  /* 0x000000ffff067224 */ /* 0x000fe200078e0a15 */
[C---:B------:R-:W-:Y:S01]  /*01d0*/  IADD3 R5, P0, R24.reuse, R21, RZ ;  /* 0x0000001518057210 */ /* 0x040fe20007f1e0ff */
[----:B------:R-:W-:Y:S01]  /*01e0*/  BAR.SYNC.DEFER_BLOCKING 0x0 ;  /* 0x0000000000007b1d */ /* 0x000fe20000010000 */
[----:B------:R-:W-:Y:S02]  /*01f0*/  LOP3.LUT R4, R24, 0x20, RZ, 0xfc, !PT ;  /* 0x0000002018047812 */ /* 0x000fe400078efcff */
[----:B------:R-:W-:Y:S02]  /*0200*/  CS2R R30, SRZ ;  /* 0x00000000001e7805 */ /* 0x000fe4000001ff00 */
[----:B-1----:R-:W-:Y:S02]  /*0210*/  VIADDMNMX.U32 R25, R6, R3, 0x1000, PT ;  /* 0x0000100006197446 */ /* 0x002fe40003800003 */
[----:B------:R-:W-:Y:S02]  /*0220*/  CS2R R28, SRZ ;  /* 0x00000000001c7805 */ /* 0x000fe4000001ff00 */
[C---:B------:R-:W-:Y:S01]  /*0230*/  LOP3.LUT R6, R24.reuse, 0x40, RZ, 0xfc, !PT ;  /* 0x0000004018067812 */ /* 0x040fe200078efcff */
[----:B0-----:R-:W-:Y:S01]  /*0240*/  HFMA2.MMA R26, -RZ, RZ, 0, 0 ;  /* 0x00000000ff1a7435 */ /* 0x001fe200000001ff */
[----:B------:R-:W-:-:S02]  /*0250*/  LEA.HI.X.SX32 R8, R24, RZ, 0x1, P0 ;  /* 0x000000ff18087211 */ /* 0x000fc400000f0eff */
[----:B------:R-:W-:Y:S02]  /*0260*/  CS2R R18, SRZ ;  /* 0x0000000000127805 */ /* 0x000fe4000001ff00 */
[-C--:B------:R-:W-:Y:S01]  /*0270*/  ISETP.GE.AND P4, PT, R6, R25.reuse, PT ;  /* 0x000000190600720c */ /* 0x080fe20003f86270 */
[----:B------:R-:W-:Y:S01]  /*0280*/  IMAD.MOV.U32 R17, RZ, RZ, RZ ;  /* 0x000000ffff117224 */ /* 0x000fe200078e00ff */
[C---:B------:R-:W-:Y:S01]  /*0290*/  SHF.L.U64.HI R9, R5.reuse, 0x2, R8 ;  /* 0x0000000205097819 */ /* 0x040fe20000010208 */
[----:B------:R-:W-:Y:S01]  /*02a0*/  IMAD.SHL.U32 R5, R5, 0x4, RZ ;  /* 0x0000000405057824 */ /* 0x000fe200078e00ff */
[----:B------:R-:W-:Y:S02]  /*02b0*/  LOP3.LUT R6, R24, 0x80, RZ, 0xfc, !PT ;  /* 0x0000008018067812 */ /* 0x000fe400078efcff */
[-C--:B------:R-:W-:Y:S02]  /*02c0*/  ISETP.GE.AND P0, PT, R4, R25.reuse, PT ;  /* 0x000000190400720c */ /* 0x080fe40003f06270 */
[----:B------:R-:W-:-:S02]  /*02d0*/  ISETP.GE.AND P2, PT, R6, R25, PT ;  /* 0x000000190600720c */ /* 0x000fc40003f46270 */
[----:B------:R-:W-:Y:S02]  /*02e0*/  IADD3 R6, P6, R5, UR10, RZ ;  /* 0x0000000a05067c10 */ /* 0x000fe4000ffde0ff */
[C---:B------:R-:W-:Y:S02]  /*02f0*/  LOP3.LUT R4, R24.reuse, 0x60, RZ, 0xfc, !PT ;  /* 0x0000006018047812 */ /* 0x040fe400078efcff */
[----:B------:R-:W-:Y:S02]  /*0300*/  IADD3.X R7, R9, UR11, RZ, P6, !PT ;  /* 0x0000000b09077c10 */ /* 0x000fe4000b7fe4ff */
[C---:B------:R-:W-:Y:S02]  /*0310*/  LOP3.LUT R8, R24.reuse, 0xa0, RZ, 0xfc, !PT ;  /* 0x000000a018087812 */ /* 0x040fe400078efcff */
[-C--:B------:R-:W-:Y:S01]  /*0320*/  ISETP.GE.AND P6, PT, R24, R25.reuse, PT ;  /* 0x000000191800720c */ /* 0x080fe20003fc6270 */
[----:B------:R-:W2:Y:S01]  /*0330*/  @!P0 LDG.E R29, desc[UR8][R6.64+0x80] ;  /* 0x00008008061d8981 */ /* 0x000ea2000c1e1900 */
[----:B------:R-:W-:-:S02]  /*0340*/  ISETP.GE.AND P3, PT, R4, R25, PT ;  /* 0x000000190400720c */ /* 0x000fc40003f66270 */
[-C--:B------:R-:W-:Y:S01]  /*0350*/  ISETP.GE.AND P1, PT, R8, R25.reuse, PT ;  /* 0x000000190800720c */ /* 0x080fe20003f26270 */
[----:B------:R-:W4:Y:S01]  /*0360*/  @!P4 LDG.E R31, desc[UR8][R6.64+0x100] ;  /* 0x00010008061fc981 */ /* 0x000f22000c1e1900 */
[----:B------:R-:W-:Y:S02]  /*0370*/  IADD3 R4, P5, R5, UR12, RZ ;  /* 0x0000000c05047c10 */ /* 0x000fe4000ffbe0ff */
[----:B------:R-:W-:Y:S01]  /*0380*/  LOP3.LUT R8, R24, 0xc0, RZ, 0xfc, !PT ;  /* 0x000000c018087812 */ /* 0x000fe200078efcff */
[----:B------:R-:W5:Y:S01]  /*0390*/  @!P2 LDG.E R19, desc[UR8][R6.64+0x200] ;  /* 0x000200080613a981 */ /* 0x000f62000c1e1900 */
[----:B------:R-:W-:Y:S02]  /*03a0*/  IADD3.X R5, R9, UR13, RZ, P5, !PT ;  /* 0x0000000d09057c10 */ /* 0x000fe4000affe4ff */
[----:B------:R-:W-:Y:S01]  /*03b0*/  ISETP.GE.AND P5, PT, R8, R25, PT ;  /* 0x000000190800720c */ /* 0x000fe20003fa6270 */
[----:B------:R-:W3:Y:S01]  /*03c0*/  @!P6 LDG.E R30, desc[UR8][R6.64] ;  /* 0x00000008061ee981 */ /* 0x000ee2000c1e1900 */
[----:B------:R-:W-:-:S03]  /*03d0*/  LOP3.LUT R8, R24, 0xe0, RZ, 0xfc, !PT ;  /* 0x000000e018087812 */ /* 0x000fc600078efcff */
[----:B------:R-:W5:Y:S01]  /*03e0*/  @!P3 LDG.E R28, desc[UR8][R6.64+0x180] ;  /* 0x00018008061cb981 */ /* 0x000f62000c1e1900 */
[----:B------:R-:W-:-:S03]  /*03f0*/  ISETP.GE.AND P6, PT, R8, R25, PT ;  /* 0x000000190800720c */ /* 0x000fc60003fc6270 */
[----:B------:R-:W5:Y:S04]  /*0400*/  @!P1 LDG.E R26, desc[UR8][R6.64+0x280] ;  /* 0x00028008061a9981 */ /* 0x000f68000c1e1900 */
[----:B------:R-:W5:Y:S06]  /*0410*/  @!P5 LDG.E R17, desc[UR8][R6.64+0x300] ;  /* 0x000300080611d981 */ /* 0x000f6c000c1e1900 */
[----:B------:R0:W5:Y:S01]  /*0420*/  @!P6 LDG.E R18, desc[UR8][R6.64+0x380] ;  /* 0x000380080612e981 */ /* 0x000162000c1e1900 */
[----:B------:R-:W1:Y:S01]  /*0430*/  S2UR UR5, SR_CgaCtaId ;  /* 0x00000000000579c3 */ /* 0x000e620000008800 */
[----:B------:R-:W-:Y:S01]  /*0440*/  IMAD.IADD R13, R23, 0x1, R2 ;  /* 0x00000001170d7824 */ /* 0x000fe200078e0202 */
[----:B------:R-:W-:-:S03]  /*0450*/  UMOV UR4, 0x400 ;  /* 0x0000040000047882 */ /* 0x000fc60000000000 */
[C---:B------:R-:W-:Y:S01]  /*0460*/  VIADD R10, R13.reuse, 0x20 ;  /* 0x000000200d0a7836 */ /* 0x040fe20000000000 */
[C---:B------:R-:W-:Y:S01]  /*0470*/  IADD3 R12, R13.reuse, 0x40, RZ ;  /* 0x000000400d0c7810 */ /* 0x040fe20007ffe0ff */
[C---:B------:R-:W-:Y:S01]  /*0480*/  VIADD R32, R13.reuse, 0x80 ;  /* 0x000000800d207836 */ /* 0x040fe20000000000 */
[CC--:B------:R-:W-:Y:S01]  /*0490*/  LEA.HI.SX32 R8, R13.reuse, R13.reuse, 0x1b ;  /* 0x0000000d0d087211 */ /* 0x0c0fe200078fdaff */
[C---:B------:R-:W-:Y:S01]  /*04a0*/  VIADD R16, R13.reuse, 0x60 ;  /* 0x000000600d107836 */ /* 0x040fe20000000000 */
[C---:B------:R-:W-:Y:S01]  /*04b0*/  IADD3 R36, R13.reuse, 0xc0, RZ ;  /* 0x000000c00d247810 */ /* 0x040fe20007ffe0ff */
[C---:B------:R-:W-:Y:S02]  /*04c0*/  VIADD R34, R13.reuse, 0xa0 ;  /* 0x000000a00d227836 */ /* 0x040fe40000000000 */
[----:B------:R-:W-:Y:S02]  /*04d0*/  VIADD R38, R13, 0xe0 ;  /* 0x000000e00d267836 */ /* 0x000fe40000000000 */
[----:B------:R-:W-:Y:S01]  /*04e0*/  IMAD R27, R2, 0x7, R13 ;  /* 0x00000007021b7824 */ /* 0x000fe200078e020d */
[-C--:B0-----:R-:W-:Y:S01]  /*04f0*/  LEA.HI.SX32 R6, R10, R13.reuse, 0x1b ;  /* 0x0000000d0a067211 */ /* 0x081fe200078fdaff */
[----:B------:R-:W-:Y:S01]  /*0500*/  IMAD R37, R2, 0x8, R23 ;  /* 0x0000000802257824 */ /* 0x000fe200078e0217 */
[-C--:B------:R-:W-:Y:S01]  /*0510*/  LEA.HI.SX32 R14, R12, R13.reuse, 0x1b ;  /* 0x0000000d0c0e7211 */ /* 0x080fe200078fdaff */
[----:B-1----:R-:W-:Y:S01]  /*0520*/  ULEA UR4, UR5, UR4, 0x18 ;  /* 0x0000000405047291 */ /* 0x002fe2000f8ec03f */
[-C--:B------:R-:W-:Y:S01]  /*0530*/  LEA.HI.SX32 R10, R32, R13.reuse, 0x1b ;  /* 0x0000000d200a7211 */ /* 0x080fe200078fdaff */
[----:B------:R-:W-:Y:S01]  /*0540*/  VIADD R32, R27, 0x3 ;  /* 0x000000031b207836 */ /* 0x000fe20000000000 */
[----:B------:R-:W-:-:S02]  /*0550*/  LEA.HI.SX32 R9, R16, R13, 0x1b ;  /* 0x0000000d10097211 */ /* 0x000fc400078fdaff */
[-C--:B------:R-:W-:Y:S02]  /*0560*/  LEA.HI.SX32 R11, R34, R13.reuse, 0x1b ;  /* 0x0000000d220b7211 */ /* 0x080fe400078fdaff */
[-C--:B------:R-:W-:Y:S01]  /*0570*/  LEA.HI.SX32 R12, R36, R13.reuse, 0x1b ;  /* 0x0000000d240c7211 */ /* 0x080fe200078fdaff */
[C---:B------:R-:W-:Y:S01]  /*0580*/  VIADD R36, R27.reuse, 0x4 ;  /* 0x000000041b247836 */ /* 0x040fe20000000000 */
[----:B------:R-:W-:Y:S01]  /*0590*/  LEA R7, R8, UR4, 0x2 ;  /* 0x0000000408077c11 */ /* 0x000fe2000f8e10ff */
[C---:B------:R-:W-:Y:S01]  /*05a0*/  VIADD R34, R27.reuse, 0x1 ;  /* 0x000000011b227836 */ /* 0x040fe20000000000 */
[----:B------:R-:W-:Y:S01]  /*05b0*/  LEA.HI.SX32 R13, R38, R13, 0x1b ;  /* 0x0000000d260d7211 */ /* 0x000fe200078fdaff */
[C---:B------:R-:W-:Y:S01]  /*05c0*/  VIADD R38, R27.reuse, 0x5 ;  /* 0x000000051b267836 */ /* 0x040fe20000000000 */
[C---:B------:R-:W-:Y:S01]  /*05d0*/  IADD3 R16, R27.reuse, 0x2, RZ ;  /* 0x000000021b107810 */ /* 0x040fe20007ffe0ff */
[C---:B------:R-:W-:Y:S01]  /*05e0*/  VIADD R42, R27.reuse, 0x7 ;  /* 0x000000071b2a7836 */ /* 0x040fe20000000000 */
        /* <DEDUP_REMOVED lines=20> */
[----:B------:R-:W-:Y:S01]  /*0730*/  CS2R R38, SRZ ;  /* 0x0000000000267805 */ /* 0x000fe2000001ff00 */
[----:B------:R-:W-:Y:S01]  /*0740*/  IMAD.MOV.U32 R37, RZ, RZ, RZ ;  /* 0x000000ffff257224 */ /* 0x000fe200078e00ff */
[----:B------:R-:W-:Y:S02]  /*0750*/  CS2R R40, SRZ ;  /* 0x0000000000287805 */ /* 0x000fe4000001ff00 */
[----:B------:R-:W-:Y:S01]  /*0760*/  MOV R42, RZ ;  /* 0x000000ff002a7202 */ /* 0x000fe20000000f00 */
[----:B------:R-:W-:Y:S01]  /*0770*/  IMAD.MOV.U32 R44, RZ, RZ, RZ ;  /* 0x000000ffff2c7224 */ /* 0x000fe200078e00ff */
[----:B---3--:R0:W-:Y:S04]  /*0780*/  STS [R7], R30 ;  /* 0x0000001e07007388 */ /* 0x0081e80000000800 */
[----:B--2---:R1:W-:Y:S01]  /*0790*/  STS [R8+0x80], R29 ;  /* 0x0000801d08007388 */ /* 0x0043e20000000800 */
[----:B0-----:R-:W-:-:S03]  /*07a0*/  LEA.HI.SX32 R30, R27, R27, 0x1b ;  /* 0x0000001b1b1e7211 */ /* 0x001fc600078fdaff */
[----:B----4-:R0:W-:Y:S01]  /*07b0*/  STS [R6+0x100], R31 ;  /* 0x0001001f06007388 */ /* 0x0101e20000000800 */
[----:B-1----:R-:W-:-:S03]  /*07c0*/  LEA R29, R30, UR4, 0x2 ;  /* 0x000000041e1d7c11 */ /* 0x002fc6000f8e10ff */
[----:B-----5:R-:W-:Y:S01]  /*07d0*/  STS [R9+0x180], R28 ;  /* 0x0001801c09007388 */ /* 0x020fe20000000800 */
[----:B------:R-:W-:-:S03]  /*07e0*/  LEA R30, R14, UR4, 0x2 ;  /* 0x000000040e1e7c11 */ /* 0x000fc6000f8e10ff */
        /* <DEDUP_REMOVED lines=8> */
[----:B------:R-:W-:Y:S04]  /*0870*/  LDS R26, [R35+0x8] ;  /* 0x00000800231a7984 */ /* 0x000fe80000000800 */
[----:B------:R-:W1:Y:S04]  /*0880*/  LDS R19, [R33+0xc] ;  /* 0x00000c0021137984 */ /* 0x000e680000000800 */
[----:B------:R-:W2:Y:S04]  /*0890*/  LDS R17, [R36+0x10] ;  /* 0x0000100024117984 */ /* 0x000ea80000000800 */
[----:B------:R-:W-:Y:S04]  /*08a0*/  LDS R16, [R32+0x14] ;  /* 0x0000140020107984 */ /* 0x000fe80000000800 */
[----:B------:R-:W-:Y:S04]  /*08b0*/  LDS R18, [R31+0x18] ;  /* 0x000018001f127984 */ /* 0x000fe80000000800 */
[----:B------:R-:W-:Y:S01]  /*08c0*/  LDS R14, [R30+0x1c] ;  /* 0x00001c001e0e7984 */ /* 0x000fe20000000800 */
[----:B------:R-:W-:Y:S01]  /*08d0*/  BAR.SYNC.DEFER_BLOCKING 0x0 ;  /* 0x0000000000007b1d */ /* 0x000fe20000010000 */
[----:B------:R-:W-:-:S06]  /*08e0*/  IMAD.MOV.U32 R27, RZ, RZ, RZ ;  /* 0x000000ffff1b7224 */ /* 0x000fcc00078e00ff */
[----:B------:R-:W3:Y:S01]  /*08f0*/  @!P0 LDG.E R27, desc[UR8][R4.64+0x80] ;  /* 0x00008008041b8981 */ /* 0x000ee2000c1e1900 */
[----:B------:R-:W-:-:S03]  /*0900*/  ISETP.GE.AND P0, PT, R24, R25, PT ;  /* 0x000000191800720c */ /* 0x000fc60003f06270 */
[----:B------:R-:W4:Y:S04]  /*0910*/  @!P4 LDG.E R37, desc[UR8][R4.64+0x100] ;  /* 0x000100080425c981 */ /* 0x000f28000c1e1900 */
[----:B------:R-:W5:Y:S04]  /*0920*/  @!P3 LDG.E R40, desc[UR8][R4.64+0x180] ;  /* 0x000180080428b981 */ /* 0x000f68000c1e1900 */
[----:B------:R-:W5:Y:S04]  /*0930*/  @!P2 LDG.E R39, desc[UR8][R4.64+0x200] ;  /* 0x000200080427a981 */ /* 0x000f68000c1e1900 */
[----:B------:R-:W3:Y:S04]  /*0940*/  @!P0 LDG.E R38, desc[UR8][R4.64] ;  /* 0x0000000804268981 */ /* 0x000ee8000c1e1900 */
[----:B------:R-:W5:Y:S04]  /*0950*/  @!P1 LDG.E R42, desc[UR8][R4.64+0x280] ;  /* 0x00028008042a9981 */ /* 0x000f68000c1e1900 */
[----:B------:R-:W5:Y:S04]  /*0960*/  @!P5 LDG.E R41, desc[UR8][R4.64+0x300] ;  /* 0x000300080429d981 */ /* 0x000f68000c1e1900 */
[----:B------:R1:W5:Y:S01]  /*0970*/  @!P6 LDG.E R44, desc[UR8][R4.64+0x380] ;  /* 0x00038008042ce981 */ /* 0x000362000c1e1900 */
[----:B0-----:R-:W-:Y:S01]  /*0980*/  FMUL.FTZ R15, R15, UR7 ;  /* 0x000000070f0f7c20 */ /* 0x001fe20008410000 */
[----:B-1----:R-:W-:Y:S01]  /*0990*/  FADD.FTZ R4, -R20, 1 ;  /* 0x3f80000014047421 */ /* 0x002fe20000010100 */
[----:B------:R-:W-:Y:S01]  /*09a0*/  FMUL.FTZ R19, R19, UR7 ;  /* 0x0000000713137c20 */ /* 0x000fe20008410000 */
[----:B--2---:R-:W-:Y:S01]  /*09b0*/  FMUL.FTZ R17, R17, UR7 ;  /* 0x0000000711117c20 */ /* 0x004fe20008410000 */
[----:B------:R-:W-:Y:S01]  /*09c0*/  ISETP.GT.AND P0, PT, R25, 0x1ff, PT ;  /* 0x000001ff1900780c */ /* 0x000fe20003f04270 */
[----:B------:R-:W-:Y:S01]  /*09d0*/  BSSY B0, `(.L_x_1848) ;  /* 0x0000091000007945 */ /* 0x000fe20003800000 */
[----:B---3--:R-:W-:Y:S04]  /*09e0*/  STS [R7], R38 ;  /* 0x0000002607007388 */ /* 0x008fe80000000800 */
[----:B------:R-:W-:Y:S04]  /*09f0*/  STS [R8+0x80], R27 ;  /* 0x0000801b08007388 */ /* 0x000fe80000000800 */
[----:B----4-:R-:W-:Y:S04]  /*0a00*/  STS [R6+0x100], R37 ;  /* 0x0001002506007388 */ /* 0x010fe80000000800 */
[----:B-----5:R0:W-:Y:S04]  /*0a10*/  STS [R9+0x180], R40 ;  /* 0x0001802809007388 */ /* 0x0201e80000000800 */
[----:B------:R-:W-:Y:S04]  /*0a20*/  STS [R10+0x200], R39 ;  /* 0x000200270a007388 */ /* 0x000fe80000000800 */
[----:B------:R-:W-:Y:S04]  /*0a30*/  STS [R11+0x280], R42 ;  /* 0x0002802a0b007388 */ /* 0x000fe80000000800 */
[----:B------:R-:W-:Y:S04]  /*0a40*/  STS [R12+0x300], R41 ;  /* 0x000300290c007388 */ /* 0x000fe80000000800 */
[----:B------:R-:W-:Y:S01]  /*0a50*/  STS [R13+0x380], R44 ;  /* 0x0003802c0d007388 */ /* 0x000fe20000000800 */
[----:B------:R-:W-:-:S03]  /*0a60*/  NOP ;  /* 0x0000000000007918 */ /* 0x000fc60000000000 */
[----:B------:R-:W1:Y:S04]  /*0a70*/  LDS R29, [R29] ;  /* 0x000000001d1d7984 */ /* 0x000e680000000800 */
[----:B------:R-:W2:Y:S04]  /*0a80*/  LDS R43, [R34+0x4] ;  /* 0x00000400222b7984 */ /* 0x000ea80000000800 */
[----:B------:R-:W3:Y:S04]  /*0a90*/  LDS R35, [R35+0x8] ;  /* 0x0000080023237984 */ /* 0x000ee80000000800 */
[----:B------:R-:W4:Y:S04]  /*0aa0*/  LDS R33, [R33+0xc] ;  /* 0x00000c0021217984 */ /* 0x000f280000000800 */
[----:B------:R-:W5:Y:S04]  /*0ab0*/  LDS R27, [R36+0x10] ;  /* 0x00001000241b7984 */ /* 0x000f680000000800 */
[----:B------:R-:W5:Y:S04]  /*0ac0*/  LDS R5, [R32+0x14] ;  /* 0x0000140020057984 */ /* 0x000f680000000800 */
[----:B------:R-:W5:Y:S04]  /*0ad0*/  LDS R31, [R31+0x18] ;  /* 0x000018001f1f7984 */ /* 0x000f680000000800 */
[----:B------:R-:W5:Y:S01]  /*0ae0*/  LDS R7, [R30+0x1c] ;  /* 0x00001c001e077984 */ /* 0x000f620000000800 */
[----:B0-----:R-:W-:Y:S01]  /*0af0*/  FMUL.FTZ R9, R28, UR7 ;  /* 0x000000071c097c20 */ /* 0x001fe20008410000 */
[----:B------:R-:W-:-:S03]  /*0b00*/  FMUL.FTZ R8, R4, R15 ;  /* 0x0000000f04087220 */ /* 0x000fc60000410000 */
[----:B------:R-:W-:Y:S01]  /*0b10*/  FMUL.FTZ R6, R4, R9 ;  /* 0x0000000904067220 */ /* 0x000fe20000410000 */
[----:B------:R-:W-:-:S03]  /*0b20*/  FMUL.FTZ R9, R26, UR7 ;  /* 0x000000071a097c20 */ /* 0x000fc60008410000 */
[-C--:B-1----:R-:W-:Y:S01]  /*0b30*/  FFMA.FTZ R6, R29, R20.reuse, R6 ;  /* 0x000000141d067223 */ /* 0x082fe20000010006 */
[----:B--2---:R-:W-:Y:S01]  /*0b40*/  FFMA.FTZ R43, R43, R20, R8 ;  /* 0x000000142b2b7223 */ /* 0x004fe20000010008 */
[----:B------:R-:W-:-:S03]  /*0b50*/  FMUL.FTZ R8, R4, R9 ;  /* 0x0000000904087220 */ /* 0x000fc60000410000 */
[----:B------:R-:W-:Y:S01]  /*0b60*/  FADD.FTZ R43, R6, R43 ;  /* 0x0000002b062b7221 */ /* 0x000fe20000010000 */
[-C--:B---3--:R-:W-:Y:S01]  /*0b70*/  FFMA.FTZ R8, R35, R20.reuse, R8 ;  /* 0x0000001423087223 */ /* 0x088fe20000010008 */
[----:B------:R-:W-:Y:S01]  /*0b80*/  FMUL.FTZ R6, R4, R19 ;  /* 0x0000001304067220 */ /* 0x000fe20000410000 */
[----:B------:R-:W-:Y:S02]  /*0b90*/  FMUL.FTZ R9, R16, UR7 ;  /* 0x0000000710097c20 */ /* 0x000fe40008410000 */
[----:B------:R-:W-:Y:S01]  /*0ba0*/  FADD.FTZ R43, R8, R43 ;  /* 0x0000002b082b7221 */ /* 0x000fe20000010000 */
[-C--:B----4-:R-:W-:Y:S01]  /*0bb0*/  FFMA.FTZ R6, R33, R20.reuse, R6 ;  /* 0x0000001421067223 */ /* 0x090fe20000010006 */
[----:B------:R-:W-:Y:S01]  /*0bc0*/  FMUL.FTZ R8, R4, R17 ;  /* 0x0000001104087220 */ /* 0x000fe20000410000 */
[----:B------:R-:W-:Y:S02]  /*0bd0*/  FMUL.FTZ R11, R18, UR7 ;  /* 0x00000007120b7c20 */ /* 0x000fe40008410000 */
[----:B------:R-:W-:Y:S01]  /*0be0*/  FADD.FTZ R43, R6, R43 ;  /* 0x0000002b062b7221 */ /* 0x000fe20000010000 */
[----:B------:R-:W-:Y:S01]  /*0bf0*/  FMUL.FTZ R6, R4, R9 ;  /* 0x0000000904067220 */ /* 0x000fe20000410000 */
[----:B-----5:R-:W-:Y:S01]  /*0c00*/  FFMA.FTZ R8, R27, R20, R8 ;  /* 0x000000141b087223 */ /* 0x020fe20000010008 */
[----:B------:R-:W-:-:S02]  /*0c10*/  FMUL.FTZ R9, R14, UR7 ;  /* 0x000000070e097c20 */ /* 0x000fc40008410000 */
[-C--:B------:R-:W-:Y:S01]  /*0c20*/  FFMA.FTZ R5, R5, R20.reuse, R6 ;  /* 0x0000001405057223 */ /* 0x080fe20000010006 */
        /* <DEDUP_REMOVED lines=70> */
.L_x_1849:
        /* <DEDUP_REMOVED lines=37> */
.L_x_1850:
[----:B------:R-:W-:Y:S05]  /*12e0*/  BSYNC B0 ;  /* 0x0000000000007941 */ /* 0x000fea0003800000 */
.L_x_1848:
[----:B------:R-:W-:Y:S04]  /*12f0*/  BSSY B0, `(.L_x_1851) ;  /* 0x0000004000007945 */ /* 0x000fe80003800000 */
[----:B------:R-:W-:Y:S05]  /*1300*/  @P0 BRA `(.L_x_1852) ;  /* 0x0000000000080947 */ /* 0x000fea0003800000 */
[----:B------:R-:W2:Y:S02]  /*1310*/  LDC.64 R4, c[0x0][0x228] ;  /* 0x00008a00ff047b82 */ /* 0x000ea40000000a00 */
[----:B--2---:R2:W-:Y:S02]  /*1320*/  REDG.E.ADD.F32.FTZ.RN.STRONG.GPU desc[UR8][R4.64], R26 ;  /* 0x0000001a040079a6 */ /* 0x0045e4000c10f388 */
.L_x_1852:
[----:B------:R-:W-:Y:S05]  /*1330*/  BSYNC B0 ;  /* 0x0000000000007941 */ /* 0x000fea0003800000 */
.L_x_1851:
[----:B--2---:R-:W2:Y:S01]  /*1340*/  LDC R4, c[0x0][0xc] ;  /* 0x00000300ff047b82 */ /* 0x004ea20000000800 */
[----:B------:R-:W-:Y:S01]  /*1350*/  NOP ;  /* 0x0000000000007918 */ /* 0x000fe20000000000 */
[----:B--2---:R-:W-:-:S05]  /*1360*/  IMAD R21, R4, 0x1000, R21 ;  /* 0x0000100004157824 */ /* 0x004fca00078e0215 */
[----:B------:R-:W-:-:S13]  /*1370*/  ISETP.GE.U32.AND P0, PT, R21, UR6, PT ;  /* 0x0000000615007c0c */ /* 0x000fda000bf06070 */
[----:B------:R-:W-:Y:S05]  /*1380*/  @!P0 BRA `(.L_x_1853) ;  /* 0xffffffec008c8947 */ /* 0x000fea000383ffff */
[----:B------:R-:W-:Y:S05]  /*1390*/  EXIT ;  /* 0x000000000000794d */ /* 0x000fea0003800000 */
.L_x_1854:
        /* <DEDUP_REMOVED lines=14> */
.L_x_2170:


//--------------------- .text._Z33kPreconditionOptimizer32bit1StateI6__halfLi5ELi4096ELi8EEvPT_S2_PfS3_ffffiffi --------------------------
	.section	.text._Z33kPreconditionOptimizer32bit1StateI6__halfLi5ELi4096ELi8EEvPT_S2_PfS3_ffffiffi,"ax",@progbits
	.align	128
        .global         _Z33kPreconditionOptimizer32bit1StateI6__halfLi5ELi4096ELi8EEvPT_S2_PfS3_ffffiffi
        .type           _Z33kPreconditionOptimizer32bit1StateI6__halfLi5ELi4096ELi8EEvPT_S2_PfS3_ffffiffi,@function
        .size           _Z33kPreconditionOptimizer32bit1StateI6__halfLi5ELi4096ELi8EEvPT_S2_PfS3_ffffiffi,(.L_x_2171 - _Z33kPreconditionOptimizer32bit1StateI6__halfLi5ELi4096ELi8EEvPT_S2_PfS3_ffffiffi)
        .other          _Z33kPreconditionOptimizer32bit1StateI6__halfLi5ELi4096ELi8EEvPT_S2_PfS3_ffffiffi,@"STO_CUDA_ENTRY STV_DEFAULT"
_Z33kPreconditionOptimizer32bit1StateI6__halfLi5ELi4096ELi8EEvPT_S2_PfS3_ffffiffi:
.text._Z33kPreconditionOptimizer32bit1StateI6__halfLi5ELi4096ELi8EEvPT_S2_PfS3_ffffiffi:
        /* <DEDUP_REMOVED lines=28> */
.L_x_1860:
[----:B------:R-:W-:Y:S01]  /*01c0*/  IMAD.MOV R6, RZ, RZ, -R21 ;  /* 0x000000ffff067224 */ /* 0x000fe200078e0a15 */
[C---:B------:R-:W-:Y:S01]  /*01d0*/  LOP3.LUT R4, R24.reuse, 0x20, RZ, 0xfc, !PT ;  /* 0x0000002018047812 */ /* 0x040fe200078efcff */
[----:B------:R-:W-:Y:S01]  /*01e0*/  BAR.SYNC.DEFER_BLOCKING 0x0 ;  /* 0x0000000000007b1d */ /* 0x000fe20000010000 */
[----:B------:R-:W-:Y:S02]  /*01f0*/  LOP3.LUT R8, R24, 0x60, RZ, 0xfc, !PT ;  /* 0x0000006018087812 */ /* 0x000fe400078efcff */
[----:B-1----:R-:W-:Y:S02]  /*0200*/  VIADDMNMX.U32 R25, R6, R3, 0x1000, PT ;  /* 0x0000100006197446 */ /* 0x002fe40003800003 */
[----:B------:R-:W-:Y:S02]  /*0210*/  IADD3 R5, P1, R24, R21, RZ ;  /* 0x0000001518057210 */ /* 0x000fe40007f3e0ff */
        /* <DEDUP_REMOVED lines=35> */
[----:B------:R-:W-:-:S04]  /*0450*/  IMAD.IADD R15, R23, 0x1, R2 ;  /* 0x00000001170f7824 */ /* 0x000fc800078e0202 */
[C---:B------:R-:W-:Y:S02]  /*0460*/  VIADD R6, R15.reuse, 0x20 ;  /* 0x000000200f067836 */ /* 0x040fe40000000000 */
[C---:B------:R-:W-:Y:S02]  /*0470*/  VIADD R16, R15.reuse, 0xa0 ;  /* 0x000000a00f107836 */ /* 0x040fe40000000000 */
[C---:B------:R-:W-:Y:S02]  /*0480*/  VIADD R10, R15.reuse, 0x40 ;  /* 0x000000400f0a7836 */ /* 0x040fe40000000000 */
[C---:B------:R-:W-:Y:S01]  /*0490*/  VIADD R18, R15.reuse, 0xc0 ;  /* 0x000000c00f127836 */ /* 0x040fe20000000000 */
[----:B------:R-:W-:Y:S01]  /*04a0*/  UMOV UR4, 0x400 ;  /* 0x0000040000047882 */ /* 0x000fe20000000000 */
[C---:B------:R-:W-:Y:S02]  /*04b0*/  VIADD R26, R15.reuse, 0xe0 ;  /* 0x000000e00f1a7836 */ /* 0x040fe40000000000 */
[----:B------:R-:W-:Y:S01]  /*04c0*/  IMAD R35, R2, 0x7, R15 ;  /* 0x0000000702237824 */ /* 0x000fe200078e020f */
[-C--:B0-----:R-:W-:Y:S01]  /*04d0*/  LEA.HI.SX32 R8, R6, R15.reuse, 0x1b ;  /* 0x0000000f06087211 */ /* 0x081fe200078fdaff */
[C---:B------:R-:W-:Y:S01]  /*04e0*/  VIADD R14, R15.reuse, 0x80 ;  /* 0x000000800f0e7836 */ /* 0x040fe20000000000 */
[-C--:B------:R-:W-:Y:S01]  /*04f0*/  LEA.HI.SX32 R6, R16, R15.reuse, 0x1b ;  /* 0x0000000f10067211 */ /* 0x080fe200078fdaff */
[----:B------:R-:W-:Y:S01]  /*0500*/  VIADD R12, R15, 0x60 ;  /* 0x000000600f0c7836 */ /* 0x000fe20000000000 */
[-C--:B------:R-:W-:Y:S01]  /*0510*/  LEA.HI.SX32 R9, R10, R15.reuse, 0x1b ;  /* 0x0000000f0a097211 */ /* 0x080fe200078fdaff */
[----:B------:R-:W-:Y:S01]  /*0520*/  IMAD R41, R2, 0x8, R23 ;  /* 0x0000000802297824 */ /* 0x000fe200078e0217 */
[-C--:B------:R-:W-:Y:S01]  /*0530*/  LEA.HI.SX32 R11, R18, R15.reuse, 0x1b ;  /* 0x0000000f120b7211 */ /* 0x080fe200078fdaff */
[----:B------:R-:W-:Y:S01]  /*0540*/  VIADD R16, R35, 0x2 ;  /* 0x0000000223107836 */ /* 0x000fe20000000000 */
[----:B-1----:R-:W-:Y:S01]  /*0550*/  ULEA UR4, UR5, UR4, 0x18 ;  /* 0x0000000405047291 */ /* 0x002fe2000f8ec03f */
[-C--:B------:R-:W-:Y:S01]  /*0560*/  LEA.HI.SX32 R7, R15, R15.reuse, 0x1b ;  /* 0x0000000f0f077211 */ /* 0x080fe200078fdaff */
        /* <DEDUP_REMOVED lines=9> */
[----:B------:R-:W-:Y:S02]  /*0600*/  LEA R36, R7, UR4, 0x1 ;  /* 0x0000000407247c11 */ /* 0x000fe4000f8e08ff */
[-C--:B------:R-:W-:Y:S02]  /*0610*/  LEA.HI.SX32 R15, R16, R41.reuse, 0x1b ;  /* 0x00000029100f7211 */ /* 0x080fe400078fdaff */
[-C--:B------:R-:W-:Y:S02]  /*0620*/  LEA.HI.SX32 R16, R18, R41.reuse, 0x1b ;  /* 0x0000002912107211 */ /* 0x080fe400078fdaff */
[----:B------:R-:W-:Y:S02]  /*0630*/  LEA R37, R8, UR4, 0x1 ;  /* 0x0000000408257c11 */ /* 0x000fe4000f8e08ff */
[----:B------:R-:W-:-:S02]  /*0640*/  LEA.HI.SX32 R17, R26, R41, 0x1b ;  /* 0x000000291a117211 */ /* 0x000fc400078fdaff */
[-C--:B------:R-:W-:Y:S02]  /*0650*/  LEA.HI.SX32 R18, R38, R41.reuse, 0x1b ;  /* 0x0000002926127211 */ /* 0x080fe400078fdaff */
[----:B------:R-:W-:Y:S02]  /*0660*/  LEA R39, R9, UR4, 0x1 ;  /* 0x0000000409277c11 */ /* 0x000fe4000f8e08ff */
        /* <DEDUP_REMOVED lines=9> */
[----:B------:R-:W-:Y:S01]  /*0700*/  LEA R44, R26, UR4, 0x1 ;  /* 0x000000041a2c7c11 */ /* 0x000fe2000f8e08ff */
[----:B--2---:R0:W-:Y:S04]  /*0710*/  STS.U16 [R36], R33 ;  /* 0x0000002124007388 */ /* 0x0041e80000000400 */
[----:B----4-:R1:W-:Y:S04]  /*0720*/  STS.U16 [R37+0x40], R34 ;  /* 0x0000402225007388 */ /* 0x0103e80000000400 */
[----:B-----5:R2:W-:Y:S01]  /*0730*/  STS.U16 [R39+0x80], R32 ;  /* 0x0000802027007388 */ /* 0x0205e20000000400 */
[----:B0-----:R-:W-:-:S03]  /*0740*/  LEA R33, R35, UR4, 0x1 ;  /* 0x0000000423217c11 */ /* 0x001fc6000f8e08ff */
[----:B---3--:R0:W-:Y:S01]  /*0750*/  STS.U16 [R38+0xc0], R31 ;  /* 0x0000c01f26007388 */ /* 0x0081e20000000400 */
[----:B-1----:R-:W-:-:S03]  /*0760*/  LEA R34, R18, UR4, 0x1 ;  /* 0x0000000412227c11 */ /* 0x002fc6000f8e08ff */
[----:B------:R1:W-:Y:S01]  /*0770*/  STS.U16 [R41+0x100], R28 ;  /* 0x0001001c29007388 */ /* 0x0003e20000000400 */
[----:B------:R-:W-:Y:S02]  /*0780*/  LEA R37, R15, UR4, 0x1 ;  /* 0x000000040f257c11 */ /* 0x000fe4000f8e08ff */
[----:B--2---:R-:W-:Y:S01]  /*0790*/  LEA R32, R14, UR4, 0x1 ;  /* 0x000000040e207c11 */ /* 0x004fe2000f8e08ff */
[----:B------:R-:W-:Y:S01]  /*07a0*/  STS.U16 [R43+0x140], R30 ;  /* 0x0001401e2b007388 */ /* 0x000fe20000000400 */
[----:B------:R-:W-:Y:S02]  /*07b0*/  LEA R39, R17, UR4, 0x1 ;  /* 0x0000000411277c11 */ /* 0x000fe4000f8e08ff */
[----:B0-----:R-:W-:Y:S02]  /*07c0*/  LEA R38, R16, UR4, 0x1 ;  /* 0x0000000410267c11 */ /* 0x001fe4000f8e08ff */
[----:B-1----:R-:W-:Y:S01]  /*07d0*/  LEA R28, R19, UR4, 0x1 ;  /* 0x00000004131c7c11 */ /* 0x002fe2000f8e08ff */
[----:B------:R-:W-:Y:S04]  /*07e0*/  STS.U16 [R40+0x180], R29 ;  /* 0x0001801d28007388 */ /* 0x000fe80000000400 */
[----:B------:R0:W-:Y:S01]  /*07f0*/  STS.U16 [R42+0x1c0], R27 ;  /* 0x0001c01b2a007388 */ /* 0x0001e20000000400 */
[----:B------:R-:W-:-:S03]  /*0800*/  NOP ;  /* 0x0000000000007918 */ /* 0x000fc60000000000 */
[----:B------:R-:W1:Y:S04]  /*0810*/  LDS.U16 R33, [R33] ;  /* 0x0000000021217984 */ /* 0x000e680000000400 */
[----:B------:R-:W2:Y:S04]  /*0820*/  LDS.U16 R32, [R32+0x2] ;  /* 0x0000020020207984 */ /* 0x000ea80000000400 */
[----:B------:R-:W3:Y:S04]  /*0830*/  LDS.U16 R31, [R37+0x4] ;  /* 0x00000400251f7984 */ /* 0x000ee80000000400 */
[----:B------:R-:W4:Y:S04]  /*0840*/  LDS.U16 R30, [R38+0x6] ;  /* 0x00000600261e7984 */ /* 0x000f280000000400 */
[----:B------:R5:W4:Y:S04]  /*0850*/  LDS.U16 R29, [R39+0x8] ;  /* 0x00000800271d7984 */ /* 0x000b280000000400 */
[----:B------:R-:W4:Y:S04]  /*0860*/  LDS.U16 R34, [R34+0xa] ;  /* 0x00000a0022227984 */ /* 0x000f280000000400 */
[----:B------:R-:W4:Y:S04]  /*0870*/  LDS.U16 R28, [R28+0xc] ;  /* 0x00000c001c1c7984 */ /* 0x000f280000000400 */
[----:B------:R1:W4:Y:S01]  /*0880*/  LDS.U16 R27, [R44+0xe] ;  /* 0x00000e002c1b7984 */ /* 0x0003220000000400 */
[----:B------:R-:W-:Y:S01]  /*0890*/  IMAD.MOV.U32 R36, RZ, RZ, RZ ;  /* 0x000000ffff247224 */ /* 0x000fe200078e00ff */
[----:B------:R-:W-:Y:S01]  /*08a0*/  BAR.SYNC.DEFER_BLOCKING 0x0 ;  /* 0x0000000000007b1d */ /* 0x000fe20000010000 */
[----:B0-----:R-:W-:-:S02]  /*08b0*/  CS2R R42, SRZ ;  /* 0x00000000002a7805 */ /* 0x001fc4000001ff00 */
[----:B------:R-:W-:Y:S02]  /*08c0*/  CS2R R40, SRZ ;  /* 0x0000000000287805 */ /* 0x000fe4000001ff00 */
[----:B-----5:R-:W-:Y:S01]  /*08d0*/  CS2R R38, SRZ ;  /* 0x0000000000267805 */ /* 0x020fe2000001ff00 */
[----:B------:R-:W-:Y:S01]  /*08e0*/  IMAD.MOV.U32 R37, RZ, RZ, RZ ;  /* 0x000000ffff257224 */ /* 0x000fe200078e00ff */
        /* <DEDUP_REMOVED lines=8> */
[----:B------:R0:W5:Y:S01]  /*0970*/  @!P6 LDG.E R37, desc[UR8][R4.64+0x380] ;  /* 0x000380080425e981 */ /* 0x000162000c1e1900 */
[----:B-1----:R-:W-:-:S02]  /*0980*/  LEA R44, R7, UR4, 0x2 ;  /* 0x00000004072c7c11 */ /* 0x002fc4000f8e10ff */
        /* <DEDUP_REMOVED lines=9> */
[----:B------:R-:W-:Y:S02]  /*0a20*/  HADD2.F32 R33, -RZ, R33.H0_H0 ;  /* 0x20000021ff217230 */ /* 0x000fe40000004100 */
[----:B--2---:R-:W-:-:S03]  /*0a30*/  HADD2.F32 R32, -RZ, R32.H0_H0 ;  /* 0x20000020ff207230 */ /* 0x004fc60000004100 */
[----:B------:R-:W-:Y:S02]  /*0a40*/  FMUL.FTZ R33, R33, UR7 ;  /* 0x0000000721217c20 */ /* 0x000fe40008410000 */
[----:B------:R-:W-:Y:S01]  /*0a50*/  FMUL.FTZ R32, R32, UR7 ;  /* 0x0000000720207c20 */ /* 0x000fe20008410000 */
[----:B---3--:R-:W-:Y:S02]  /*0a60*/  HADD2.F32 R31, -RZ, R31.H0_H0 ;  /* 0x2000001fff1f7230 */ /* 0x008fe40000004100 */
[----:B----4-:R-:W-:Y:S02]  /*0a70*/  HADD2.F32 R30, -RZ, R30.H0_H0 ;  /* 0x2000001eff1e7230 */ /* 0x010fe40000004100 */
[----:B------:R-:W-:Y:S01]  /*0a80*/  F2FP.F16.F32.PACK_AB R33, R32, R33 ;  /* 0x000000212021723e */ /* 0x000fe200000000ff */
[----:B------:R-:W-:Y:S01]  /*0a90*/  FMUL.FTZ R31, R31, UR7 ;  /* 0x000000071f1f7c20 */ /* 0x000fe20008410000 */
[----:B------:R-:W-:Y:S01]  /*0aa0*/  FADD.FTZ R4, -R20, 1 ;  /* 0x3f80000014047421 */ /* 0x000fe20000010100 */
[----:B------:R-:W-:-:S02]  /*0ab0*/  FMUL.FTZ R30, R30, UR7 ;  /* 0x000000071e1e7c20 */ /* 0x000fc40008410000 */
[--C-:B------:R-:W-:Y:S02]  /*0ac0*/  HADD2.F32 R35, -RZ, R33.reuse.H0_H0 ;  /* 0x20000021ff237230 */ /* 0x100fe40000004100 */
[----:B------:R-:W-:Y:S01]  /*0ad0*/  HADD2.F32 R33, -RZ, R33.H1_H1 ;  /* 0x30000021ff217230 */ /* 0x000fe20000004100 */
[----:B------:R-:W-:Y:S01]  /*0ae0*/  F2FP.F16.F32.PACK_AB R31, R30, R31 ;  /* 0x0000001f1e1f723e */ /* 0x000fe200000000ff */
[----:B------:R-:W-:Y:S02]  /*0af0*/  HADD2.F32 R29, -RZ, R29.H0_H0 ;  /* 0x2000001dff1d7230 */ /* 0x000fe40000004100 */
[----:B------:R-:W-:Y:S02]  /*0b00*/  HADD2.F32 R34, -RZ, R34.H0_H0 ;  /* 0x20000022ff227230 */ /* 0x000fe40000004100 */
[----:B------:R-:W-:Y:S01]  /*0b10*/  FMUL.FTZ R8, R4, R33 ;  /* 0x0000002104087220 */ /* 0x000fe20000410000 */
[----:B------:R-:W-:Y:S02]  /*0b20*/  FMUL.FTZ R29, R29, UR7 ;  /* 0x000000071d1d7c20 */ /* 0x000fe40008410000 */
[----:B------:R-:W-:Y:S01]  /*0b30*/  FMUL.FTZ R34, R34, UR7 ;  /* 0x0000000722227c20 */ /* 0x000fe20008410000 */
[----:B------:R-:W-:-:S02]  /*0b40*/  HADD2.F32 R28, -RZ, R28.H0_H0 ;  /* 0x2000001cff1c7230 */ /* 0x000fc40000004100 */
[----:B------:R-:W-:Y:S02]  /*0b50*/  HADD2.F32 R27, -RZ, R27.H0_H0 ;  /* 0x2000001bff1b7230 */ /* 0x000fe40000004100 */
[----:B------:R-:W-:Y:S01]  /*0b60*/  F2FP.F16.F32.PACK_AB R29, R34, R29 ;  /* 0x0000001d221d723e */ /* 0x000fe200000000ff */
[----:B------:R-:W-:Y:S02]  /*0b70*/  FMUL.FTZ R28, R28, UR7 ;  /* 0x000000071c1c7c20 */ /* 0x000fe40008410000 */
[----:B------:R-:W-:-:S05]  /*0b80*/  FMUL.FTZ R27, R27, UR7 ;  /* 0x000000071b1b7c20 */ /* 0x000fca0008410000 */
[----:B------:R-:W-:Y:S02]  /*0b90*/  F2FP.F16.F32.PACK_AB R28, R27, R28 ;  /* 0x0000001c1b1c723e */ /* 0x000fe400000000ff */
[----:B------:R-:W-:Y:S01]  /*0ba0*/  ISETP.GT.AND P0, PT, R25, 0x1ff, PT ;  /* 0x000001ff1900780c */ /* 0x000fe20003f04270 */
[----:B------:R-:W-:Y:S01]  /*0bb0*/  BSSY B0, `(.L_x_1855) ;  /* 0x0000097000007945 */ /* 0x000fe20003800000 */
[----:B-----5:R-:W-:Y:S04]  /*0bc0*/  STS [R44], R43 ;  /* 0x0000002b2c007388 */ /* 0x020fe80000000800 */
[----:B------:R0:W-:Y:S04]  /*0bd0*/  STS [R7+0x80], R36 ;  /* 0x0000802407007388 */ /* 0x0001e80000000800 */
[----:B------:R1:W-:Y:S04]  /*0be0*/  STS [R9+0x100], R42 ;  /* 0x0001002a09007388 */ /* 0x0003e80000000800 */
[----:B------:R-:W-:Y:S01]  /*0bf0*/  STS [R12+0x180], R41 ;  /* 0x000180290c007388 */ /* 0x000fe20000000800 */
[----:B0-----:R-:W-:-:S03]  /*0c00*/  LEA R7, R14, UR4, 0x2 ;  /* 0x000000040e077c11 */ /* 0x001fc6000f8e10ff */
[----:B------:R0:W-:Y:S04]  /*0c10*/  STS [R13+0x200], R40 ;  /* 0x000200280d007388 */ /* 0x0001e80000000800 */
[----:B------:R2:W-:Y:S04]  /*0c20*/  STS [R6+0x280], R39 ;  /* 0x0002802706007388 */ /* 0x0005e80000000800 */
[----:B------:R-:W-:Y:S04]  /*0c30*/  STS [R11+0x300], R38 ;  /* 0x000300260b007388 */ /* 0x000fe80000000800 */
[----:B------:R-:W-:Y:S01]  /*0c40*/  STS [R10+0x380], R37 ;  /* 0x000380250a007388 */ /* 0x000fe20000000800 */
[----:B------:R-:W-:-:S03]  /*0c50*/  NOP ;  /* 0x0000000000007918 */ /* 0x000fc60000000000 */
[----:B------:R-:W3:Y:S01]  /*0c60*/  LDS R7, [R7+0x4] ;  /* 0x0000040007077984 */ /* 0x000ee20000000800 */
[----:B-1----:R-:W-:-:S03]  /*0c70*/  LEA R9, R15, UR4, 0x2 ;  /* 0x000000040f097c11 */ /* 0x002fc6000f8e10ff */
[----:B------:R-:W1:Y:S01]  /*0c80*/  LDS R5, [R5] ;  /* 0x0000000005057984 */ /* 0x000e620000000800 */
[----:B0-----:R-:W-:-:S03]  /*0c90*/  LEA R13, R17, UR4, 0x2 ;  /* 0x00000004110d7c11 */ /* 0x001fc6000f8e10ff */
[----:B------:R-:W0:Y:S01]  /*0ca0*/  LDS R9, [R9+0x8] ;  /* 0x0000080009097984 */ /* 0x000e220000000800 */
[----:B------:R-:W-:-:S03]  /*0cb0*/  LEA R15, R18, UR4, 0x2 ;  /* 0x00000004120f7c11 */ /* 0x000fc6000f8e10ff */
[----:B------:R-:W4:Y:S01]  /*0cc0*/  LDS R11, [R16+0xc] ;  /* 0x00000c00100b7984 */ /* 0x000f220000000800 */
[----:B------:R-:W-:-:S03]  /*0cd0*/  LEA R17, R19, UR4, 0x2 ;  /* 0x0000000413117c11 */ /* 0x000fc6000f8e10ff */
[----:B------:R-:W5:Y:S01]  /*0ce0*/  LDS R13, [R13+0x10] ;  /* 0x000010000d0d7984 */ /* 0x000f620000000800 */
[----:B------:R-:W-:-:S03]  /*0cf0*/  LEA R19, R26, UR4, 0x2 ;  /* 0x000000041a137c11 */ /* 0x000fc6000f8e10ff */
[----:B------:R-:W5:Y:S04]  /*0d00*/  LDS R15, [R15+0x14] ;  /* 0x000014000f0f7984 */ /* 0x000f680000000800 */
[----:B------:R-:W5:Y:S04]  /*0d10*/  LDS R17, [R17+0x18] ;  /* 0x0000180011117984 */ /* 0x000f680000000800 */
[----:B------:R-:W5:Y:S01]  /*0d20*/  LDS R19, [R19+0x1c] ;  /* 0x00001c0013137984 */ /* 0x000f620000000800 */
[----:B--2---:R-:W-:Y:S01]  /*0d30*/  FMUL.FTZ R6, R35, R4 ;  /* 0x0000000423067220 */ /* 0x004fe20000410000 */
[----:B---3--:R-:W-:Y:S01]  /*0d40*/  FFMA.FTZ R8, R7, R20, R8 ;  /* 0x0000001407087223 */ /* 0x008fe20000010008 */
[----:B------:R-:W-:-:S02]  /*0d50*/  HADD2.F32 R7, -RZ, R31.H0_H0 ;  /* 0x2000001fff077230 */ /* 0x000fc40000004100 */
[----:B------:R-:W-:Y:S02]  /*0d60*/  HADD2.F32 R31, -RZ, R31.H1_H1 ;  /* 0x3000001fff1f7230 */ /* 0x000fe40000004100 */
[----:B-1----:R-:W-:Y:S01]  /*0d70*/  FFMA.FTZ R5, R5, R20, R6 ;  /* 0x0000001405057223 */ /* 0x002fe20000010006 */
[----:B------:R-:W-:-:S03]  /*0d80*/  FMUL.FTZ R6, R4, R7 ;  /* 0x0000000704067220 */ /* 0x000fc60000410000 */
[----:B------:R-:W-:Y:S01]  /*0d90*/  FADD.FTZ R33, R5, R8 ;  /* 0x0000000805217221 */ /* 0x000fe20000010000 */
[--C-:B------:R-:W-:Y:S02]  /*0da0*/  HADD2.F32 R5, -RZ, R29.reuse.H0_H0 ;  /* 0x2000001dff057230 */ /* 0x100fe40000004100 */
[-C--:B0-----:R-:W-:Y:S01]  /*0db0*/  FFMA.FTZ R6, R9, R20.reuse, R6 ;  /* 0x0000001409067223 */ /* 0x081fe20000010006 */
[----:B------:R-:W-:Y:S01]  /*0dc0*/  FMUL.FTZ R8, R4, R31 ;  /* 0x0000001f04087220 */ /* 0x000fe20000410000 */
[----:B------:R-:W-:Y:S02]  /*0dd0*/  HADD2.F32 R29, -RZ, R29.H1_H1 ;  /* 0x3000001dff1d7230 */ /* 0x000fe40000004100 */
[----:B------:R-:W-:Y:S01]  /*0de0*/  FADD.FTZ R33, R6, R33 ;  /* 0x0000002106217221 */ /* 0x000fe20000010000 */
[----:B----4-:R-:W-:Y:S01]  /*0df0*/  FFMA.FTZ R8, R11, R20, R8 ;  /* 0x000000140b087223 */ /* 0x010fe20000010008 */
[----:B------:R-:W-:Y:S01]  /*0e00*/  FMUL.FTZ R6, R4, R5 ;  /* 0x0000000504067220 */ /* 0x000fe20000410000 */
[----:B------:R-:W-:-:S02]  /*0e10*/  HADD2.F32 R5, -RZ, R28.H0_H0 ;  /* 0x2000001cff057230 */ /* 0x000fc40000004100 */
[----:B------:R-:W-:Y:S01]  /*0e20*/  FADD.FTZ R33, R8, R33 ;  /* 0x0000002108217221 */ /* 0x000fe20000010000 */
[-C--:B-----5:R-:W-:Y:S01]  /*0e30*/  FFMA.FTZ R6, R13, R20.reuse, R6 ;  /* 0x000000140d067223 */ /* 0x0a0fe20000010006 */
[----:B------:R-:W-:Y:S01]  /*0e40*/  FMUL.FTZ R8, R4, R29 ;  /* 0x0000001d04087220 */ /* 0x000fe20000410000 */
[----:B------:R-:W-:Y:S02]  /*0e50*/  HADD2.F32 R7, -RZ, R28.H1_H1 ;  /* 0x3000001cff077230 */ /* 0x000fe40000004100 */
[----:B------:R-:W-:Y:S01]  /*0e60*/  FADD.FTZ R33, R6, R33 ;  /* 0x0000002106217221 */ /* 0x000fe20000010000 */
[-C--:B------:R-:W-:Y:S01]  /*0e70*/  FFMA.FTZ R8, R15, R20.reuse, R8 ;  /* 0x000000140f087223 */ /* 0x080fe20000010008 */
        /* <DEDUP_REMOVED lines=69> */
.L_x_1856:
        /* <DEDUP_REMOVED lines=37> */
.L_x_1857:
[----:B------:R-:W-:Y:S05]  /*1520*/  BSYNC B0 ;  /* 0x0000000000007941 */ /* 0x000fea0003800000 */
.L_x_1855:
[----:B------:R-:W-:Y:S04]  /*1530*/  BSSY B0, `(.L_x_1858) ;  /* 0x0000004000007945 */ /* 0x000fe80003800000 */
[----:B------:R-:W-:Y:S05]  /*1540*/  @P0 BRA `(.L_x_1859) ;  /* 0x0000000000080947 */ /* 0x000fea0003800000 */
[----:B------:R-:W2:Y:S02]  /*1550*/  LDC.64 R4, c[0x0][0x228] ;  /* 0x00008a00ff047b82 */ /* 0x000ea40000000a00 */
[----:B--2---:R2:W-:Y:S02]  /*1560*/  REDG.E.ADD.F32.FTZ.RN.STRONG.GPU desc[UR8][R4.64], R26 ;  /* 0x0000001a040079a6 */ /* 0x0045e4000c10f388 */
.L_x_1859:
[----:B------:R-:W-:Y:S05]  /*1570*/  BSYNC B0 ;  /* 0x0000000000007941 */ /* 0x000fea0003800000 */
.L_x_1858:
[----:B--2---:R-:W2:Y:S01]  /*1580*/  LDC R4, c[0x0][0xc] ;  /* 0x00000300ff047b82 */ /* 0x004ea20000000800 */
[----:B------:R-:W-:Y:S01]  /*1590*/  NOP ;  /* 0x0000000000007918 */ /* 0x000fe20000000000 */
[----:B--2---:R-:W-:-:S05]  /*15a0*/  IMAD R21, R4, 0x1000, R21 ;  /* 0x0000100004157824 */ /* 0x004fca00078e0215 */
[----:B------:R-:W-:-:S13]  /*15b0*/  ISETP.GE.U32.AND P0, PT, R21, UR6, PT ;  /* 0x0000000615007c0c */ /* 0x000fda000bf06070 */
[----:B------:R-:W-:Y:S05]  /*15c0*/  @!P0 BRA `(.L_x_1860) ;  /* 0xffffffe800fc8947 */ /* 0x000fea000383ffff */
[----:B------:R-:W-:Y:S05]  /*15d0*/  EXIT ;  /* 0x000000000000794d */ /* 0x000fea0003800000 */
.L_x_1861:
        /* <DEDUP_REMOVED lines=10> */
.L_x_2171:


//--------------------- .text._Z33kPreconditionOptimizer32bit1StateI13__nv_bfloat16Li2ELi4096ELi8EEvPT_S2_PfS3_ffffiffi --------------------------
	.section	.text._Z33kPreconditionOptimizer32bit1StateI13__nv_bfloat16Li2ELi4096ELi8EEvPT_S2_PfS3_ffffiffi,"ax",@progbits
	.align	128
        .global         _Z33kPreconditionOptimizer32bit1StateI13__nv_bfloat16Li2ELi4096ELi8EEvPT_S2_PfS3_ffffiffi
        .type           _Z33kPreconditionOptimizer32bit1StateI13__nv_bfloat16Li2ELi4096ELi8EEvPT_S2_PfS3_ffffiffi,@function
        .size           _Z33kPreconditionOptimizer32bit1StateI13__nv_bfloat16Li2ELi4096ELi8EEvPT_S2_PfS3_ffffiffi,(.L_x_2172 - _Z33kPreconditionOptimizer32bit1StateI13__nv_bfloat16Li2ELi4096ELi8EEvPT_S2_PfS3_ffffiffi)
        .other          _Z33kPreconditionOptimizer32bit1StateI13__nv_bfloat16Li2ELi4096ELi8EEvPT_S2_PfS3_ffffiffi,@"STO_CUDA_ENTRY STV_DEFAULT"
_Z33kPreconditionOptimizer32bit1StateI13__nv_bfloat16Li2ELi4096ELi8EEvPT_S2_PfS3_ffffiffi:
.text._Z33kPreconditionOptimizer32bit1StateI13__nv_bfloat16Li2ELi4096ELi8EEvPT_S2_PfS3_ffffiffi:
        /* <DEDUP_REMOVED lines=21> */
[----:B------:R-:W-:Y:S02]  /*0150*/  ULDC.64 UR12, c[0x0][0x220] ;  /* 0x00008800000c7ab9 */ /* 0x000fe40000000a00 */
[----:B------:R-:W3:Y:S01]  /*0160*/  LDC R20, c[0x0][0x230] ;  /* 0x00008c00ff147b82 */ /* 0x000ee20000000800 */
[----:B0-----:R-:W-:Y:S01]  /*0170*/  IMAD.SHL.U32 R23, R0, 0x8, RZ ;  /* 0x0000000800177824 */ /* 0x001fe200078e00ff */
[----:B------:R-:W-:-:S04]  /*0180*/  SHF.R.S32.HI R5, RZ, 0x1f, R0 ;  /* 0x0000001fff057819 */ /* 0x000fc80000011400 */
[----:B------:R-:W-:Y:S02]  /*0190*/  LEA.HI R5, R5, R0, RZ, 0x5 ;  /* 0x0000000005057211 */ /* 0x000fe400078f28ff */
[----:B------:R-:W-:Y:S02]  /*01a0*/  LOP3.LUT R23, R23, 0xffffff00, RZ, 0xc0, !PT ;  /* 0xffffff0017177812 */ /* 0x000fe400078ec0ff */
[----:B------:R-:W-:Y:S02]  /*01b0*/  SHF.R.S32.HI R22, RZ, 0x5, R5 ;  /* 0x00000005ff167819 */ /* 0x000fe40000011405 */
[----:B--2---:R-:W-:-:S07]  /*01c0*/  LOP3.LUT R24, R23, 0x1f, R0, 0xf8, !PT ;  /* 0x0000001f17187812 */ /* 0x004fce00078ef800 */
.L_x_1867:
[----:B------:R-:W-:Y:S01]  /*01d0*/  IADD3 R6, -R21, RZ, RZ ;  /* 0x000000ff15067210 */ /* 0x000fe20007ffe1ff */
[----:B------:R-:W-:Y:S01]  /*01e0*/  BAR.SYNC.DEFER_BLOCKING 0x0 ;  /* 0x0000000000007b1d */ /* 0x000fe20000010000 */
[----:B------:R-:W-:Y:S02]  /*01f0*/  LOP3.LUT R4, R24, 0x20, RZ, 0xfc, !PT ;  /* 0x0000002018047812 */ /* 0x000fe400078efcff */
[----:B-1----:R-:W-:Y:S02]  /*0200*/  VIADDMNMX.U32 R25, R6, R3, 0x1000, PT ;  /* 0x0000100006197446 */ /* 0x002fe40003800003 */
[----:B------:R-:W-:Y:S02]  /*0210*/  LOP3.LUT R6, R24, 0x40, RZ, 0xfc, !PT ;  /* 0x0000004018067812 */ /* 0x000fe400078efcff */
[----:B------:R-:W-:Y:S02]  /*0220*/  ISETP.GE.AND P0, PT, R4, R25, PT ;  /* 0x000000190400720c */ /* 0x000fe40003f06270 */
[----:B------:R-:W-:-:S02]  /*0230*/  LOP3.LUT R4, R24, 0x80, RZ, 0xfc, !PT ;  /* 0x0000008018047812 */ /* 0x000fc400078efcff */
[----:B------:R-:W-:Y:S02]  /*0240*/  IADD3 R5, P1, R24, R21, RZ ;  /* 0x0000001518057210 */ /* 0x000fe40007f3e0ff */
[-C--:B------:R-:W-:Y:S02]  /*0250*/  ISETP.GE.AND P4, PT, R6, R25.reuse, PT ;  /* 0x000000190600720c */ /* 0x080fe40003f86270 */
[----:B------:R-:W-:Y:S02]  /*0260*/  ISETP.GE.AND P2, PT, R4, R25, PT ;  /* 0x000000190400720c */ /* 0x000fe40003f46270 */
[C---:B------:R-:W-:Y:S02]  /*0270*/  LEA.HI.X.SX32 R10, R24.reuse, RZ, 0x1, P1 ;  /* 0x000000ff180a7211 */ /* 0x040fe400008f0eff */
[----:B------:R-:W-:Y:S02]  /*0280*/  LEA R6, P5, R5, UR10, 0x1 ;  /* 0x0000000a05067c11 */ /* 0x000fe4000f8a08ff */
[----:B------:R-:W-:-:S02]  /*0290*/  LOP3.LUT R8, R24, 0x60, RZ, 0xfc, !PT ;  /* 0x0000006018087812 */ /* 0x000fc400078efcff */
[C---:B------:R-:W-:Y:S02]  /*02a0*/  LEA R4, P6, R5.reuse, UR12, 0x2 ;  /* 0x0000000c05047c11 */ /* 0x040fe4000f8c10ff */
[C-C-:B------:R-:W-:Y:S02]  /*02b0*/  LEA.HI.X R7, R5.reuse, UR11, R10.reuse, 0x1, P5 ;  /* 0x0000000b05077c11 */ /* 0x140fe4000a8f0c0a */
[-C--:B------:R-:W-:Y:S02]  /*02c0*/  ISETP.GE.AND P3, PT, R8, R25.reuse, PT ;  /* 0x000000190800720c */ /* 0x080fe40003f66270 */
[----:B------:R-:W-:Y:S02]  /*02d0*/  LEA.HI.X R5, R5, UR13, R10, 0x2, P6 ;  /* 0x0000000d05057c11 */ /* 0x000fe4000b0f140a */
[C---:B------:R-:W-:Y:S02]  /*02e0*/  LOP3.LUT R8, R24.reuse, 0xa0, RZ, 0xfc, !PT ;  /* 0x000000a018087812 */ /* 0x040fe400078efcff */
[----:B------:R-:W-:-:S02]  /*02f0*/  ISETP.GE.AND P6, PT, R24, R25, PT ;  /* 0x000000191800720c */ /* 0x000fc40003fc6270 */
[-C--:B------:R-:W-:Y:S02]  /*0300*/  ISETP.GE.AND P1, PT, R8, R25.reuse, PT ;  /* 0x000000190800720c */ /* 0x080fe40003f26270 */
[----:B------:R-:W-:Y:S02]  /*0310*/  LOP3.LUT R8, R24, 0xc0, RZ, 0xfc, !PT ;  /* 0x000000c018087812 */ /* 0x000fe400078efcff */
[----:B------:R-:W-:Y:S02]  /*0320*/  PRMT R27, RZ, 0x7610, R27 ;  /* 0x00007610ff1b7816 */ /* 0x000fe4000000001b */
[----:B------:R-:W-:Y:S02]  /*0330*/  ISETP.GE.AND P5, PT, R8, R25, PT ;  /* 0x000000190800720c */ /* 0x000fe40003fa6270 */
[----:B------:R-:W-:Y:S02]  /*0340*/  LOP3.LUT R8, R24, 0xe0, RZ, 0xfc, !PT ;  /* 0x000000e018087812 */ /* 0x000fe400078efcff */
[----:B------:R-:W-:Y:S01]  /*0350*/  PRMT R34, RZ, 0x7610, R34 ;  /* 0x00007610ff227816 */ /* 0x000fe20000000022 */
[----:B------:R-:W2:Y:S01]  /*0360*/  @!P6 LDG.E.U16 R27, desc[UR8][R6.64] ;  /* 0x00000008061be981 */ /* 0x000ea2000c1e1500 */
[----:B------:R-:W-:-:S02]  /*0370*/  PRMT R33, RZ, 0x7610, R33 ;  /* 0x00007610ff217816 */ /* 0x000fc40000000021 */
[----:B------:R-:W-:Y:S02]  /*0380*/  PRMT R32, RZ, 0x7610, R32 ;  /* 0x00007610ff207816 */ /* 0x000fe40000000020 */
[----:B------:R-:W-:Y:S01]  /*0390*/  ISETP.GE.AND P6, PT, R8, R25, PT ;  /* 0x000000190800720c */ /* 0x000fe20003fc6270 */
        /* <DEDUP_REMOVED lines=14> */
[C---:B------:R-:W-:Y:S01]  /*0480*/  VIADD R8, R13.reuse, 0x20 ;  /* 0x000000200d087836 */ /* 0x040fe20000000000 */
[C---:B------:R-:W-:Y:S01]  /*0490*/  IADD3 R10, R13.reuse, 0x40, RZ ;  /* 0x000000400d0a7810 */ /* 0x040fe20007ffe0ff */
[C---:B------:R-:W-:Y:S01]  /*04a0*/  VIADD R26, R13.reuse, 0xc0 ;  /* 0x000000c00d1a7836 */ /* 0x040fe20000000000 */
[C---:B------:R-:W-:Y:S01]  /*04b0*/  IADD3 R18, R13.reuse, 0xa0, RZ ;  /* 0x000000a00d127810 */ /* 0x040fe20007ffe0ff */
[----:B------:R-:W-:Y:S01]  /*04c0*/  IMAD R35, R2, 0x7, R13 ;  /* 0x0000000702237824 */ /* 0x000fe200078e020d */
[----:B------:R-:W-:Y:S01]  /*04d0*/  UMOV UR4, 0x400 ;  /* 0x0000040000047882 */ /* 0x000fe20000000000 */
[C---:B------:R-:W-:Y:S01]  /*04e0*/  VIADD R14, R13.reuse, 0x60 ;  /* 0x000000600d0e7836 */ /* 0x040fe20000000000 */
[-C--:B0-----:R-:W-:Y:S01]  /*04f0*/  LEA.HI.SX32 R6, R16, R13.reuse, 0x1b ;  /* 0x0000000d10067211 */ /* 0x081fe200078fdaff */
[----:B------:R-:W-:Y:S01]  /*0500*/  VIADD R36, R13, 0xe0 ;  /* 0x000000e00d247836 */ /* 0x000fe20000000000 */
[-C--:B------:R-:W-:Y:S01]  /*0510*/  LEA.HI.SX32 R11, R8, R13.reuse, 0x1b ;  /* 0x0000000d080b7211 */ /* 0x080fe200078fdaff */
[C---:B------:R-:W-:Y:S01]  /*0520*/  VIADD R16, R35.reuse, 0x2 ;  /* 0x0000000223107836 */ /* 0x040fe20000000000 */
[-C--:B------:R-:W-:Y:S01]  /*0530*/  LEA.HI.SX32 R7, R10, R13.reuse, 0x1b ;  /* 0x0000000d0a077211 */ /* 0x080fe200078fdaff */
[----:B------:R-:W-:Y:S01]  /*0540*/  VIADD R38, R35, 0x5 ;  /* 0x0000000523267836 */ /* 0x000fe20000000000 */
[----:B------:R-:W-:-:S02]  /*0550*/  LEA.HI.SX32 R8, R18, R13, 0x1b ;  /* 0x0000000d12087211 */ /* 0x000fc400078fdaff */
[----:B------:R-:W-:Y:S01]  /*0560*/  LEA.HI.SX32 R9, R26, R13, 0x1b ;  /* 0x0000000d1a097211 */ /* 0x000fe200078fdaff */
[----:B-1----:R-:W-:Y:S01]  /*0570*/  ULEA UR4, UR5, UR4, 0x18 ;  /* 0x0000000405047291 */ /* 0x002fe2000f8ec03f */
[----:B------:R-:W-:Y:S01]  /*0580*/  LEA R39, R2, R23, 0x3 ;  /* 0x0000001702277211 */ /* 0x000fe200078e18ff */
[----:B------:R-:W-:Y:S01]  /*0590*/  VIADD R26, R35, 0x4 ;  /* 0x00000004231a7836 */ /* 0x000fe20000000000 */
[-C--:B------:R-:W-:Y:S01]  /*05a0*/  LEA.HI.SX32 R12, R13, R13.reuse, 0x1b ;  /* 0x0000000d0d0c7211 */ /* 0x080fe200078fdaff */
[C---:B------:R-:W-:Y:S01]  /*05b0*/  VIADD R42, R35.reuse, 0x7 ;  /* 0x00000007232a7836 */ /* 0x040fe20000000000 */
[----:B------:R-:W-:Y:S01]  /*05c0*/  LEA.HI.SX32 R10, R14, R13, 0x1b ;  /* 0x0000000d0e0a7211 */ /* 0x000fe200078fdaff */
[C---:B------:R-:W-:Y:S01]  /*05d0*/  VIADD R14, R35.reuse, 0x1 ;  /* 0x00000001230e7836 */ /* 0x040fe20000000000 */
[C---:B------:R-:W-:Y:S02]  /*05e0*/  IADD3 R18, R35.reuse, 0x3, RZ ;  /* 0x0000000323127810 */ /* 0x040fe40007ffe0ff */
[----:B------:R-:W-:-:S02]  /*05f0*/  IADD3 R40, R35, 0x6, RZ ;  /* 0x0000000623287810 */ /* 0x000fc40007ffe0ff */
[----:B------:R-:W-:Y:S02]  /*0600*/  LEA.HI.SX32 R13, R36, R13, 0x1b ;  /* 0x0000000d240d7211 */ /* 0x000fe400078fdaff */
[-C--:B------:R-:W-:Y:S02]  /*0610*/  LEA.HI.SX32 R15, R16, R39.reuse, 0x1b ;  /* 0x00000027100f7211 */ /* 0x080fe400078fdaff */
[----:B------:R-:W-:Y:S02]  /*0620*/  LEA R36, R12, UR4, 0x1 ;  /* 0x000000040c247c11 */ /* 0x000fe4000f8e08ff */
[-C--:B------:R-:W-:Y:S02]  /*0630*/  LEA.HI.SX32 R16, R18, R39.reuse, 0x1b ;  /* 0x0000002712107211 */ /* 0x080fe400078fdaff */
[-C--:B------:R-:W-:Y:S02]  /*0640*/  LEA.HI.SX32 R17, R26, R39.reuse, 0x1b ;  /* 0x000000271a117211 */ /* 0x080fe400078fdaff */
[----:B------:R-:W-:-:S02]  /*0650*/  LEA.HI.SX32 R18, R38, R39, 0x1b ;  /* 0x0000002726127211 */ /* 0x000fc400078fdaff */
[----:B------:R-:W-:Y:S02]  /*0660*/  LEA R37, R11, UR4, 0x1 ;  /* 0x000000040b257c11 */ /* 0x000fe4000f8e08ff */
[-C--:B------:R-:W-:Y:S02]  /*0670*/  LEA.HI.SX32 R14, R14, R39.reuse, 0x1b ;  /* 0x000000270e0e7211 */ /* 0x080fe400078fdaff */
[-C--:B------:R-:W-:Y:S02]  /*0680*/  LEA.HI.SX32 R19, R40, R39.reuse, 0x1b ;  /* 0x0000002728137211 */ /* 0x080fe400078fdaff */
[----:B------:R-:W-:Y:S02]  /*0690*/  LEA R38, R7, UR4, 0x1 ;  /* 0x0000000407267c11 */ /* 0x000fe4000f8e08ff */
[----:B------:R-:W-:Y:S02]  /*06a0*/  LEA.HI.SX32 R26, R42, R39, 0x1b ;  /* 0x000000272a1a7211 */ /* 0x000fe400078fdaff */
[----:B------:R-:W-:-:S02]  /*06b0*/  LEA R39, R10, UR4, 0x1 ;  /* 0x000000040a277c11 */ /* 0x000fc4000f8e08ff */
[----:B------:R-:W-:Y:S02]  /*06c0*/  LEA R40, R6, UR4, 0x1 ;  /* 0x0000000406287c11 */ /* 0x000fe4000f8e08ff */
[----:B------:R-:W-:Y:S02]  /*06d0*/  LEA R42, R8, UR4, 0x1 ;  /* 0x00000004082a7c11 */ /* 0x000fe4000f8e08ff */
[----:B------:R-:W-:Y:S02]  /*06e0*/  LEA R41, R9, UR4, 0x1 ;  /* 0x0000000409297c11 */ /* 0x000fe4000f8e08ff */
[----:B------:R-:W-:Y:S02]  /*06f0*/  LEA R43, R13, UR4, 0x1 ;  /* 0x000000040d2b7c11 */ /* 0x000fe4000f8e08ff */
[----:B------:R-:W-:Y:S01]  /*0700*/  LEA R44, R26, UR4, 0x1 ;  /* 0x000000041a2c7c11 */ /* 0x000fe2000f8e08ff */
[----:B--2---:R0:W-:Y:S04]  /*0710*/  STS.U16 [R36], R27 ;  /* 0x0000001b24007388 */ /* 0x0041e80000000400 */
[----:B----4-:R1:W-:Y:S04]  /*0720*/  STS.U16 [R37+0x40], R34 ;  /* 0x0000402225007388 */ /* 0x0103e80000000400 */
[----:B-----5:R2:W-:Y:S01]  /*0730*/  STS.U16 [R38+0x80], R33 ;  /* 0x0000802126007388 */ /* 0x0205e20000000400 */
[----:B0-----:R-:W-:-:S03]  /*0740*/  LEA.HI.SX32 R27, R35, R35, 0x1b ;  /* 0x00000023231b7211 */ /* 0x001fc600078fdaff */
[----:B---3--:R0:W-:Y:S01]  /*0750*/  STS.U16 [R39+0xc0], R32 ;  /* 0x0000c02027007388 */ /* 0x0081e20000000400 */
[----:B------:R-:W-:-:S03]  /*0760*/  LEA R35, R15, UR4, 0x1 ;  /* 0x000000040f237c11 */ /* 0x000fc6000f8e08ff */
[----:B------:R-:W-:Y:S01]  /*0770*/  STS.U16 [R40+0x100], R29 ;  /* 0x0001001d28007388 */ /* 0x000fe20000000400 */
[----:B-1----:R-:W-:Y:S02]  /*0780*/  LEA R34, R14, UR4, 0x1 ;  /* 0x000000040e227c11 */ /* 0x002fe4000f8e08ff */
[----:B------:R-:W-:Y:S01]  /*0790*/  LEA R36, R16, UR4, 0x1 ;  /* 0x0000000410247c11 */ /* 0x000fe2000f8e08ff */
[----:B------:R1:W-:Y:S01]  /*07a0*/  STS.U16 [R42+0x140], R31 ;  /* 0x0001401f2a007388 */ /* 0x0003e20000000400 */
[----:B------:R-:W-:Y:S02]  /*07b0*/  LEA R37, R27, UR4, 0x1 ;  /* 0x000000041b257c11 */ /* 0x000fe4000f8e08ff */
[----:B--2---:R-:W-:Y:S02]  /*07c0*/  LEA R38, R17, UR4, 0x1 ;  /* 0x0000000411267c11 */ /* 0x004fe4000f8e08ff */
[----:B0-----:R-:W-:Y:S01]  /*07d0*/  LEA R39, R18, UR4, 0x1 ;  /* 0x0000000412277c11 */ /* 0x001fe2000f8e08ff */
[----:B------:R-:W-:Y:S01]  /*07e0*/  STS.U16 [R41+0x180], R30 ;  /* 0x0001801e29007388 */ /* 0x000fe20000000400 */
[----:B-1----:R-:W-:-:S03]  /*07f0*/  LEA R31, R19, UR4, 0x1 ;  /* 0x00000004131f7c11 */ /* 0x002fc6000f8e08ff */
[----:B------:R0:W-:Y:S01]  /*0800*/  STS.U16 [R43+0x1c0], R28 ;  /* 0x0001c01c2b007388 */ /* 0x0001e20000000400 */
[----:B------:R-:W-:-:S03]  /*0810*/  NOP ;  /* 0x0000000000007918 */ /* 0x000fc60000000000 */
[----:B------:R1:W2:Y:S04]  /*0820*/  LDS.U16 R32, [R37] ;  /* 0x0000000025207984 */ /* 0x0002a80000000400 */
[----:B------:R-:W3:Y:S04]  /*0830*/  LDS.U16 R34, [R34+0x2] ;  /* 0x0000020022227984 */ /* 0x000ee80000000400 */
[----:B------:R-:W-:Y:S04]  /*0840*/  LDS.U16 R35, [R35+0x4] ;  /* 0x0000040023237984 */ /* 0x000fe80000000400 */
[----:B------:R-:W-:Y:S04]  /*0850*/  LDS.U16 R36, [R36+0x6] ;  /* 0x0000060024247984 */ /* 0x000fe80000000400 */
[----:B------:R-:W4:Y:S04]  /*0860*/  LDS.U16 R29, [R38+0x8] ;  /* 0x00000800261d7984 */ /* 0x000f280000000400 */
[----:B------:R5:W-:Y:S04]  /*0870*/  LDS.U16 R30, [R39+0xa] ;  /* 0x00000a00271e7984 */ /* 0x000be80000000400 */
[----:B------:R-:W4:Y:S04]  /*0880*/  LDS.U16 R31, [R31+0xc] ;  /* 0x00000c001f1f7984 */ /* 0x000f280000000400 */
[----:B------:R2:W4:Y:S01]  /*0890*/  LDS.U16 R28, [R44+0xe] ;  /* 0x00000e002c1c7984 */ /* 0x0005220000000400 */
[----:B------:R-:W-:Y:S01]  /*08a0*/  IMAD.MOV.U32 R33, RZ, RZ, RZ ;  /* 0x000000ffff217224 */ /* 0x000fe200078e00ff */
[----:B------:R-:W-:Y:S01]  /*08b0*/  BAR.SYNC.DEFER_BLOCKING 0x0 ;  /* 0x0000000000007b1d */ /* 0x000fe20000010000 */
[----:B0-----:R-:W-:-:S02]  /*08c0*/  CS2R R42, SRZ ;  /* 0x00000000002a7805 */ /* 0x001fc4000001ff00 */
[----:B------:R-:W-:Y:S01]  /*08d0*/  CS2R R40, SRZ ;  /* 0x0000000000287805 */ /* 0x000fe2000001ff00 */
[----:B-1----:R-:W-:Y:S01]  /*08e0*/  HFMA2.MMA R37, -RZ, RZ, 0, 0 ;  /* 0x00000000ff257435 */ /* 0x002fe200000001ff */
[----:B-----5:R-:W-:Y:S01]  /*08f0*/  CS2R R38, SRZ ;  /* 0x0000000000267805 */ /* 0x020fe2000001ff00 */
        /* <DEDUP_REMOVED lines=9> */
[----:B------:R-:W-:Y:S01]  /*0990*/  LEA R12, R12, UR4, 0x2 ;  /* 0x000000040c0c7c11 */ /* 0x000fe2000f8e10ff */
[----:B--2---:R-:W-:Y:S01]  /*09a0*/  IMAD.U32 R44, R32, 0x10000, RZ ;  /* 0x00010000202c7824 */ /* 0x004fe200078e00ff */
[----:B------:R-:W-:-:S02]  /*09b0*/  LEA R32, R11, UR4, 0x2 ;  /* 0x000000040b207c11 */ /* 0x000fc4000f8e10ff */
[----:B------:R-:W-:Y:S02]  /*09c0*/  LEA R7, R7, UR4, 0x2 ;  /* 0x0000000407077c11 */ /* 0x000fe4000f8e10ff */
[----:B------:R-:W-:Y:S02]  /*09d0*/  LEA R10, R10, UR4, 0x2 ;  /* 0x000000040a0a7c11 */ /* 0x000fe4000f8e10ff */
[----:B------:R-:W-:Y:S02]  /*09e0*/  LEA R11, R6, UR4, 0x2 ;  /* 0x00000004060b7c11 */ /* 0x000fe4000f8e10ff */
[----:B------:R-:W-:Y:S02]  /*09f0*/  LEA R6, R8, UR4, 0x2 ;  /* 0x0000000408067c11 */ /* 0x000fe4000f8e10ff */
[----:B------:R-:W-:Y:S02]  /*0a00*/  LEA R9, R9, UR4, 0x2 ;  /* 0x0000000409097c11 */ /* 0x000fe4000f8e10ff */
[----:B------:R-:W-:Y:S01]  /*0a10*/  LEA R14, R14, UR4, 0x2 ;  /* 0x000000040e0e7c11 */ /* 0x000fe2000f8e10ff */
[----:B------:R-:W-:Y:S01]  /*0a20*/  FMUL.FTZ R44, R44, UR7 ;  /* 0x000000072c2c7c20 */ /* 0x000fe20008410000 */
[----:B---3--:R-:W-:Y:S01]  /*0a30*/  IMAD.U32 R34, R34, 0x10000, RZ ;  /* 0x0001000022227824 */ /* 0x008fe200078e00ff */
[----:B------:R-:W-:-:S02]  /*0a40*/  LEA R15, R15, UR4, 0x2 ;  /* 0x000000040f0f7c11 */ /* 0x000fc4000f8e10ff */
[----:B0-----:R-:W-:Y:S01]  /*0a50*/  F2F.BF16.F32 R4, R44 ;  /* 0x0000002c00047304 */ /* 0x001fe20000202000 */
[----:B------:R-:W-:Y:S01]  /*0a60*/  FMUL.FTZ R5, R34, UR7 ;  /* 0x0000000722057c20 */ /* 0x000fe20008410000 */
[----:B------:R-:W-:Y:S01]  /*0a70*/  LEA R17, R17, UR4, 0x2 ;  /* 0x0000000411117c11 */ /* 0x000fe2000f8e10ff */
[----:B----4-:R-:W-:Y:S01]  /*0a80*/  IMAD.U32 R29, R29, 0x10000, RZ ;  /* 0x000100001d1d7824 */ /* 0x010fe200078e00ff */
[----:B------:R-:W-:Y:S01]  /*0a90*/  SHF.L.U32 R35, R35, 0x10, RZ ;  /* 0x0000001023237819 */ /* 0x000fe200000006ff */
[----:B------:R-:W-:-:S03]  /*0aa0*/  IMAD.U32 R31, R31, 0x10000, RZ ;  /* 0x000100001f1f7824 */ /* 0x000fc600078e00ff */
[----:B------:R-:W0:Y:S01]  /*0ab0*/  F2F.BF16.F32 R5, R5 ;  /* 0x0000000500057304 */ /* 0x000e220000202000 */
[----:B------:R-:W-:Y:S01]  /*0ac0*/  FMUL.FTZ R8, R35, UR7 ;  /* 0x0000000723087c20 */ /* 0x000fe20008410000 */
[----:B------:R-:W-:Y:S02]  /*0ad0*/  IMAD.U32 R36, R36, 0x10000, RZ ;  /* 0x0001000024247824 */ /* 0x000fe400078e00ff */
[----:B------:R-:W-:Y:S01]  /*0ae0*/  FMUL.FTZ R31, R31, UR7 ;  /* 0x000000071f1f7c20 */ /* 0x000fe20008410000 */
[----:B------:R-:W-:Y:S01]  /*0af0*/  LEA R19, R19, UR4, 0x2 ;  /* 0x0000000413137c11 */ /* 0x000fe2000f8e10ff */
[----:B------:R-:W-:Y:S02]  /*0b00*/  FMUL.FTZ R36, R36, UR7 ;  /* 0x0000000724247c20 */ /* 0x000fe40008410000 */
[----:B------:R-:W1:Y:S01]  /*0b10*/  F2F.BF16.F32 R8, R8 ;  /* 0x0000000800087304 */ /* 0x000e620000202000 */
[----:B------:R-:W-:Y:S01]  /*0b20*/  SHF.L.U32 R30, R30, 0x10, RZ ;  /* 0x000000101e1e7819 */ /* 0x000fe200000006ff */
[----:B0-----:R-:W-:Y:S01]  /*0b30*/  IMAD.U32 R5, R5, 0x10000, RZ ;  /* 0x0001000005057824 */ /* 0x001fe200078e00ff */
[----:B------:R-:W-:-:S02]  /*0b40*/  SHF.L.U32 R28, R28, 0x10, RZ ;  /* 0x000000101c1c7819 */ /* 0x000fc400000006ff */
[----:B------:R-:W-:Y:S01]  /*0b50*/  ISETP.GT.AND P0, PT, R25, 0x1ff, PT ;  /* 0x000001ff1900780c */ /* 0x000fe20003f04270 */
[----:B------:R-:W-:Y:S01]  /*0b60*/  BSSY B0, `(.L_x_1862) ;  /* 0x00000ca000007945 */ /* 0x000fe20003800000 */
[----:B-----5:R0:W-:Y:S04]  /*0b70*/  STS [R12], R43 ;  /* 0x0000002b0c007388 */ /* 0x0201e80000000800 */
[----:B------:R-:W-:Y:S04]  /*0b80*/  STS [R32+0x80], R33 ;  /* 0x0000802120007388 */ /* 0x000fe80000000800 */
[----:B------:R-:W-:Y:S01]  /*0b90*/  STS [R7+0x100], R42 ;  /* 0x0001002a07007388 */ /* 0x000fe20000000800 */
[----:B0-----:R-:W-:-:S03]  /*0ba0*/  LEA R12, R13, UR4, 0x2 ;  /* 0x000000040d0c7c11 */ /* 0x001fc6000f8e10ff */
[----:B------:R0:W-:Y:S01]  /*0bb0*/  STS [R10+0x180], R41 ;  /* 0x000180290a007388 */ /* 0x0001e20000000800 */
[----:B------:R-:W-:-:S03]  /*0bc0*/  LEA R13, R27, UR4, 0x2 ;  /* 0x000000041b0d7c11 */ /* 0x000fc6000f8e10ff */
[----:B------:R-:W-:Y:S04]  /*0bd0*/  STS [R11+0x200], R40 ;  /* 0x000200280b007388 */ /* 0x000fe80000000800 */
[----:B------:R2:W-:Y:S04]  /*0be0*/  STS [R6+0x280], R39 ;  /* 0x0002802706007388 */ /* 0x0005e80000000800 */
[----:B------:R3:W-:Y:S04]  /*0bf0*/  STS [R9+0x300], R38 ;  /* 0x0003002609007388 */ /* 0x0007e80000000800 */
[----:B------:R4:W-:Y:S01]  /*0c00*/  STS [R12+0x380], R37 ;  /* 0x000380250c007388 */ /* 0x0009e20000000800 */
[----:B------:R-:W-:-:S03]  /*0c10*/  NOP ;  /* 0x0000000000007918 */ /* 0x000fc60000000000 */
[----:B------:R-:W5:Y:S04]  /*0c20*/  LDS R13, [R13] ;  /* 0x000000000d0d7984 */ /* 0x000f680000000800 */
[----:B------:R1:W1:Y:S01]  /*0c30*/  LDS R11, [R14+0x4] ;  /* 0x000004000e0b7984 */ /* 0x0002620000000800 */
[----:B------:R-:W-:-:S03]  /*0c40*/  LEA R27, R16, UR4, 0x2 ;  /* 0x00000004101b7c11 */ /* 0x000fc6000f8e10ff */
[----:B------:R-:W1:Y:S01]  /*0c50*/  LDS R15, [R15+0x8] ;  /* 0x000008000f0f7984 */ /* 0x000e620000000800 */
[----:B0-----:R-:W-:-:S03]  /*0c60*/  FMUL.FTZ R10, R29, UR7 ;  /* 0x000000071d0a7c20 */ /* 0x001fc60008410000 */
[----:B------:R-:W0:Y:S04]  /*0c70*/  LDS R27, [R27+0xc] ;  /* 0x00000c001b1b7984 */ /* 0x000e280000000800 */
[----:B------:R-:W0:Y:S01]  /*0c80*/  LDS R17, [R17+0x10] ;  /* 0x0000100011117984 */ /* 0x000e220000000800 */
[----:B------:R-:W-:Y:S01]  /*0c90*/  LEA R29, R18, UR4, 0x2 ;  /* 0x00000004121d7c11 */ /* 0x000fe2000f8e10ff */
[----:B--2---:R-:W-:Y:S01]  /*0ca0*/  FADD.FTZ R6, -R20, 1 ;  /* 0x3f80000014067421 */ /* 0x004fe20000010100 */
[----:B------:R-:W-:Y:S01]  /*0cb0*/  IMAD.U32 R7, R4, 0x10000, RZ ;  /* 0x0001000004077824 */ /* 0x000fe200078e00ff */
[----:B---3--:R-:W2:Y:S01]  /*0cc0*/  F2F.BF16.F32 R9, R36 ;  /* 0x0000002400097304 */ /* 0x008ea20000202000 */
[----:B------:R-:W-:Y:S02]  /*0cd0*/  LDS R19, [R19+0x18] ;  /* 0x0000180013137984 */ /* 0x000fe40000000800 */
[----:B------:R-:W-:-:S02]  /*0ce0*/  FMUL.FTZ R16, R7, R6 ;  /* 0x0000000607107220 */ /* 0x000fc40000410000 */
[----:B------:R-:W3:Y:S03]  /*0cf0*/  LDS R29, [R29+0x14] ;  /* 0x000014001d1d7984 */ /* 0x000ee60000000800 */
[----:B------:R2:W-:Y:S01]  /*0d00*/  F2F.BF16.F32 R4, R31 ;  /* 0x0000001f00047304 */ /* 0x0005e20000202000 */
[----:B------:R-:W-:Y:S01]  /*0d10*/  FMUL.FTZ R16, R7, R16 ;  /* 0x0000001007107220 */ /* 0x000fe20000410000 */
[----:B----4-:R-:W-:-:S06]  /*0d20*/  FMUL.FTZ R12, R30, UR7 ;  /* 0x000000071e0c7c20 */ /* 0x010fcc0008410000 */
[----:B------:R-:W4:Y:S01]  /*0d30*/  F2F.BF16.F32 R10, R10 ;  /* 0x0000000a000a7304 */ /* 0x000f220000202000 */
[----:B--2---:R-:W-:Y:S01]  /*0d40*/  LEA R31, R26, UR4, 0x2 ;  /* 0x000000041a1f7c11 */ /* 0x004fe2000f8e10ff */
[----:B-----5:R-:W-:Y:S01]  /*0d50*/  FFMA.FTZ R18, R13, R20, R16 ;  /* 0x000000140d127223 */ /* 0x020fe20000010010 */
[----:B------:R-:W-:-:S04]  /*0d60*/  FMUL.FTZ R16, R6, R5 ;  /* 0x0000000506107220 */ /* 0x000fc80000410000 */
[----:B------:R-:W2:Y:S01]  /*0d70*/  LDS R31, [R31+0x1c] ;  /* 0x00001c001f1f7984 */ /* 0x000ea20000000800 */
[----:B------:R-:W5:Y:S01]  /*0d80*/  F2F.BF16.F32 R12, R12 ;  /* 0x0000000c000c7304 */ /* 0x000f620000202000 */
[----:B------:R-:W-:Y:S01]  /*0d90*/  FMUL.FTZ R16, R5, R16 ;  /* 0x0000001005107220 */ /* 0x000fe20000410000 */
[----:B-1----:R-:W-:Y:S02]  /*0da0*/  IMAD.U32 R13, R8, 0x10000, RZ ;  /* 0x00010000080d7824 */ /* 0x002fe400078e00ff */
[----:B------:R-:W-:Y:S01]  /*0db0*/  FMUL.FTZ R14, R28, UR7 ;  /* 0x000000071c0e7c20 */ /* 0x000fe20008410000 */
[----:B------:R-:W-:Y:S01]  /*0dc0*/  SHF.L.U32 R9, R9, 0x10, RZ ;  /* 0x0000001009097819 */ /* 0x000fe200000006ff */
[----:B------:R-:W-:Y:S01]  /*0dd0*/  FFMA.FTZ R16, R11, R20, R16 ;  /* 0x000000140b107223 */ /* 0x000fe20000010010 */
[----:B------:R-:W-:Y:S01]  /*0de0*/  FMUL.FTZ R26, R6, R13 ;  /* 0x0000000d061a7220 */ /* 0x000fe20000410000 */
[----:B----4-:R-:W-:Y:S01]  /*0df0*/  IMAD.U32 R11, R10, 0x10000, RZ ;  /* 0x000100000a0b7824 */ /* 0x010fe200078e00ff */
[----:B------:R1:W-:Y:S01]  /*0e00*/  MUFU.SQRT R8, R18 ;  /* 0x0000001200087308 */ /* 0x0003e20000002000 */
[----:B------:R-:W-:Y:S01]  /*0e10*/  FMUL.FTZ R28, R6, R9 ;  /* 0x00000009061c7220 */ /* 0x000fe20000410000 */
[----:B------:R-:W-:-:S06]  /*0e20*/  FMUL.FTZ R26, R13, R26 ;  /* 0x0000001a0d1a7220 */ /* 0x000fcc0000410000 */
[----:B------:R-:W4:Y:S01]  /*0e30*/  F2F.BF16.F32 R14, R14 ;  /* 0x0000000e000e7304 */ /* 0x000f220000202000 */
[----:B-1----:R-:W-:Y:S01]  /*0e40*/  FMUL.FTZ R18, R6, R11 ;  /* 0x0000000b06127220 */ /* 0x002fe20000410000 */
[----:B------:R-:W-:Y:S01]  /*0e50*/  FFMA.FTZ R26, R15, R20, R26 ;  /* 0x000000140f1a7223 */ /* 0x000fe2000001001a */
[----:B------:R-:W-:Y:S02]  /*0e60*/  FMUL.FTZ R28, R9, R28 ;  /* 0x0000001c091c7220 */ /* 0x000fe40000410000 */
[----:B------:R-:W-:Y:S01]  /*0e70*/  FMUL.FTZ R18, R11, R18 ;  /* 0x000000120b127220 */ /* 0x000fe20000410000 */
[----:B-----5:R-:W-:Y:S02]  /*0e80*/  IMAD.U32 R15, R12, 0x10000, RZ ;  /* 0x000100000c0f7824 */ /* 0x020fe400078e00ff */
[----:B------:R-:W1:Y:S01]  /*0e90*/  MUFU.SQRT R16, R16 ;  /* 0x0000001000107308 */ /* 0x000e620000002000 */
[-C--:B0-----:R-:W-:Y:S01]  /*0ea0*/  FFMA.FTZ R28, R27, R20.reuse, R28 ;  /* 0x000000141b1c7223 */ /* 0x081fe2000001001c */
[----:B------:R-:W-:Y:S01]  /*0eb0*/  FFMA.FTZ R18, R17, R20, R18 ;  /* 0x0000001411127223 */ /* 0x000fe20000010012 */
[----:B------:R-:W-:Y:S01]  /*0ec0*/  SHF.L.U32 R17, R4, 0x10, RZ ;  /* 0x0000001004117819 */ /* 0x000fe200000006ff */
[----:B------:R-:W-:-:S04]  /*0ed0*/  FMUL.FTZ R30, R6, R15 ;  /* 0x0000000f061e7220 */ /* 0x000fc80000410000 */
[----:B------:R0:W5:Y:S01]  /*0ee0*/  MUFU.SQRT R10, R26 ;  /* 0x0000001a000a7308 */ /* 0x0001620000002000 */
[----:B------:R-:W-:Y:S01]  /*0ef0*/  FMUL.FTZ R30, R15, R30 ;  /* 0x0000001e0f1e7220 */ /* 0x000fe20000410000 */
[----:B----4-:R-:W-:-:S06]  /*0f00*/  IMAD.U32 R27, R14, 0x10000, RZ ;  /* 0x000100000e1b7824 */ /* 0x010fcc00078e00ff */
[----:B------:R-:W4:Y:S01]  /*0f10*/  MUFU.SQRT R12, R28 ;  /* 0x0000001c000c7308 */ /* 0x000f220000002000 */
[C---:B0-----:R-:W-:Y:S01]  /*0f20*/  FMUL.FTZ R26, R6.reuse, R17 ;  /* 0x00000011061a7220 */ /* 0x041fe20000410000 */
[----:B---3--:R-:W-:Y:S01]  /*0f30*/  FFMA.FTZ R29, R29, R20, R30 ;  /* 0x000000141d1d7223 */ /* 0x008fe2000001001e */
[----:B------:R-:W-:Y:S01]  /*0f40*/  FMUL.FTZ R6, R6, R27 ;  /* 0x0000001b06067220 */ /* 0x000fe20000410000 */
[----:B------:R-:W-:Y:S01]  /*0f50*/  FADD.FTZ R8, R8, UR14 ;  /* 0x0000000e08087e21 */ /* 0x000fe20008010000 */
[----:B------:R-:W-:-:S03]  /*0f60*/  FMUL.FTZ R26, R17, R26 ;  /* 0x0000001a111a7220 */ /* 0x000fc60000410000 */
[----:B------:R-:W0:Y:S01]  /*0f70*/  MUFU.SQRT R4, R18 ;  /* 0x0000001200047308 */ /* 0x000e220000002000 */
[----:B------:R-:W-:Y:S01]  /*0f80*/  FFMA.FTZ R19, R19, R20, R26 ;  /* 0x0000001413137223 */ /* 0x000fe2000001001a */
[----:B------:R-:W-:Y:S01]  /*0f90*/  FMUL.FTZ R6, R27, R6 ;  /* 0x000000061b067220 */ /* 0x000fe20000410000 */
[----:B-1----:R-:W-:Y:S01]  /*0fa0*/  FADD.FTZ R16, R16, UR14 ;  /* 0x0000000e10107e21 */ /* 0x002fe20008010000 */
[----:B-----5:R-:W-:Y:S02]  /*0fb0*/  FADD.FTZ R10, R10, UR14 ;  /* 0x0000000e0a0a7e21 */ /* 0x020fe40008010000 */
[----:B--2---:R-:W-:Y:S02]  /*0fc0*/  FFMA.FTZ R31, R31, R20, R6 ;  /* 0x000000141f1f7223 */ /* 0x004fe40000010006 */
[----:B------:R-:W1:Y:S01]  /*0fd0*/  MUFU.SQRT R29, R29 ;  /* 0x0000001d001d7308 */ /* 0x000e620000002000 */
[----:B----4-:R-:W-:-:S07]  /*0fe0*/  FADD.FTZ R12, R12, UR14 ;  /* 0x0000000e0c0c7e21 */ /* 0x010fce0008010000 */
[----:B------:R-:W2:Y:S01]  /*0ff0*/  MUFU.RCP R8, R8 ;  /* 0x0000000800087308 */ /* 0x000ea20000001000 */
[----:B0-----:R-:W-:-:S07]  /*1000*/  FADD.FTZ R6, R4, UR14 ;  /* 0x0000000e04067e21 */ /* 0x001fce0008010000 */
[----:B------:R-:W0:Y:S08]  /*1010*/  MUFU.SQRT R19, R19 ;  /* 0x0000001300137308 */ /* 0x000e300000002000 */
[----:B------:R-:W3:Y:S08]  /*1020*/  MUFU.RCP R16, R16 ;  /* 0x0000001000107308 */ /* 0x000ef00000001000 */
[----:B------:R-:W4:Y:S08]  /*1030*/  MUFU.RCP R10, R10 ;  /* 0x0000000a000a7308 */ /* 0x000f300000001000 */
[----:B------:R-:W5:Y:S01]  /*1040*/  MUFU.SQRT R31, R31 ;  /* 0x0000001f001f7308 */ /* 0x000f620000002000 */
[----:B-1----:R-:W-:-:S07]  /*1050*/  FADD.FTZ R29, R29, UR14 ;  /* 0x0000000e1d1d7e21 */ /* 0x002fce0008010000 */
[----:B------:R-:W1:Y:S01]  /*1060*/  MUFU.RCP R12, R12 ;  /* 0x0000000c000c7308 */ /* 0x000e620000001000 */
[----:B--2---:R-:W-:Y:S01]  /*1070*/  FMUL.FTZ R7, R7, R8 ;  /* 0x0000000807077220 */ /* 0x004fe20000410000 */
[----:B0-----:R-:W-:Y:S01]  /*1080*/  FADD.FTZ R19, R19, UR14 ;  /* 0x0000000e13137e21 */ /* 0x001fe20008010000 */
[----:B---3--:R-:W-:-:S05]  /*1090*/  FMUL.FTZ R4, R5, R16 ;  /* 0x0000001005047220 */ /* 0x008fca0000410000 */
[----:B------:R-:W0:Y:S01]  /*10a0*/  MUFU.RCP R6, R6 ;  /* 0x0000000600067308 */ /* 0x000e220000001000 */
[----:B------:R-:W-:Y:S01]  /*10b0*/  FMUL.FTZ R7, R7, R7 ;  /* 0x0000000707077220 */ /* 0x000fe20000410000 */
[----:B----4-:R-:W-:Y:S01]  /*10c0*/  FMUL.FTZ R13, R13, R10 ;  /* 0x0000000a0d0d7220 */ /* 0x010fe20000410000 */
[----:B-----5:R-:W-:-:S05]  /*10d0*/  FADD.FTZ R31, R31, UR14 ;  /* 0x0000000e1f1f7e21 */ /* 0x020fca0008010000 */
[----:B------:R-:W2:Y:S01]  /*10e0*/  MUFU.RCP R8, R29 ;  /* 0x0000001d00087308 */ /* 0x000ea20000001000 */
[----:B------:R-:W-:Y:S01]  /*10f0*/  FFMA.FTZ R4, R4, R4, R7 ;  /* 0x0000000404047223 */ /* 0x000fe20000010007 */
[----:B-1----:R-:W-:-:S06]  /*1100*/  FMUL.FTZ R9, R9, R12 ;  /* 0x0000000c09097220 */ /* 0x002fcc0000410000 */
[----:B------:R-:W1:Y:S01]  /*1110*/  MUFU.RCP R10, R19 ;  /* 0x00000013000a7308 */ /* 0x000e620000001000 */
[----:B------:R-:W-:Y:S01]  /*1120*/  FFMA.FTZ R4, R13, R13, R4 ;  /* 0x0000000d0d047223 */ /* 0x000fe20000010004 */
[----:B0-----:R-:W-:-:S06]  /*1130*/  FMUL.FTZ R11, R11, R6 ;  /* 0x000000060b0b7220 */ /* 0x001fcc0000410000 */
[----:B------:R-:W0:Y:S01]  /*1140*/  MUFU.RCP R12, R31 ;  /* 0x0000001f000c7308 */ /* 0x000e220000001000 */
[----:B------:R-:W-:Y:S01]  /*1150*/  FFMA.FTZ R4, R9, R9, R4 ;  /* 0x0000000909047223 */ /* 0x000fe20000010004 */
[----:B--2---:R-:W-:-:S03]  /*1160*/  FMUL.FTZ R15, R15, R8 ;  /* 0x000000080f0f7220 */ /* 0x004fc60000410000 */
[----:B------:R-:W-:-:S04]  /*1170*/  FFMA.FTZ R4, R11, R11, R4 ;  /* 0x0000000b0b047223 */ /* 0x000fc80000010004 */
[----:B------:R-:W-:Y:S01]  /*1180*/  FFMA.FTZ R4, R15, R15, R4 ;  /* 0x0000000f0f047223 */ /* 0x000fe20000010004 */
[----:B-1----:R-:W-:-:S04]  /*1190*/  FMUL.FTZ R17, R17, R10 ;  /* 0x0000000a11117220 */ /* 0x002fc80000410000 */
[----:B------:R-:W-:Y:S01]  /*11a0*/  FFMA.FTZ R4, R17, R17, R4 ;  /* 0x0000001111047223 */ /* 0x000fe20000010004 */
[----:B0-----:R-:W-:-:S04]  /*11b0*/  FMUL.FTZ R27, R27, R12 ;  /* 0x0000000c1b1b7220 */ /* 0x001fc80000410000 */
[----:B------:R-:W-:Y:S01]  /*11c0*/  FFMA.FTZ R4, R27, R27, R4 ;  /* 0x0000001b1b047223 */ /* 0x000fe20000010004 */
[----:B------:R-:W-:Y:S06]  /*11d0*/  BAR.SYNC.DEFER_BLOCKING 0x0 ;  /* 0x0000000000007b1d */ /* 0x000fec0000010000 */
[----:B------:R-:W-:Y:S05]  /*11e0*/  @P0 BRA `(.L_x_1863) ;  /* 0x0000000000f00947 */ /* 0x000fea0003800000 */
[----:B------:R-:W-:Y:S01]  /*11f0*/  IMAD.SHL.U32 R5, R22, 0x20, RZ ;  /* 0x0000002016057824 */ /* 0x000fe200078e00ff */
[----:B------:R-:W-:-:S04]  /*1200*/  ISETP.NE.AND P1, PT, R2, RZ, PT ;  /* 0x000000ff0200720c */ /* 0x000fc80003f25270 */
[----:B------:R-:W-:Y:S02]  /*1210*/  IADD3 R6, R5, 0x20, RZ ;  /* 0x0000002005067810 */ /* 0x000fe40007ffe0ff */
[----:B------:R-:W-:Y:S02]  /*1220*/  LOP3.LUT R8, RZ, R5, RZ, 0x33, !PT ;  /* 0x00000005ff087212 */ /* 0x000fe400078e33ff */
[----:B------:R-:W-:-:S03]  /*1230*/  ISETP.GT.AND P0, PT, R6, R25, PT ;  /* 0x000000190600720c */ /* 0x000fc60003f04270 */
[----:B------:R-:W-:Y:S02]  /*1240*/  IMAD.IADD R8, R25, 0x1, R8 ;  /* 0x0000000119087824 */ /* 0x000fe400078e0208 */
[----:B------:R-:W-:-:S03]  /*1250*/  @!P1 LEA R11, R22, UR4, 0x2 ;  /* 0x00000004160b9c11 */ /* 0x000fc6000f8e10ff */
        /* <DEDUP_REMOVED lines=53> */
.L_x_1863:
        /* <DEDUP_REMOVED lines=37> */
.L_x_1864:
[----:B------:R-:W-:Y:S05]  /*1800*/  BSYNC B0 ;  /* 0x0000000000007941 */ /* 0x000fea0003800000 */
.L_x_1862:
[----:B------:R-:W-:Y:S04]  /*1810*/  BSSY B0, `(.L_x_1865) ;  /* 0x0000004000007945 */ /* 0x000fe80003800000 */
[----:B------:R-:W-:Y:S05]  /*1820*/  @P0 BRA `(.L_x_1866) ;  /* 0x0000000000080947 */ /* 0x000fea0003800000 */
[----:B------:R-:W2:Y:S02]  /*1830*/  LDC.64 R4, c[0x0][0x228] ;  /* 0x00008a00ff047b82 */ /* 0x000ea40000000a00 */
[----:B--2---:R2:W-:Y:S02]  /*1840*/  REDG.E.ADD.F32.FTZ.RN.STRONG.GPU desc[UR8][R4.64], R26 ;  /* 0x0000001a040079a6 */ /* 0x0045e4000c10f388 */
.L_x_1866:
[----:B------:R-:W-:Y:S05]  /*1850*/  BSYNC B0 ;  /* 0x0000000000007941 */ /* 0x000fea0003800000 */
.L_x_1865:
[----:B--2---:R-:W2:Y:S01]  /*1860*/  LDC R4, c[0x0][0xc] ;  /* 0x00000300ff047b82 */ /* 0x004ea20000000800 */
[----:B------:R-:W-:Y:S01]  /*1870*/  NOP ;  /* 0x0000000000007918 */ /* 0x000fe20000000000 */
[----:B--2---:R-:W-:-:S04]  /*1880*/  LEA R21, R4, R21, 0xc ;  /* 0x0000001504157211 */ /* 0x004fc800078e60ff */
[----:B------:R-:W-:-:S13]  /*1890*/  ISETP.GE.U32.AND P0, PT, R21, UR6, PT ;  /* 0x0000000615007c0c */ /* 0x000fda000bf06070 */
[----:B------:R-:W-:Y:S05]  /*18a0*/  @!P0 BRA `(.L_x_1867) ;  /* 0xffffffe800488947 */ /* 0x000fea000383ffff */
[----:B------:R-:W-:Y:S05]  /*18b0*/  EXIT ;  /* 0x000000000000794d */ /* 0x000fea0003800000 */
.L_x_1868:
        /* <DEDUP_REMOVED lines=12> */
.L_x_2172:


//--------------------- .text._Z33kPreconditionOptimizer32bit1StateIfLi2ELi4096ELi8EEvPT_S1_PfS2_ffffiffi --------------------------
	.section	.text._Z33kPreconditionOptimizer32bit1StateIfLi2ELi4096ELi8EEvPT_S1_PfS2_ffffiffi,"ax",@progbits
	.align	128
        .global         _Z33kPreconditionOptimizer32bit1StateIfLi2ELi4096ELi8EEvPT_S1_PfS2_ffffiffi
        .type           _Z33kPreconditionOptimizer32bit1StateIfLi2ELi4096ELi8EEvPT_S1_PfS2_ffffiffi,@function
        .size           _Z33kPreconditionOptimizer32bit1StateIfLi2ELi4096ELi8EEvPT_S1_PfS2_ffffiffi,(.L_x_2173 - _Z33kPreconditionOptimizer32bit1StateIfLi2ELi4096ELi8EEvPT_S1_PfS2_ffffiffi)
        .other          _Z33kPreconditionOptimizer32bit1StateIfLi2ELi4096ELi8EEvPT_S1_PfS2_ffffiffi,@"STO_CUDA_ENTRY STV_DEFAULT"
_Z33kPreconditionOptimizer32bit1StateIfLi2ELi4096ELi8EEvPT_S1_PfS2_ffffiffi:
.text._Z33kPreconditionOptimizer32bit1StateIfLi2ELi4096ELi8EEvPT_S1_PfS2_ffffiffi:
        /* <DEDUP_REMOVED lines=29> */
.L_x_1874:
[----:B------:R-:W-:Y:S01]  /*01d0*/  IADD3 R6, -R21, RZ, RZ ;  /* 0x000000ff15067210 */ /* 0x000fe20007ffe1ff */
[----:B------:R-:W-:Y:S01]  /*01e0*/  BAR.SYNC.DEFER_BLOCKING 0x0 ;  /* 0x0000000000007b1d */ /* 0x000fe20000010000 */
[----:B------:R-:W-:Y:S02]  /*01f0*/  IADD3 R5, P0, R24, R21, RZ ;  /* 0x0000001518057210 */ /* 0x000fe40007f1e0ff */
[----:B------:R-:W-:Y:S02]  /*0200*/  CS2R R28, SRZ ;  /* 0x00000000001c7805 */ /* 0x000fe4000001ff00 */
[----:B-1----:R-:W-:Y:S01]  /*0210*/  VIADDMNMX.U32 R25, R6, R3, 0x1000, PT ;  /* 0x0000100006197446 */ /* 0x002fe20003800003 */
[----:B------:R-:W-:Y:S01]  /*0220*/  HFMA2.MMA R32, -RZ, RZ, 0, 0 ;  /* 0x00000000ff207435 */ /* 0x000fe200000001ff */
[----:B------:R-:W-:Y:S02]  /*0230*/  LOP3.LUT R6, R24, 0x40, RZ, 0xfc, !PT ;  /* 0x0000004018067812 */ /* 0x000fe400078efcff */
[----:B0-----:R-:W-:-:S02]  /*0240*/  CS2R R26, SRZ ;  /* 0x00000000001a7805 */ /* 0x001fc4000001ff00 */
[----:B------:R-:W-:Y:S01]  /*0250*/  LEA.HI.X.SX32 R8, R24, RZ, 0x1, P0 ;  /* 0x000000ff18087211 */ /* 0x000fe200000f0eff */
[----:B------:R-:W-:Y:S01]  /*0260*/  IMAD.MOV.U32 R30, RZ, RZ, RZ ;  /* 0x000000ffff1e7224 */ /* 0x000fe200078e00ff */
[-C--:B------:R-:W-:Y:S01]  /*0270*/  ISETP.GE.AND P4, PT, R6, R25.reuse, PT ;  /* 0x000000190600720c */ /* 0x080fe20003f86270 */
[----:B------:R-:W-:Y:S01]  /*0280*/  IMAD.MOV.U32 R18, RZ, RZ, RZ ;  /* 0x000000ffff127224 */ /* 0x000fe200078e00ff */
[C---:B------:R-:W-:Y:S01]  /*0290*/  SHF.L.U64.HI R9, R5.reuse, 0x2, R8 ;  /* 0x0000000205097819 */ /* 0x040fe20000010208 */
[----:B------:R-:W-:Y:S01]  /*02a0*/  IMAD.SHL.U32 R5, R5, 0x4, RZ ;  /* 0x0000000405057824 */ /* 0x000fe200078e00ff */
[C---:B------:R-:W-:Y:S02]  /*02b0*/  LOP3.LUT R6, R24.reuse, 0x80, RZ, 0xfc, !PT ;  /* 0x0000008018067812 */ /* 0x040fe400078efcff */
[----:B------:R-:W-:Y:S02]  /*02c0*/  LOP3.LUT R4, R24, 0x20, RZ, 0xfc, !PT ;  /* 0x0000002018047812 */ /* 0x000fe400078efcff */
[----:B------:R-:W-:-:S02]  /*02d0*/  ISETP.GE.AND P2, PT, R6, R25, PT ;  /* 0x000000190600720c */ /* 0x000fc40003f46270 */
[----:B------:R-:W-:Y:S02]  /*02e0*/  IADD3 R6, P6, R5, UR10, RZ ;  /* 0x0000000a05067c10 */ /* 0x000fe4000ffde0ff */
[-C--:B------:R-:W-:Y:S02]  /*02f0*/  ISETP.GE.AND P0, PT, R4, R25.reuse, PT ;  /* 0x000000190400720c */ /* 0x080fe40003f06270 */
        /* <DEDUP_REMOVED lines=9> */
[----:B------:R-:W-:Y:S02]  /*0390*/  LOP3.LUT R8, R24, 0xc0, RZ, 0xfc, !PT ;  /* 0x000000c018087812 */ /* 0x000fe400078efcff */
[----:B------:R-:W-:Y:S02]  /*03a0*/  IADD3.X R5, R9, UR13, RZ, P5, !PT ;  /* 0x0000000d09057c10 */ /* 0x000fe4000affe4ff */
[----:B------:R-:W-:Y:S01]  /*03b0*/  ISETP.GE.AND P5, PT, R8, R25, PT ;  /* 0x000000190800720c */ /* 0x000fe20003fa6270 */
[----:B------:R-:W5:Y:S01]  /*03c0*/  @!P6 LDG.E R29, desc[UR8][R6.64] ;  /* 0x00000008061de981 */ /* 0x000f62000c1e1900 */
[----:B------:R-:W-:-:S02]  /*03d0*/  LOP3.LUT R8, R24, 0xe0, RZ, 0xfc, !PT ;  /* 0x000000e018087812 */ /* 0x000fc400078efcff */
[----:B------:R-:W-:Y:S01]  /*03e0*/  MOV R17, RZ ;  /* 0x000000ff00117202 */ /* 0x000fe20000000f00 */
[----:B------:R-:W3:Y:S01]  /*03f0*/  @!P3 LDG.E R30, desc[UR8][R6.64+0x180] ;  /* 0x00018008061eb981 */ /* 0x000ee2000c1e1900 */
[----:B------:R-:W-:-:S03]  /*0400*/  ISETP.GE.AND P6, PT, R8, R25, PT ;  /* 0x000000190800720c */ /* 0x000fc60003fc6270 */
[----:B------:R-:W3:Y:S04]  /*0410*/  @!P1 LDG.E R18, desc[UR8][R6.64+0x280] ;  /* 0x0002800806129981 */ /* 0x000ee8000c1e1900 */
[----:B------:R-:W3:Y:S04]  /*0420*/  @!P2 LDG.E R17, desc[UR8][R6.64+0x200] ;  /* 0x000200080611a981 */ /* 0x000ee8000c1e1900 */
[----:B------:R-:W3:Y:S04]  /*0430*/  @!P5 LDG.E R28, desc[UR8][R6.64+0x300] ;  /* 0x00030008061cd981 */ /* 0x000ee8000c1e1900 */
[----:B------:R0:W3:Y:S01]  /*0440*/  @!P6 LDG.E R26, desc[UR8][R6.64+0x380] ;  /* 0x00038008061ae981 */ /* 0x0000e2000c1e1900 */
[----:B------:R-:W1:Y:S01]  /*0450*/  S2UR UR5, SR_CgaCtaId ;  /* 0x00000000000579c3 */ /* 0x000e620000008800 */
[----:B------:R-:W-:Y:S01]  /*0460*/  IADD3 R15, R23, R2, RZ ;  /* 0x00000002170f7210 */ /* 0x000fe20007ffe0ff */
[----:B------:R-:W-:-:S04]  /*0470*/  UMOV UR4, 0x400 ;  /* 0x0000040000047882 */ /* 0x000fc80000000000 */
[C---:B------:R-:W-:Y:S01]  /*0480*/  VIADD R10, R15.reuse, 0x20 ;  /* 0x000000200f0a7836 */ /* 0x040fe20000000000 */
[C---:B------:R-:W-:Y:S01]  /*0490*/  IADD3 R16, R15.reuse, 0x80, RZ ;  /* 0x000000800f107810 */ /* 0x040fe20007ffe0ff */
[C---:B------:R-:W-:Y:S01]  /*04a0*/  VIADD R14, R15.reuse, 0x60 ;  /* 0x000000600f0e7836 */ /* 0x040fe20000000000 */
[C---:B------:R-:W-:Y:S01]  /*04b0*/  IADD3 R12, R15.reuse, 0x40, RZ ;  /* 0x000000400f0c7810 */ /* 0x040fe20007ffe0ff */
[C---:B------:R-:W-:Y:S01]  /*04c0*/  VIADD R36, R15.reuse, 0xc0 ;  /* 0x000000c00f247836 */ /* 0x040fe20000000000 */
[C---:B------:R-:W-:Y:S01]  /*04d0*/  IADD3 R34, R15.reuse, 0xa0, RZ ;  /* 0x000000a00f227810 */ /* 0x040fe20007ffe0ff */
[----:B------:R-:W-:Y:S01]  /*04e0*/  IMAD R19, R2, 0x7, R15 ;  /* 0x0000000702137824 */ /* 0x000fe200078e020f */
[CC--:B------:R-:W-:Y:S02]  /*04f0*/  LEA.HI.SX32 R8, R15.reuse, R15.reuse, 0x1b ;  /* 0x0000000f0f087211 */ /* 0x0c0fe400078fdaff */
[----:B------:R-:W-:Y:S02]  /*0500*/  IADD3 R38, R15, 0xe0, RZ ;  /* 0x000000e00f267810 */ /* 0x000fe40007ffe0ff */
[----:B0-----:R-:W-:-:S02]  /*0510*/  LEA.HI.SX32 R7, R10, R15, 0x1b ;  /* 0x0000000f0a077211 */ /* 0x001fc400078fdaff */
[-C--:B------:R-:W-:Y:S01]  /*0520*/  LEA.HI.SX32 R10, R16, R15.reuse, 0x1b ;  /* 0x0000000f100a7211 */ /* 0x080fe200078fdaff */
[C---:B------:R-:W-:Y:S01]  /*0530*/  VIADD R16, R19.reuse, 0x4 ;  /* 0x0000000413107836 */ /* 0x040fe20000000000 */
[----:B-1----:R-:W-:Y:S01]  /*0540*/  ULEA UR4, UR5, UR4, 0x18 ;  /* 0x0000000405047291 */ /* 0x002fe2000f8ec03f */
[-C--:B------:R-:W-:Y:S01]  /*0550*/  LEA.HI.SX32 R6, R12, R15.reuse, 0x1b ;  /* 0x0000000f0c067211 */ /* 0x080fe200078fdaff */
[C---:B------:R-:W-:Y:S01]  /*0560*/  VIADD R40, R19.reuse, 0x7 ;  /* 0x0000000713287836 */ /* 0x040fe20000000000 */
[-C--:B------:R-:W-:Y:S02]  /*0570*/  LEA.HI.SX32 R9, R14, R15.reuse, 0x1b ;  /* 0x0000000f0e097211 */ /* 0x080fe400078fdaff */
[-C--:B------:R-:W-:Y:S01]  /*0580*/  LEA.HI.SX32 R11, R34, R15.reuse, 0x1b ;  /* 0x0000000f220b7211 */ /* 0x080fe200078fdaff */
[----:B------:R-:W-:Y:S01]  /*0590*/  VIADD R34, R19, 0x1 ;  /* 0x0000000113227836 */ /* 0x000fe20000000000 */
[----:B------:R-:W-:Y:S02]  /*05a0*/  LEA.HI.SX32 R13, R36, R15, 0x1b ;  /* 0x0000000f240d7211 */ /* 0x000fe400078fdaff */
[----:B------:R-:W-:-:S02]  /*05b0*/  LEA R37, R2, R23, 0x3 ;  /* 0x0000001702257211 */ /* 0x000fc400078e18ff */
[----:B------:R-:W-:Y:S02]  /*05c0*/  LEA.HI.SX32 R15, R38, R15, 0x1b ;  /* 0x0000000f260f7211 */ /* 0x000fe400078fdaff */
[----:B------:R-:W-:Y:S02]  /*05d0*/  LEA R8, R8, UR4, 0x2 ;  /* 0x0000000408087c11 */ /* 0x000fe4000f8e10ff */
        /* <DEDUP_REMOVED lines=10> */
[-C--:B------:R-:W-:Y:S02]  /*0680*/  LEA.HI.SX32 R16, R36, R37.reuse, 0x1b ;  /* 0x0000002524107211 */ /* 0x080fe400078fdaff */
[----:B------:R-:W-:Y:S02]  /*0690*/  LEA R10, R10, UR4, 0x2 ;  /* 0x000000040a0a7c11 */ /* 0x000fe4000f8e10ff */
        /* <DEDUP_REMOVED lines=13> */
[----:B------:R-:W-:Y:S02]  /*0770*/  MOV R37, RZ ;  /* 0x000000ff00257202 */ /* 0x000fe40000000f00 */
[----:B------:R-:W-:Y:S01]  /*0780*/  CS2R R38, SRZ ;  /* 0x0000000000267805 */ /* 0x000fe2000001ff00 */
[----:B------:R-:W-:Y:S01]  /*0790*/  HFMA2.MMA R42, -RZ, RZ, 0, 0 ;  /* 0x00000000ff2a7435 */ /* 0x000fe200000001ff */
[----:B------:R-:W-:Y:S01]  /*07a0*/  CS2R R40, SRZ ;  /* 0x0000000000287805 */ /* 0x000fe2000001ff00 */
[----:B------:R-:W-:Y:S01]  /*07b0*/  IMAD.MOV.U32 R44, RZ, RZ, RZ ;  /* 0x000000ffff2c7224 */ /* 0x000fe200078e00ff */
[----:B-----5:R0:W-:Y:S04]  /*07c0*/  STS [R8], R29 ;  /* 0x0000001d08007388 */ /* 0x0201e80000000800 */
[----:B----4-:R-:W-:Y:S04]  /*07d0*/  STS [R7+0x80], R32 ;  /* 0x0000802007007388 */ /* 0x010fe80000000800 */
[----:B--2---:R1:W-:Y:S01]  /*07e0*/  STS [R6+0x100], R27 ;  /* 0x0001001b06007388 */ /* 0x0043e20000000800 */
[----:B0-----:R-:W-:-:S03]  /*07f0*/  LEA R29, R16, UR4, 0x2 ;  /* 0x00000004101d7c11 */ /* 0x001fc6000f8e10ff */
[----:B---3--:R-:W-:Y:S04]  /*0800*/  STS [R9+0x180], R30 ;  /* 0x0001801e09007388 */ /* 0x008fe80000000800 */
[----:B------:R-:W-:Y:S01]  /*0810*/  STS [R10+0x200], R17 ;  /* 0x000200110a007388 */ /* 0x000fe20000000800 */
[----:B-1----:R-:W-:-:S03]  /*0820*/  LEA R27, R14, UR4, 0x2 ;  /* 0x000000040e1b7c11 */ /* 0x002fc6000f8e10ff */
[----:B------:R-:W-:Y:S04]  /*0830*/  STS [R11+0x280], R18 ;  /* 0x000280120b007388 */ /* 0x000fe80000000800 */
[----:B------:R-:W-:Y:S04]  /*0840*/  STS [R13+0x300], R28 ;  /* 0x0003001c0d007388 */ /* 0x000fe80000000800 */
[----:B------:R-:W-:Y:S01]  /*0850*/  STS [R15+0x380], R26 ;  /* 0x0003801a0f007388 */ /* 0x000fe20000000800 */
[----:B------:R-:W-:-:S03]  /*0860*/  NOP ;  /* 0x0000000000007918 */ /* 0x000fc60000000000 */
[----:B------:R-:W0:Y:S04]  /*0870*/  LDS R30, [R36] ;  /* 0x00000000241e7984 */ /* 0x000e280000000800 */
[----:B------:R-:W-:Y:S04]  /*0880*/  LDS R28, [R34+0x4] ;  /* 0x00000400221c7984 */ /* 0x000fe80000000800 */
[----:B------:R-:W-:Y:S04]  /*0890*/  LDS R26, [R35+0x8] ;  /* 0x00000800231a7984 */ /* 0x000fe80000000800 */
[----:B------:R-:W-:Y:S04]  /*08a0*/  LDS R18, [R33+0xc] ;  /* 0x00000c0021127984 */ /* 0x000fe80000000800 */
[----:B------:R-:W1:Y:S04]  /*08b0*/  LDS R17, [R31+0x10] ;  /* 0x000010001f117984 */ /* 0x000e680000000800 */
[----:B------:R-:W-:Y:S04]  /*08c0*/  LDS R16, [R29+0x14] ;  /* 0x000014001d107984 */ /* 0x000fe80000000800 */
[----:B------:R-:W-:Y:S04]  /*08d0*/  LDS R12, [R27+0x18] ;  /* 0x000018001b0c7984 */ /* 0x000fe80000000800 */
[----:B------:R-:W-:Y:S01]  /*08e0*/  LDS R14, [R19+0x1c] ;  /* 0x00001c00130e7984 */ /* 0x000fe20000000800 */
[----:B------:R-:W-:Y:S01]  /*08f0*/  BAR.SYNC.DEFER_BLOCKING 0x0 ;  /* 0x0000000000007b1d */ /* 0x000fe20000010000 */
[----:B------:R-:W-:-:S10]  /*0900*/  HFMA2.MMA R32, -RZ, RZ, 0, 0 ;  /* 0x00000000ff207435 */ /* 0x000fd400000001ff */
        /* <DEDUP_REMOVED lines=8> */
[----:B------:R0:W5:Y:S02]  /*0990*/  @!P6 LDG.E R42, desc[UR8][R4.64+0x380] ;  /* 0x00038008042ae981 */ /* 0x000164000c1e1900 */
[----:B0-----:R-:W-:Y:S01]  /*09a0*/  FADD.FTZ R4, -R20, 1 ;  /* 0x3f80000014047421 */ /* 0x001fe20000010100 */
[----:B------:R-:W-:Y:S01]  /*09b0*/  FMUL.FTZ R5, R30, UR7 ;  /* 0x000000071e057c20 */ /* 0x000fe20008410000 */
[----:B-1----:R-:W-:Y:S01]  /*09c0*/  FMUL.FTZ R17, R17, UR7 ;  /* 0x0000000711117c20 */ /* 0x002fe20008410000 */
[----:B------:R-:W-:Y:S01]  /*09d0*/  ISETP.GT.AND P0, PT, R25, 0x1ff, PT ;  /* 0x000001ff1900780c */ /* 0x000fe20003f04270 */
[----:B------:R-:W-:Y:S01]  /*09e0*/  BSSY B0, `(.L_x_1869) ;  /* 0x00000bb000007945 */ /* 0x000fe20003800000 */
[----:B--2---:R-:W-:Y:S04]  /*09f0*/  STS [R8], R37 ;  /* 0x0000002508007388 */ /* 0x004fe80000000800 */
[----:B------:R-:W-:Y:S04]  /*0a00*/  STS [R7+0x80], R32 ;  /* 0x0000802007007388 */ /* 0x000fe80000000800 */
[----:B---3--:R0:W-:Y:S04]  /*0a10*/  STS [R6+0x100], R39 ;  /* 0x0001002706007388 */ /* 0x0081e80000000800 */
[----:B----4-:R1:W-:Y:S04]  /*0a20*/  STS [R9+0x180], R38 ;  /* 0x0001802609007388 */ /* 0x0103e80000000800 */
[----:B-----5:R-:W-:Y:S04]  /*0a30*/  STS [R10+0x200], R41 ;  /* 0x000200290a007388 */ /* 0x020fe80000000800 */
[----:B------:R2:W-:Y:S04]  /*0a40*/  STS [R11+0x280], R40 ;  /* 0x000280280b007388 */ /* 0x0005e80000000800 */
[----:B------:R-:W-:Y:S04]  /*0a50*/  STS [R13+0x300], R44 ;  /* 0x0003002c0d007388 */ /* 0x000fe80000000800 */
[----:B------:R-:W-:Y:S01]  /*0a60*/  STS [R15+0x380], R42 ;  /* 0x0003802a0f007388 */ /* 0x000fe20000000800 */
[----:B------:R-:W-:-:S03]  /*0a70*/  NOP ;  /* 0x0000000000007918 */ /* 0x000fc60000000000 */
[----:B------:R-:W3:Y:S04]  /*0a80*/  LDS R43, [R36] ;  /* 0x00000000242b7984 */ /* 0x000ee80000000800 */
[----:B------:R-:W4:Y:S04]  /*0a90*/  LDS R45, [R34+0x4] ;  /* 0x00000400222d7984 */ /* 0x000f280000000800 */
[----:B------:R-:W5:Y:S04]  /*0aa0*/  LDS R35, [R35+0x8] ;  /* 0x0000080023237984 */ /* 0x000f680000000800 */
[----:B------:R-:W5:Y:S04]  /*0ab0*/  LDS R33, [R33+0xc] ;  /* 0x00000c0021217984 */ /* 0x000f680000000800 */
[----:B------:R-:W5:Y:S04]  /*0ac0*/  LDS R29, [R29+0x14] ;  /* 0x000014001d1d7984 */ /* 0x000f680000000800 */
[----:B------:R-:W5:Y:S04]  /*0ad0*/  LDS R31, [R31+0x10] ;  /* 0x000010001f1f7984 */ /* 0x000f680000000800 */
[----:B------:R-:W5:Y:S01]  /*0ae0*/  LDS R27, [R27+0x18] ;  /* 0x000018001b1b7984 */ /* 0x000f620000000800 */
[----:B0-----:R-:W-:Y:S01]  /*0af0*/  FMUL.FTZ R6, R4, R5 ;  /* 0x0000000504067220 */ /* 0x001fe20000410000 */
[----:B------:R-:W-:-:S02]  /*0b00*/  FMUL.FTZ R7, R28, UR7 ;  /* 0x000000071c077c20 */ /* 0x000fc40008410000 */
[----:B------:R-:W0:Y:S01]  /*0b10*/  LDS R19, [R19+0x1c] ;  /* 0x00001c0013137984 */ /* 0x000e220000000800 */
[----:B------:R-:W-:Y:S01]  /*0b20*/  FMUL.FTZ R6, R5, R6 ;  /* 0x0000000605067220 */ /* 0x000fe20000410000 */
[----:B------:R-:W-:Y:S01]  /*0b30*/  FMUL.FTZ R8, R4, R7 ;  /* 0x0000000704087220 */ /* 0x000fe20000410000 */
[----:B-1----:R-:W-:Y:S01]  /*0b40*/  FMUL.FTZ R9, R26, UR7 ;  /* 0x000000071a097c20 */ /* 0x002fe20008410000 */
[----:B--2---:R-:W-:Y:S02]  /*0b50*/  FMUL.FTZ R11, R18, UR7 ;  /* 0x00000007120b7c20 */ /* 0x004fe40008410000 */
[----:B------:R-:W-:Y:S01]  /*0b60*/  FMUL.FTZ R8, R7, R8 ;  /* 0x0000000807087220 */ /* 0x000fe20000410000 */
[----:B------:R-:W-:Y:S01]  /*0b70*/  FMUL.FTZ R10, R4, R9 ;  /* 0x00000009040a7220 */ /* 0x000fe20000410000 */
[----:B---3--:R-:W-:-:S03]  /*0b80*/  FFMA.FTZ R6, R43, R20, R6 ;  /* 0x000000142b067223 */ /* 0x008fc60000010006 */
[----:B------:R-:W-:Y:S01]  /*0b90*/  FMUL.FTZ R10, R9, R10 ;  /* 0x0000000a090a7220 */ /* 0x000fe20000410000 */
[----:B------:R-:W-:Y:S01]  /*0ba0*/  FMUL.FTZ R13, R16, UR7 ;  /* 0x00000007100d7c20 */ /* 0x000fe20008410000 */
[-C--:B----4-:R-:W-:Y:S01]  /*0bb0*/  FFMA.FTZ R8, R45, R20.reuse, R8 ;  /* 0x000000142d087223 */ /* 0x090fe20000010008 */
[C---:B------:R-:W-:Y:S01]  /*0bc0*/  FMUL.FTZ R18, R4.reuse, R11 ;  /* 0x0000000b04127220 */ /* 0x040fe20000410000 */
[----:B------:R-:W1:Y:S01]  /*0bd0*/  MUFU.SQRT R6, R6 ;  /* 0x0000000600067308 */ /* 0x000e620000002000 */
[C---:B------:R-:W-:Y:S01]  /*0be0*/  FMUL.FTZ R28, R4.reuse, R13 ;  /* 0x0000000d041c7220 */ /* 0x040fe20000410000 */
[----:B-----5:R-:W-:Y:S01]  /*0bf0*/  FFMA.FTZ R10, R35, R20, R10 ;  /* 0x00000014230a7223 */ /* 0x020fe2000001000a */
[----:B------:R-:W-:Y:S01]  /*0c00*/  FMUL.FTZ R18, R11, R18 ;  /* 0x000000120b127220 */ /* 0x000fe20000410000 */
[----:B------:R-:W-:Y:S01]  /*0c10*/  FMUL.FTZ R26, R4, R17 ;  /* 0x00000011041a7220 */ /* 0x000fe20000410000 */
[----:B------:R-:W-:-:S03]  /*0c20*/  FMUL.FTZ R28, R13, R28 ;  /* 0x0000001c0d1c7220 */ /* 0x000fc60000410000 */
[----:B------:R-:W2:Y:S01]  /*0c30*/  MUFU.SQRT R8, R8 ;  /* 0x0000000800087308 */ /* 0x000ea20000002000 */
[----:B------:R-:W-:Y:S01]  /*0c40*/  FFMA.FTZ R18, R33, R20, R18 ;  /* 0x0000001421127223 */ /* 0x000fe20000010012 */
[----:B------:R-:W-:Y:S01]  /*0c50*/  FMUL.FTZ R26, R17, R26 ;  /* 0x0000001a111a7220 */ /* 0x000fe20000410000 */
[----:B------:R-:W-:Y:S01]  /*0c60*/  FMUL.FTZ R15, R12, UR7 ;  /* 0x000000070c0f7c20 */ /* 0x000fe20008410000 */
[----:B------:R-:W-:-:S04]  /*0c70*/  FFMA.FTZ R28, R29, R20, R28 ;  /* 0x000000141d1c7223 */ /* 0x000fc8000001001c */
[----:B------:R-:W3:Y:S01]  /*0c80*/  MUFU.SQRT R10, R10 ;  /* 0x0000000a000a7308 */ /* 0x000ee20000002000 */
[----:B------:R-:W-:Y:S01]  /*0c90*/  FFMA.FTZ R26, R31, R20, R26 ;  /* 0x000000141f1a7223 */ /* 0x000fe2000001001a */
[----:B------:R-:W-:Y:S01]  /*0ca0*/  FMUL.FTZ R30, R4, R15 ;  /* 0x0000000f041e7220 */ /* 0x000fe20000410000 */
[----:B------:R-:W-:-:S05]  /*0cb0*/  FMUL.FTZ R29, R14, UR7 ;  /* 0x000000070e1d7c20 */ /* 0x000fca0008410000 */
[----:B------:R-:W4:Y:S01]  /*0cc0*/  MUFU.SQRT R16, R18 ;  /* 0x0000001200107308 */ /* 0x000f220000002000 */
[----:B------:R-:W-:Y:S01]  /*0cd0*/  FMUL.FTZ R30, R15, R30 ;  /* 0x0000001e0f1e7220 */ /* 0x000fe20000410000 */
[----:B------:R-:W-:Y:S01]  /*0ce0*/  FMUL.FTZ R4, R4, R29 ;  /* 0x0000001d04047220 */ /* 0x000fe20000410000 */
[----:B-1----:R-:W-:-:S05]  /*0cf0*/  FADD.FTZ R6, R6, UR14 ;  /* 0x0000000e06067e21 */ /* 0x002fca0008010000 */
[----:B------:R-:W1:Y:S01]  /*0d00*/  MUFU.SQRT R12, R26 ;  /* 0x0000001a000c7308 */ /* 0x000e620000002000 */
[----:B------:R-:W-:Y:S01]  /*0d10*/  FFMA.FTZ R27, R27, R20, R30 ;  /* 0x000000141b1b7223 */ /* 0x000fe2000001001e */
[----:B------:R-:W-:Y:S01]  /*0d20*/  FMUL.FTZ R4, R29, R4 ;  /* 0x000000041d047220 */ /* 0x000fe20000410000 */
[----:B--2---:R-:W-:-:S05]  /*0d30*/  FADD.FTZ R8, R8, UR14 ;  /* 0x0000000e08087e21 */ /* 0x004fca0008010000 */
[----:B------:R-:W2:Y:S01]  /*0d40*/  MUFU.SQRT R28, R28 ;  /* 0x0000001c001c7308 */ /* 0x000ea20000002000 */
[----:B0-----:R-:W-:Y:S01]  /*0d50*/  FFMA.FTZ R4, R19, R20, R4 ;  /* 0x0000001413047223 */ /* 0x001fe20000010004 */
[----:B---3--:R-:W-:-:S06]  /*0d60*/  FADD.FTZ R10, R10, UR14 ;  /* 0x0000000e0a0a7e21 */ /* 0x008fcc0008010000 */
[----:B------:R-:W0:Y:S01]  /*0d70*/  MUFU.RCP R6, R6 ;  /* 0x0000000600067308 */ /* 0x000e220000001000 */
[----:B----4-:R-:W-:-:S07]  /*0d80*/  FADD.FTZ R16, R16, UR14 ;  /* 0x0000000e10107e21 */ /* 0x010fce0008010000 */
[----:B------:R-:W3:Y:S01]  /*0d90*/  MUFU.SQRT R27, R27 ;  /* 0x0000001b001b7308 */ /* 0x000ee20000002000 */
[----:B-1----:R-:W-:-:S07]  /*0da0*/  FADD.FTZ R12, R12, UR14 ;  /* 0x0000000e0c0c7e21 */ /* 0x002fce0008010000 */
[----:B------:R-:W1:Y:S08]  /*0db0*/  MUFU.RCP R8, R8 ;  /* 0x0000000800087308 */ /* 0x000e700000001000 */
[----:B------:R1:W4:Y:S01]  /*0dc0*/  MUFU.SQRT R14, R4 ;  /* 0x00000004000e7308 */ /* 0x0003220000002000 */
[----:B--2---:R-:W-:-:S07]  /*0dd0*/  FADD.FTZ R28, R28, UR14 ;  /* 0x0000000e1c1c7e21 */ /* 0x004fce0008010000 */
[----:B------:R-:W2:Y:S01]  /*0de0*/  MUFU.RCP R10, R10 ;  /* 0x0000000a000a7308 */ /* 0x000ea20000001000 */
[----:B0-----:R-:W-:-:S07]  /*0df0*/  FMUL.FTZ R5, R5, R6 ;  /* 0x0000000605057220 */ /* 0x001fce0000410000 */
[----:B------:R-:W0:Y:S01]  /*0e00*/  MUFU.RCP R16, R16 ;  /* 0x0000001000107308 */ /* 0x000e220000001000 */
[----:B---3--:R-:W-:Y:S01]  /*0e10*/  FADD.FTZ R27, R27, UR14 ;  /* 0x0000000e1b1b7e21 */ /* 0x008fe20008010000 */
[----:B-1----:R-:W-:Y:S01]  /*0e20*/  FMUL.FTZ R4, R7, R8 ;  /* 0x0000000807047220 */ /* 0x002fe20000410000 */
[----:B------:R-:W-:-:S05]  /*0e30*/  FMUL.FTZ R5, R5, R5 ;  /* 0x0000000505057220 */ /* 0x000fca0000410000 */
[----:B------:R-:W1:Y:S01]  /*0e40*/  MUFU.RCP R12, R12 ;  /* 0x0000000c000c7308 */ /* 0x000e620000001000 */
[----:B----4-:R-:W-:Y:S01]  /*0e50*/  FADD.FTZ R14, R14, UR14 ;  /* 0x0000000e0e0e7e21 */ /* 0x010fe20008010000 */
[----:B------:R-:W-:Y:S01]  /*0e60*/  FFMA.FTZ R4, R4, R4, R5 ;  /* 0x0000000404047223 */ /* 0x000fe20000010005 */
[----:B--2---:R-:W-:-:S05]  /*0e70*/  FMUL.FTZ R9, R9, R10 ;  /* 0x0000000a09097220 */ /* 0x004fca0000410000 */
        /* <DEDUP_REMOVED lines=19> */
[----:B------:R-:W-:-:S03]  /*0fb0*/  VIADD R6, R5, 0x20 ;  /* 0x0000002005067836 */ /* 0x000fc60000000000 */
[----:B------:R-:W-:Y:S02]  /*0fc0*/  IADD3 R8, R25, R8, RZ ;  /* 0x0000000819087210 */ /* 0x000fe40007ffe0ff */
        /* <DEDUP_REMOVED lines=55> */
.L_x_1870:
        /* <DEDUP_REMOVED lines=37> */
.L_x_1871:
[----:B------:R-:W-:Y:S05]  /*1590*/  BSYNC B0 ;  /* 0x0000000000007941 */ /* 0x000fea0003800000 */
.L_x_1869:
[----:B------:R-:W-:Y:S04]  /*15a0*/  BSSY B0, `(.L_x_1872) ;  /* 0x0000004000007945 */ /* 0x000fe80003800000 */
[----:B------:R-:W-:Y:S05]  /*15b0*/  @P0 BRA `(.L_x_1873) ;  /* 0x0000000000080947 */ /* 0x000fea0003800000 */
[----:B------:R-:W2:Y:S02]  /*15c0*/  LDC.64 R4, c[0x0][0x228] ;  /* 0x00008a00ff047b82 */ /* 0x000ea40000000a00 */
[----:B--2---:R2:W-:Y:S02]  /*15d0*/  REDG.E.ADD.F32.FTZ.RN.STRONG.GPU desc[UR8][R4.64], R26 ;  /* 0x0000001a040079a6 */ /* 0x0045e4000c10f388 */
.L_x_1873:
[----:B------:R-:W-:Y:S05]  /*15e0*/  BSYNC B0 ;  /* 0x0000000000007941 */ /* 0x000fea0003800000 */
.L_x_1872:
[----:B--2---:R-:W2:Y:S01]  /*15f0*/  LDC R4, c[0x0][0xc] ;  /* 0x00000300ff047b82 */ /* 0x004ea20000000800 */
[----:B------:R-:W-:Y:S01]  /*1600*/  NOP ;  /* 0x0000000000007918 */ /* 0x000fe20000000000 */
[----:B--2---:R-:W-:-:S04]  /*1610*/  LEA R21, R4, R21, 0xc ;  /* 0x0000001504157211 */ /* 0x004fc800078e60ff */
[----:B------:R-:W-:-:S13]  /*1620*/  ISETP.GE.U32.AND P0, PT, R21, UR6, PT ;  /* 0x0000000615007c0c */ /* 0x000fda000bf06070 */
[----:B------:R-:W-:Y:S05]  /*1630*/  @!P0 BRA `(.L_x_1874) ;  /* 0xffffffe800e48947 */ /* 0x000fea000383ffff */
[----:B------:R-:W-:Y:S05]  /*1640*/  EXIT ;  /* 0x000000000000794d */ /* 0x000fea0003800000 */
.L_x_1875:
        /* <DEDUP_REMOVED lines=11> */
.L_x_2173:


//--------------------- .text._Z33kPreconditionOptimizer32bit1StateI6__halfLi2ELi4096ELi8EEvPT_S2_PfS3_ffffiffi --------------------------
	.section	.text._Z33kPreconditionOptimizer32bit1StateI6__halfLi2ELi4096ELi8EEvPT_S2_PfS3_ffffiffi,"ax",@progbits
	.align	128
        .global         _Z33kPreconditionOptimizer32bit1StateI6__halfLi2ELi4096ELi8EEvPT_S2_PfS3_ffffiffi
        .type           _Z33kPreconditionOptimizer32bit1StateI6__halfLi2ELi4096ELi8EEvPT_S2_PfS3_ffffiffi,@function
        .size           _Z33kPreconditionOptimizer32bit1StateI6__halfLi2ELi4096ELi8EEvPT_S2_PfS3_ffffiffi,(.L_x_2174 - _Z33kPreconditionOptimizer32bit1StateI6__halfLi2ELi4096ELi8EEvPT_S2_PfS3_ffffiffi)
        .other          _Z33kPreconditionOptimizer32bit1StateI6__halfLi2ELi4096ELi8EEvPT_S2_PfS3_ffffiffi,@"STO_CUDA_ENTRY STV_DEFAULT"
_Z33kPreconditionOptimizer32bit1StateI6__halfLi2ELi4096ELi8EEvPT_S2_PfS3_ffffiffi:
.text._Z33kPreconditionOptimizer32bit1StateI6__halfLi2ELi4096ELi8EEvPT_S2_PfS3_ffffiffi:
        /* <DEDUP_REMOVED lines=29> */
.L_x_1881:
        /* <DEDUP_REMOVED lines=42> */
[C---:B------:R-:W-:Y:S01]  /*0470*/  VIADD R16, R9.reuse, 0x80 ;  /* 0x0000008009107836 */ /* 0x040fe20000000000 */
[C---:B------:R-:W-:Y:S01]  /*0480*/  IADD3 R10, R9.reuse, 0x20, RZ ;  /* 0x00000020090a7810 */ /* 0x040fe20007ffe0ff */
[C---:B------:R-:W-:Y:S01]  /*0490*/  VIADD R12, R9.reuse, 0x40 ;  /* 0x00000040090c7836 */ /* 0x040fe20000000000 */
[C---:B------:R-:W-:Y:S01]  /*04a0*/  IADD3 R14, R9.reuse, 0x60, RZ ;  /* 0x00000060090e7810 */ /* 0x040fe20007ffe0ff */
[C---:B------:R-:W-:Y:S01]  /*04b0*/  VIADD R26, R9.reuse, 0xc0 ;  /* 0x000000c0091a7836 */ /* 0x040fe20000000000 */
[C---:B------:R-:W-:Y:S01]  /*04c0*/  IADD3 R18, R9.reuse, 0xa0, RZ ;  /* 0x000000a009127810 */ /* 0x040fe20007ffe0ff */
[----:B------:R-:W-:Y:S01]  /*04d0*/  IMAD R35, R2, 0x7, R9 ;  /* 0x0000000702237824 */ /* 0x000fe200078e0209 */
[----:B------:R-:W-:Y:S01]  /*04e0*/  IADD3 R36, R9, 0xe0, RZ ;  /* 0x000000e009247810 */ /* 0x000fe20007ffe0ff */
[----:B------:R-:W-:Y:S01]  /*04f0*/  UMOV UR4, 0x400 ;  /* 0x0000040000047882 */ /* 0x000fe20000000000 */
[-C--:B0-----:R-:W-:Y:S01]  /*0500*/  LEA.HI.SX32 R6, R10, R9.reuse, 0x1b ;  /* 0x000000090a067211 */ /* 0x081fe200078fdaff */
[----:B------:R-:W-:Y:S01]  /*0510*/  IMAD R41, R2, 0x8, R23 ;  /* 0x0000000802297824 */ /* 0x000fe200078e0217 */
[-C--:B------:R-:W-:Y:S01]  /*0520*/  LEA.HI.SX32 R7, R16, R9.reuse, 0x1b ;  /* 0x0000000910077211 */ /* 0x080fe200078fdaff */
[----:B------:R-:W-:Y:S01]  /*0530*/  VIADD R16, R35, 0x2 ;  /* 0x0000000223107836 */ /* 0x000fe20000000000 */
[----:B------:R-:W-:-:S02]  /*0540*/  LEA.HI.SX32 R10, R12, R9, 0x1b ;  /* 0x000000090c0a7211 */ /* 0x000fc400078fdaff */
[-C--:B------:R-:W-:Y:S02]  /*0550*/  LEA.HI.SX32 R8, R9, R9.reuse, 0x1b ;  /* 0x0000000909087211 */ /* 0x080fe400078fdaff */
[-C--:B------:R-:W-:Y:S01]  /*0560*/  LEA.HI.SX32 R12, R14, R9.reuse, 0x1b ;  /* 0x000000090e0c7211 */ /* 0x080fe200078fdaff */
[----:B-1----:R-:W-:Y:S01]  /*0570*/  ULEA UR4, UR5, UR4, 0x18 ;  /* 0x0000000405047291 */ /* 0x002fe2000f8ec03f */
[-C--:B------:R-:W-:Y:S02]  /*0580*/  LEA.HI.SX32 R13, R18, R9.reuse, 0x1b ;  /* 0x00000009120d7211 */ /* 0x080fe400078fdaff */
[-C--:B------:R-:W-:Y:S02]  /*0590*/  LEA.HI.SX32 R11, R26, R9.reuse, 0x1b ;  /* 0x000000091a0b7211 */ /* 0x080fe400078fdaff */
[----:B------:R-:W-:Y:S02]  /*05a0*/  LEA.HI.SX32 R9, R36, R9, 0x1b ;  /* 0x0000000924097211 */ /* 0x000fe400078fdaff */
[C---:B------:R-:W-:Y:S01]  /*05b0*/  IADD3 R18, R35.reuse, 0x3, RZ ;  /* 0x0000000323127810 */ /* 0x040fe20007ffe0ff */
[C---:B------:R-:W-:Y:S01]  /*05c0*/  VIADD R26, R35.reuse, 0x4 ;  /* 0x00000004231a7836 */ /* 0x040fe20000000000 */
[C---:B------:R-:W-:Y:S01]  /*05d0*/  IADD3 R36, R35.reuse, 0x5, RZ ;  /* 0x0000000523247810 */ /* 0x040fe20007ffe0ff */
[----:B------:R-:W-:Y:S01]  /*05e0*/  VIADD R38, R35, 0x6 ;  /* 0x0000000623267836 */ /* 0x000fe20000000000 */
[----:B------:R-:W-:-:S02]  /*05f0*/  LEA.HI.SX32 R15, R16, R41, 0x1b ;  /* 0x00000029100f7211 */ /* 0x000fc400078fdaff */
[C---:B------:R-:W-:Y:S02]  /*0600*/  IADD3 R14, R35.reuse, 0x1, RZ ;  /* 0x00000001230e7810 */ /* 0x040fe40007ffe0ff */
[----:B------:R-:W-:Y:S02]  /*0610*/  IADD3 R40, R35, 0x7, RZ ;  /* 0x0000000723287810 */ /* 0x000fe40007ffe0ff */
[-C--:B------:R-:W-:Y:S02]  /*0620*/  LEA.HI.SX32 R16, R18, R41.reuse, 0x1b ;  /* 0x0000002912107211 */ /* 0x080fe400078fdaff */
[----:B------:R-:W-:Y:S02]  /*0630*/  LEA R37, R8, UR4, 0x1 ;  /* 0x0000000408257c11 */ /* 0x000fe4000f8e08ff */
[----:B------:R-:W-:Y:S02]  /*0640*/  LEA.HI.SX32 R18, R36, R41, 0x1b ;  /* 0x0000002924127211 */ /* 0x000fe400078fdaff */
[----:B------:R-:W-:-:S02]  /*0650*/  LEA R36, R6, UR4, 0x1 ;  /* 0x0000000406247c11 */ /* 0x000fc4000f8e08ff */
[-C--:B------:R-:W-:Y:S02]  /*0660*/  LEA.HI.SX32 R17, R26, R41.reuse, 0x1b ;  /* 0x000000291a117211 */ /* 0x080fe400078fdaff */
[-C--:B------:R-:W-:Y:S02]  /*0670*/  LEA.HI.SX32 R19, R38, R41.reuse, 0x1b ;  /* 0x0000002926137211 */ /* 0x080fe400078fdaff */
[----:B------:R-:W-:Y:S02]  /*0680*/  LEA R39, R10, UR4, 0x1 ;  /* 0x000000040a277c11 */ /* 0x000fe4000f8e08ff */
        /* <DEDUP_REMOVED lines=19> */
[----:B0-----:R-:W-:Y:S02]  /*07c0*/  LEA R31, R16, UR4, 0x1 ;  /* 0x00000004101f7c11 */ /* 0x001fe4000f8e08ff */
[----:B------:R-:W-:Y:S02]  /*07d0*/  LEA R38, R18, UR4, 0x1 ;  /* 0x0000000412267c11 */ /* 0x000fe4000f8e08ff */
        /* <DEDUP_REMOVED lines=9> */
[----:B------:R5:W-:Y:S04]  /*0870*/  LDS.U16 R27, [R38+0xa] ;  /* 0x00000a00261b7984 */ /* 0x000be80000000400 */
[----:B------:R-:W4:Y:S04]  /*0880*/  LDS.U16 R29, [R44+0xc] ;  /* 0x00000c002c1d7984 */ /* 0x000f280000000400 */
[----:B------:R-:W4:Y:S01]  /*0890*/  LDS.U16 R28, [R28+0xe] ;  /* 0x00000e001c1c7984 */ /* 0x000f220000000400 */
[----:B------:R-:W-:Y:S01]  /*08a0*/  IMAD.MOV.U32 R34, RZ, RZ, RZ ;  /* 0x000000ffff227224 */ /* 0x000fe200078e00ff */
[----:B------:R-:W-:Y:S01]  /*08b0*/  BAR.SYNC.DEFER_BLOCKING 0x0 ;  /* 0x0000000000007b1d */ /* 0x000fe20000010000 */
[----:B0-----:R-:W-:-:S02]  /*08c0*/  CS2R R42, SRZ ;  /* 0x00000000002a7805 */ /* 0x001fc4000001ff00 */
[----:B------:R-:W-:Y:S01]  /*08d0*/  CS2R R40, SRZ ;  /* 0x0000000000287805 */ /* 0x000fe2000001ff00 */
[----:B-----5:R-:W-:Y:S01]  /*08e0*/  HFMA2.MMA R37, -RZ, RZ, 0, 0 ;  /* 0x00000000ff257435 */ /* 0x020fe200000001ff */
[----:B------:R-:W-:Y:S01]  /*08f0*/  CS2R R38, SRZ ;  /* 0x0000000000267805 */ /* 0x000fe2000001ff00 */
        /* <DEDUP_REMOVED lines=9> */
[----:B------:R-:W-:-:S02]  /*0990*/  LEA R8, R8, UR4, 0x2 ;  /* 0x0000000408087c11 */ /* 0x000fc4000f8e10ff */
[----:B------:R-:W-:Y:S02]  /*09a0*/  LEA R45, R6, UR4, 0x2 ;  /* 0x00000004062d7c11 */ /* 0x000fe4000f8e10ff */
[----:B------:R-:W-:Y:S02]  /*09b0*/  LEA R10, R10, UR4, 0x2 ;  /* 0x000000040a0a7c11 */ /* 0x000fe4000f8e10ff */
[----:B------:R-:W-:Y:S02]  /*09c0*/  LEA R12, R12, UR4, 0x2 ;  /* 0x000000040c0c7c11 */ /* 0x000fe4000f8e10ff */
[----:B------:R-:W-:Y:S02]  /*09d0*/  LEA R7, R7, UR4, 0x2 ;  /* 0x0000000407077c11 */ /* 0x000fe4000f8e10ff */
[----:B------:R-:W-:Y:S02]  /*09e0*/  LEA R6, R13, UR4, 0x2 ;  /* 0x000000040d067c11 */ /* 0x000fe4000f8e10ff */
[----:B------:R-:W-:-:S02]  /*09f0*/  LEA R11, R11, UR4, 0x2 ;  /* 0x000000040b0b7c11 */ /* 0x000fc4000f8e10ff */
[----:B0-----:R-:W-:Y:S02]  /*0a00*/  LEA R4, R9, UR4, 0x2 ;  /* 0x0000000409047c11 */ /* 0x001fe4000f8e10ff */
[----:B------:R-:W-:Y:S02]  /*0a10*/  LEA R13, R35, UR4, 0x2 ;  /* 0x00000004230d7c11 */ /* 0x000fe4000f8e10ff */
[----:B------:R-:W-:Y:S01]  /*0a20*/  LEA R9, R14, UR4, 0x2 ;  /* 0x000000040e097c11 */ /* 0x000fe2000f8e10ff */
[----:B-1----:R-:W-:Y:S02]  /*0a30*/  HADD2.F32 R33, -RZ, R33.H0_H0 ;  /* 0x20000021ff217230 */ /* 0x002fe40000004100 */
[----:B--2---:R-:W-:-:S03]  /*0a40*/  HADD2.F32 R36, -RZ, R36.H0_H0 ;  /* 0x20000024ff247230 */ /* 0x004fc60000004100 */
[----:B------:R-:W-:Y:S02]  /*0a50*/  FMUL.FTZ R33, R33, UR7 ;  /* 0x0000000721217c20 */ /* 0x000fe40008410000 */
[----:B------:R-:W-:-:S05]  /*0a60*/  FMUL.FTZ R36, R36, UR7 ;  /* 0x0000000724247c20 */ /* 0x000fca0008410000 */
[----:B------:R-:W-:Y:S02]  /*0a70*/  F2FP.F16.F32.PACK_AB R33, R36, R33 ;  /* 0x000000212421723e */ /* 0x000fe400000000ff */
[----:B------:R-:W-:-:S03]  /*0a80*/  LEA R17, R17, UR4, 0x2 ;  /* 0x0000000411117c11 */ /* 0x000fc6000f8e10ff */
[----:B------:R-:W-:Y:S02]  /*0a90*/  HADD2.F32 R5, -RZ, R33.H0_H0 ;  /* 0x20000021ff057230 */ /* 0x000fe40000004100 */
[----:B---3--:R-:W-:Y:S02]  /*0aa0*/  HADD2.F32 R32, -RZ, R32.H0_H0 ;  /* 0x20000020ff207230 */ /* 0x008fe40000004100 */
[----:B----4-:R-:W-:Y:S01]  /*0ab0*/  HADD2.F32 R31, -RZ, R31.H0_H0 ;  /* 0x2000001fff1f7230 */ /* 0x010fe20000004100 */
[----:B------:R-:W-:Y:S02]  /*0ac0*/  LEA R18, R18, UR4, 0x2 ;  /* 0x0000000412127c11 */ /* 0x000fe4000f8e10ff */
[----:B------:R-:W-:Y:S02]  /*0ad0*/  FMUL.FTZ R32, R32, UR7 ;  /* 0x0000000720207c20 */ /* 0x000fe40008410000 */
[----:B------:R-:W-:Y:S01]  /*0ae0*/  FMUL.FTZ R31, R31, UR7 ;  /* 0x000000071f1f7c20 */ /* 0x000fe20008410000 */
[----:B------:R-:W-:-:S04]  /*0af0*/  HADD2.F32 R30, -RZ, R30.H0_H0 ;  /* 0x2000001eff1e7230 */ /* 0x000fc80000004100 */
[----:B------:R-:W-:Y:S02]  /*0b00*/  F2FP.F16.F32.PACK_AB R32, R31, R32 ;  /* 0x000000201f20723e */ /* 0x000fe400000000ff */
[----:B------:R-:W-:Y:S01]  /*0b10*/  LEA R31, R26, UR4, 0x2 ;  /* 0x000000041a1f7c11 */ /* 0x000fe2000f8e10ff */
        /* <DEDUP_REMOVED lines=8> */
[----:B-----5:R-:W-:Y:S04]  /*0ba0*/  STS [R8], R43 ;  /* 0x0000002b08007388 */ /* 0x020fe80000000800 */
[----:B------:R-:W-:Y:S04]  /*0bb0*/  STS [R45+0x80], R34 ;  /* 0x000080222d007388 */ /* 0x000fe80000000800 */
[----:B------:R-:W-:Y:S04]  /*0bc0*/  STS [R10+0x100], R42 ;  /* 0x0001002a0a007388 */ /* 0x000fe80000000800 */
[----:B------:R-:W-:Y:S04]  /*0bd0*/  STS [R12+0x180], R41 ;  /* 0x000180290c007388 */ /* 0x000fe80000000800 */
[----:B------:R-:W-:Y:S04]  /*0be0*/  STS [R7+0x200], R40 ;  /* 0x0002002807007388 */ /* 0x000fe80000000800 */
[----:B------:R-:W-:Y:S04]  /*0bf0*/  STS [R6+0x280], R39 ;  /* 0x0002802706007388 */ /* 0x000fe80000000800 */
[----:B------:R0:W-:Y:S04]  /*0c00*/  STS [R11+0x300], R38 ;  /* 0x000300260b007388 */ /* 0x0001e80000000800 */
[----:B------:R1:W-:Y:S01]  /*0c10*/  STS [R4+0x380], R37 ;  /* 0x0003802504007388 */ /* 0x0003e20000000800 */
[----:B------:R-:W-:-:S03]  /*0c20*/  NOP ;  /* 0x0000000000007918 */ /* 0x000fc60000000000 */
[----:B------:R-:W2:Y:S04]  /*0c30*/  LDS R13, [R13] ;  /* 0x000000000d0d7984 */ /* 0x000ea80000000800 */
[----:B------:R-:W3:Y:S01]  /*0c40*/  LDS R9, [R9+0x4] ;  /* 0x0000040009097984 */ /* 0x000ee20000000800 */
[----:B0-----:R-:W-:Y:S02]  /*0c50*/  LEA R11, R15, UR4, 0x2 ;  /* 0x000000040f0b7c11 */ /* 0x001fe4000f8e10ff */
[----:B------:R-:W-:Y:S01]  /*0c60*/  LEA R15, R16, UR4, 0x2 ;  /* 0x00000004100f7c11 */ /* 0x000fe2000f8e10ff */
[----:B-1----:R-:W-:Y:S01]  /*0c70*/  FADD.FTZ R4, -R20, 1 ;  /* 0x3f80000014047421 */ /* 0x002fe20000010100 */
[----:B------:R-:W-:Y:S01]  /*0c80*/  HADD2.F32 R7, -RZ, R33.H1_H1 ;  /* 0x30000021ff077230 */ /* 0x000fe20000004100 */
[----:B------:R-:W-:Y:S04]  /*0c90*/  LDS R17, [R17+0x10] ;  /* 0x0000100011117984 */ /* 0x000fe80000000800 */
[----:B------:R-:W0:Y:S04]  /*0ca0*/  LDS R11, [R11+0x8] ;  /* 0x000008000b0b7984 */ /* 0x000e280000000800 */
[----:B------:R-:W1:Y:S01]  /*0cb0*/  LDS R15, [R15+0xc] ;  /* 0x00000c000f0f7984 */ /* 0x000e620000000800 */
[----:B------:R-:W-:Y:S01]  /*0cc0*/  FMUL.FTZ R6, R5, R4 ;  /* 0x0000000405067220 */ /* 0x000fe20000410000 */
[----:B------:R-:W-:-:S02]  /*0cd0*/  FMUL.FTZ R8, R4, R7 ;  /* 0x0000000704087220 */ /* 0x000fc40000410000 */
[----:B------:R-:W-:Y:S01]  /*0ce0*/  LDS R31, [R31+0x1c] ;  /* 0x00001c001f1f7984 */ /* 0x000fe20000000800 */
[----:B------:R-:W-:Y:S01]  /*0cf0*/  FMUL.FTZ R6, R5, R6 ;  /* 0x0000000605067220 */ /* 0x000fe20000410000 */
[----:B------:R-:W-:-:S03]  /*0d00*/  FMUL.FTZ R8, R7, R8 ;  /* 0x0000000807087220 */ /* 0x000fc60000410000 */
[-C--:B--2---:R-:W-:Y:S01]  /*0d10*/  FFMA.FTZ R10, R13, R20.reuse, R6 ;  /* 0x000000140d0a7223 */ /* 0x084fe20000010006 */
[----:B------:R-:W-:Y:S01]  /*0d20*/  HADD2.F32 R6, -RZ, R27.H0_H0 ;  /* 0x2000001bff067230 */ /* 0x000fe20000004100 */
[----:B------:R-:W2:Y:S01]  /*0d30*/  LDS R13, [R18+0x14] ;  /* 0x00001400120d7984 */ /* 0x000ea20000000800 */
[----:B------:R-:W-:Y:S01]  /*0d40*/  LEA R27, R19, UR4, 0x2 ;  /* 0x00000004131b7c11 */ /* 0x000fe2000f8e10ff */
[----:B---3--:R-:W-:Y:S01]  /*0d50*/  FFMA.FTZ R8, R9, R20, R8 ;  /* 0x0000001409087223 */ /* 0x008fe20000010008 */
[--C-:B------:R-:W-:Y:S02]  /*0d60*/  HADD2.F32 R9, -RZ, R32.reuse.H0_H0 ;  /* 0x20000020ff097230 */ /* 0x100fe40000004100 */
[----:B------:R-:W-:Y:S02]  /*0d70*/  FMUL.FTZ R33, R6, UR7 ;  /* 0x0000000706217c20 */ /* 0x000fe40008410000 */
[----:B------:R-:W3:Y:S01]  /*0d80*/  LDS R27, [R27+0x18] ;  /* 0x000018001b1b7984 */ /* 0x000ee20000000800 */
[----:B------:R-:W-:Y:S01]  /*0d90*/  FMUL.FTZ R12, R4, R9 ;  /* 0x00000009040c7220 */ /* 0x000fe20000410000 */
[----:B------:R-:W-:Y:S01]  /*0da0*/  HADD2.F32 R19, -RZ, R32.H1_H1 ;  /* 0x30000020ff137230 */ /* 0x000fe20000004100 */
[----:B------:R-:W-:-:S02]  /*0db0*/  F2FP.F16.F32.PACK_AB R30, R33, R30 ;  /* 0x0000001e211e723e */ /* 0x000fc400000000ff */
[----:B------:R-:W-:Y:S02]  /*0dc0*/  FMUL.FTZ R12, R9, R12 ;  /* 0x0000000c090c7220 */ /* 0x000fe40000410000 */
[----:B------:R-:W-:Y:S01]  /*0dd0*/  FMUL.FTZ R14, R4, R19 ;  /* 0x00000013040e7220 */ /* 0x000fe20000410000 */
[----:B------:R0:W4:Y:S03]  /*0de0*/  MUFU.SQRT R6, R10 ;  /* 0x0000000a00067308 */ /* 0x0001260000002000 */
[----:B------:R-:W-:Y:S01]  /*0df0*/  FMUL.FTZ R14, R19, R14 ;  /* 0x0000000e130e7220 */ /* 0x000fe20000410000 */
[-C--:B0-----:R-:W-:Y:S01]  /*0e00*/  FFMA.FTZ R10, R11, R20.reuse, R12 ;  /* 0x000000140b0a7223 */ /* 0x081fe2000001000c */
[--C-:B------:R-:W-:Y:S02]  /*0e10*/  HADD2.F32 R11, -RZ, R30.reuse.H0_H0 ;  /* 0x2000001eff0b7230 */ /* 0x100fe40000004100 */
[----:B-1----:R-:W-:Y:S01]  /*0e20*/  FFMA.FTZ R12, R15, R20, R14 ;  /* 0x000000140f0c7223 */ /* 0x002fe2000001000e */
[----:B------:R-:W-:-:S02]  /*0e30*/  HADD2.F32 R15, -RZ, R30.H1_H1 ;  /* 0x3000001eff0f7230 */ /* 0x000fc40000004100 */
[----:B------:R-:W-:-:S03]  /*0e40*/  FMUL.FTZ R14, R4, R11 ;  /* 0x0000000b040e7220 */ /* 0x000fc60000410000 */
[C---:B------:R-:W-:Y:S01]  /*0e50*/  FMUL.FTZ R16, R4.reuse, R15 ;  /* 0x0000000f04107220 */ /* 0x040fe20000410000 */
[----:B------:R-:W-:Y:S01]  /*0e60*/  FMUL.FTZ R14, R11, R14 ;  /* 0x0000000e0b0e7220 */ /* 0x000fe20000410000 */
[----:B------:R-:W0:Y:S02]  /*0e70*/  MUFU.SQRT R8, R8 ;  /* 0x0000000800087308 */ /* 0x000e240000002000 */
[----:B------:R-:W-:Y:S01]  /*0e80*/  FMUL.FTZ R16, R15, R16 ;  /* 0x000000100f107220 */ /* 0x000fe20000410000 */
[-C--:B------:R-:W-:Y:S01]  /*0e90*/  FFMA.FTZ R14, R17, R20.reuse, R14 ;  /* 0x00000014110e7223 */ /* 0x080fe2000001000e */
[--C-:B------:R-:W-:Y:S02]  /*0ea0*/  HADD2.F32 R17, -RZ, R29.reuse.H0_H0 ;  /* 0x2000001dff117230 */ /* 0x100fe40000004100 */
[----:B--2---:R-:W-:Y:S02]  /*0eb0*/  FFMA.FTZ R16, R13, R20, R16 ;  /* 0x000000140d107223 */ /* 0x004fe40000010010 */
[----:B------:R-:W1:Y:S01]  /*0ec0*/  MUFU.SQRT R10, R10 ;  /* 0x0000000a000a7308 */ /* 0x000e620000002000 */
[----:B------:R-:W-:Y:S01]  /*0ed0*/  FMUL.FTZ R18, R4, R17 ;  /* 0x0000001104127220 */ /* 0x000fe20000410000 */
[----:B------:R-:W-:-:S03]  /*0ee0*/  HADD2.F32 R13, -RZ, R29.H1_H1 ;  /* 0x3000001dff0d7230 */ /* 0x000fc60000004100 */
[----:B------:R-:W-:-:S03]  /*0ef0*/  FMUL.FTZ R18, R17, R18 ;  /* 0x0000001211127220 */ /* 0x000fc60000410000 */
[----:B------:R-:W2:Y:S01]  /*0f00*/  MUFU.SQRT R12, R12 ;  /* 0x0000000c000c7308 */ /* 0x000ea20000002000 */
[----:B------:R-:W-:Y:S01]  /*0f10*/  FMUL.FTZ R4, R4, R13 ;  /* 0x0000000d04047220 */ /* 0x000fe20000410000 */
[----:B----4-:R-:W-:Y:S01]  /*0f20*/  FADD.FTZ R6, R6, UR14 ;  /* 0x0000000e06067e21 */ /* 0x010fe20008010000 */
[----:B---3--:R-:W-:-:S05]  /*0f30*/  FFMA.FTZ R18, R27, R20, R18 ;  /* 0x000000141b127223 */ /* 0x008fca0000010012 */
[----:B------:R-:W3:Y:S01]  /*0f40*/  MUFU.SQRT R14, R14 ;  /* 0x0000000e000e7308 */ /* 0x000ee20000002000 */
[----:B------:R-:W-:Y:S01]  /*0f50*/  FMUL.FTZ R4, R13, R4 ;  /* 0x000000040d047220 */ /* 0x000fe20000410000 */
[----:B0-----:R-:W-:Y:S01]  /*0f60*/  FADD.FTZ R8, R8, UR14 ;  /* 0x0000000e08087e21 */ /* 0x001fe20008010000 */
[----:B-1----:R-:W-:-:S05]  /*0f70*/  FADD.FTZ R10, R10, UR14 ;  /* 0x0000000e0a0a7e21 */ /* 0x002fca0008010000 */
[----:B------:R-:W0:Y:S01]  /*0f80*/  MUFU.SQRT R16, R16 ;  /* 0x0000001000107308 */ /* 0x000e220000002000 */
[----:B------:R-:W-:Y:S01]  /*0f90*/  FFMA.FTZ R4, R31, R20, R4 ;  /* 0x000000141f047223 */ /* 0x000fe20000010004 */
[----:B--2---:R-:W-:-:S06]  /*0fa0*/  FADD.FTZ R12, R12, UR14 ;  /* 0x0000000e0c0c7e21 */ /* 0x004fcc0008010000 */
[----:B------:R-:W1:Y:S08]  /*0fb0*/  MUFU.RCP R6, R6 ;  /* 0x0000000600067308 */ /* 0x000e700000001000 */
[----:B------:R-:W2:Y:S01]  /*0fc0*/  MUFU.SQRT R18, R18 ;  /* 0x0000001200127308 */ /* 0x000ea20000002000 */
[----:B---3--:R-:W-:-:S07]  /*0fd0*/  FADD.FTZ R14, R14, UR14 ;  /* 0x0000000e0e0e7e21 */ /* 0x008fce0008010000 */
[----:B------:R-:W3:Y:S08]  /*0fe0*/  MUFU.RCP R8, R8 ;  /* 0x0000000800087308 */ /* 0x000ef00000001000 */
[----:B------:R3:W4:Y:S01]  /*0ff0*/  MUFU.SQRT R26, R4 ;  /* 0x00000004001a7308 */ /* 0x0007220000002000 */
[----:B0-----:R-:W-:-:S07]  /*1000*/  FADD.FTZ R16, R16, UR14 ;  /* 0x0000000e10107e21 */ /* 0x001fce0008010000 */
[----:B------:R-:W0:Y:S01]  /*1010*/  MUFU.RCP R10, R10 ;  /* 0x0000000a000a7308 */ /* 0x000e220000001000 */
[----:B-1----:R-:W-:Y:S01]  /*1020*/  FMUL.FTZ R5, R5, R6 ;  /* 0x0000000605057220 */ /* 0x002fe20000410000 */
[----:B--2---:R-:W-:-:S06]  /*1030*/  FADD.FTZ R18, R18, UR14 ;  /* 0x0000000e12127e21 */ /* 0x004fcc0008010000 */
[----:B------:R-:W1:Y:S01]  /*1040*/  MUFU.RCP R12, R12 ;  /* 0x0000000c000c7308 */ /* 0x000e620000001000 */
[----:B---3--:R-:W-:Y:S01]  /*1050*/  FMUL.FTZ R4, R7, R8 ;  /* 0x0000000807047220 */ /* 0x008fe20000410000 */
        /* <DEDUP_REMOVED lines=81> */
.L_x_1877:
        /* <DEDUP_REMOVED lines=37> */
.L_x_1878:
[----:B------:R-:W-:Y:S05]  /*17c0*/  BSYNC B0 ;  /* 0x0000000000007941 */ /* 0x000fea0003800000 */
.L_x_1876:
[----:B------:R-:W-:Y:S04]  /*17d0*/  BSSY B0, `(.L_x_1879) ;  /* 0x0000004000007945 */ /* 0x000fe80003800000 */
[----:B------:R-:W-:Y:S05]  /*17e0*/  @P0 BRA `(.L_x_1880) ;  /* 0x0000000000080947 */ /* 0x000fea0003800000 */
[----:B------:R-:W2:Y:S02]  /*17f0*/  LDC.64 R4, c[0x0][0x228] ;  /* 0x00008a00ff047b82 */ /* 0x000ea40000000a00 */
[----:B--2---:R2:W-:Y:S02]  /*1800*/  REDG.E.ADD.F32.FTZ.RN.STRONG.GPU desc[UR8][R4.64], R26 ;  /* 0x0000001a040079a6 */ /* 0x0045e4000c10f388 */
.L_x_1880:
[----:B------:R-:W-:Y:S05]  /*1810*/  BSYNC B0 ;  /* 0x0000000000007941 */ /* 0x000fea0003800000 */
.L_x_1879:
[----:B--2---:R-:W2:Y:S01]  /*1820*/  LDC R4, c[0x0][0xc] ;  /* 0x00000300ff047b82 */ /* 0x004ea20000000800 */
[----:B------:R-:W-:Y:S01]  /*1830*/  NOP ;  /* 0x0000000000007918 */ /* 0x000fe20000000000 */
[----:B--2---:R-:W-:-:S04]  /*1840*/  LEA R21, R4, R21, 0xc ;  /* 0x0000001504157211 */ /* 0x004fc800078e60ff */
[----:B------:R-:W-:-:S13]  /*1850*/  ISETP.GE.U32.AND P0, PT, R21, UR6, PT ;  /* 0x0000000615007c0c */ /* 0x000fda000bf06070 */
[----:B------:R-:W-:Y:S05]  /*1860*/  @!P0 BRA `(.L_x_1881) ;  /* 0xffffffe800588947 */ /* 0x000fea000383ffff */
[----:B------:R-:W-:Y:S05]  /*1870*/  EXIT ;  /* 0x000000000000794d */ /* 0x000fea0003800000 */
.L_x_1882:
        /* <DEDUP_REMOVED lines=16> */
.L_x_2174:


//--------------------- .text._Z33kPreconditionOptimizer32bit1StateI13__nv_bfloat16Li1ELi4096ELi8EEvPT_S2_PfS3_ffffiffi --------------------------
	.section	.text._Z33kPreconditionOptimizer32bit1StateI13__nv_bfloat16Li1ELi4096ELi8EEvPT_S2_PfS3_ffffiffi,"ax",@progbits
	.align	128
        .global         _Z33kPreconditionOptimizer32bit1StateI13__nv_bfloat16Li1ELi4096ELi8EEvPT_S2_PfS3_ffffiffi
        .type           _Z33kPreconditionOptimizer32bit1StateI13__nv_bfloat16Li1ELi4096ELi8EEvPT_S2_PfS3_ffffiffi,@function
        .size           _Z33kPreconditionOptimizer32bit1StateI13__nv_bfloat16Li1ELi4096ELi8EEvPT_S2_PfS3_ffffiffi,(.L_x_2175 - _Z33kPreconditionOptimizer32bit1StateI13__nv_bfloat16Li1ELi4096ELi8EEvPT_S2_PfS3_ffffiffi)
        .other          _Z33kPreconditionOptimizer32bit1StateI13__nv_bfloat16Li1ELi4096ELi8EEvPT_S2_PfS3_ffffiffi,@"STO_CUDA_ENTRY STV_DEFAULT"
_Z33kPreconditionOptimizer32bit1StateI13__nv_bfloat16Li1ELi4096ELi8EEvPT_S2_PfS3_ffffiffi:
.text._Z33kPreconditionOptimizer32bit1StateI13__nv_bfloat16Li1ELi4096ELi8EEvPT_S2_PfS3_ffffiffi:
        /* <DEDUP_REMOVED lines=29> */
.L_x_1890:
        /* <DEDUP_REMOVED lines=15> */
[----:B0-----:R-:W-:Y:S02]  /*02c0*/  LOP3.LUT R9, R23, 0x60, RZ, 0xfc, !PT ;  /* 0x0000006017097812 */ /* 0x001fe400078efcff */
        /* <DEDUP_REMOVED lines=23> */
[----:B------:R0:W3:Y:S01]  /*0440*/  @!P6 LDG.E.U16 R29, desc[UR8][R8.64+0x1c0] ;  /* 0x0001c008081de981 */ /* 0x0000e2000c1e1500 */
[----:B------:R-:W1:Y:S01]  /*0450*/  S2UR UR5, SR_CgaCtaId ;  /* 0x00000000000579c3 */ /* 0x000e620000008800 */
[----:B------:R-:W-:-:S04]  /*0460*/  IMAD.IADD R13, R21, 0x1, R2 ;  /* 0x00000001150d7824 */ /* 0x000fc800078e0202 */
[C---:B------:R-:W-:Y:S01]  /*0470*/  VIADD R10, R13.reuse, 0x20 ;  /* 0x000000200d0a7836 */ /* 0x040fe20000000000 */
[C---:B------:R-:W-:Y:S01]  /*0480*/  IADD3 R12, R13.reuse, 0x40, RZ ;  /* 0x000000400d0c7810 */ /* 0x040fe20007ffe0ff */
[C---:B------:R-:W-:Y:S02]  /*0490*/  VIADD R16, R13.reuse, 0x80 ;  /* 0x000000800d107836 */ /* 0x040fe40000000000 */
[C---:B------:R-:W-:Y:S02]  /*04a0*/  VIADD R14, R13.reuse, 0x60 ;  /* 0x000000600d0e7836 */ /* 0x040fe40000000000 */
[C---:B------:R-:W-:Y:S02]  /*04b0*/  VIADD R18, R13.reuse, 0xa0 ;  /* 0x000000a00d127836 */ /* 0x040fe40000000000 */
[C---:B------:R-:W-:Y:S01]  /*04c0*/  VIADD R26, R13.reuse, 0xc0 ;  /* 0x000000c00d1a7836 */ /* 0x040fe20000000000 */
[----:B------:R-:W-:Y:S01]  /*04d0*/  IADD3 R36, R13, 0xe0, RZ ;  /* 0x000000e00d247810 */ /* 0x000fe20007ffe0ff */
[----:B------:R-:W-:Y:S01]  /*04e0*/  IMAD R35, R2, 0x7, R13 ;  /* 0x0000000702237824 */ /* 0x000fe200078e020d */
[-C--:B------:R-:W-:Y:S01]  /*04f0*/  LEA.HI.SX32 R7, R10, R13.reuse, 0x1b ;  /* 0x0000000d0a077211 */ /* 0x080fe200078fdaff */
[----:B------:R-:W-:Y:S01]  /*0500*/  UMOV UR4, 0x400 ;  /* 0x0000040000047882 */ /* 0x000fe20000000000 */
[-C--:B0-----:R-:W-:Y:S01]  /*0510*/  LEA.HI.SX32 R8, R12, R13.reuse, 0x1b ;  /* 0x0000000d0c087211 */ /* 0x081fe200078fdaff */
[----:B------:R-:W-:Y:S01]  /*0520*/  IMAD R41, R2, 0x8, R21 ;  /* 0x0000000802297824 */ /* 0x000fe200078e0215 */
[-C--:B------:R-:W-:Y:S01]  /*0530*/  LEA.HI.SX32 R10, R16, R13.reuse, 0x1b ;  /* 0x0000000d100a7211 */ /* 0x080fe200078fdaff */
[----:B------:R-:W-:Y:S01]  /*0540*/  VIADD R16, R35, 0x2 ;  /* 0x0000000223107836 */ /* 0x000fe20000000000 */
[----:B------:R-:W-:-:S02]  /*0550*/  LEA.HI.SX32 R6, R13, R13, 0x1b ;  /* 0x0000000d0d067211 */ /* 0x000fc400078fdaff */
[-C--:B------:R-:W-:Y:S01]  /*0560*/  LEA.HI.SX32 R9, R14, R13.reuse, 0x1b ;  /* 0x0000000d0e097211 */ /* 0x080fe200078fdaff */
[----:B-1----:R-:W-:Y:S01]  /*0570*/  ULEA UR4, UR5, UR4, 0x18 ;  /* 0x0000000405047291 */ /* 0x002fe2000f8ec03f */
[-C--:B------:R-:W-:Y:S01]  /*0580*/  LEA.HI.SX32 R11, R18, R13.reuse, 0x1b ;  /* 0x0000000d120b7211 */ /* 0x080fe200078fdaff */
[C---:B------:R-:W-:Y:S01]  /*0590*/  VIADD R18, R35.reuse, 0x3 ;  /* 0x0000000323127836 */ /* 0x040fe20000000000 */
[-C--:B------:R-:W-:Y:S02]  /*05a0*/  LEA.HI.SX32 R12, R26, R13.reuse, 0x1b ;  /* 0x0000000d1a0c7211 */ /* 0x080fe400078fdaff */
[----:B------:R-:W-:Y:S01]  /*05b0*/  LEA.HI.SX32 R13, R36, R13, 0x1b ;  /* 0x0000000d240d7211 */ /* 0x000fe200078fdaff */
[C---:B------:R-:W-:Y:S01]  /*05c0*/  VIADD R36, R35.reuse, 0x5 ;  /* 0x0000000523247836 */ /* 0x040fe20000000000 */
[C---:B------:R-:W-:Y:S01]  /*05d0*/  IADD3 R26, R35.reuse, 0x4, RZ ;  /* 0x00000004231a7810 */ /* 0x040fe20007ffe0ff */
[C---:B------:R-:W-:Y:S01]  /*05e0*/  VIADD R38, R35.reuse, 0x6 ;  /* 0x0000000623267836 */ /* 0x040fe20000000000 */
[-C--:B------:R-:W-:Y:S01]  /*05f0*/  LEA.HI.SX32 R15, R16, R41.reuse, 0x1b ;  /* 0x00000029100f7211 */ /* 0x080fe200078fdaff */
[C---:B------:R-:W-:Y:S01]  /*0600*/  VIADD R14, R35.reuse, 0x1 ;  /* 0x00000001230e7836 */ /* 0x040fe20000000000 */
[----:B------:R-:W-:Y:S01]  /*0610*/  LEA.HI.SX32 R16, R18, R41, 0x1b ;  /* 0x0000002912107211 */ /* 0x000fe200078fdaff */
[----:B------:R-:W-:Y:S01]  /*0620*/  VIADD R40, R35, 0x7 ;  /* 0x0000000723287836 */ /* 0x000fe20000000000 */
[----:B------:R-:W-:-:S02]  /*0630*/  LEA R37, R6, UR4, 0x1 ;  /* 0x0000000406257c11 */ /* 0x000fc4000f8e08ff */
[-C--:B------:R-:W-:Y:S02]  /*0640*/  LEA.HI.SX32 R18, R36, R41.reuse, 0x1b ;  /* 0x0000002924127211 */ /* 0x080fe400078fdaff */
[----:B------:R-:W-:Y:S02]  /*0650*/  LEA R36, R7, UR4, 0x1 ;  /* 0x0000000407247c11 */ /* 0x000fe4000f8e08ff */
[-C--:B------:R-:W-:Y:S02]  /*0660*/  LEA.HI.SX32 R17, R26, R41.reuse, 0x1b ;  /* 0x000000291a117211 */ /* 0x080fe400078fdaff */
[-C--:B------:R-:W-:Y:S02]  /*0670*/  LEA.HI.SX32 R19, R38, R41.reuse, 0x1b ;  /* 0x0000002926137211 */ /* 0x080fe400078fdaff */
[----:B------:R-:W-:Y:S02]  /*0680*/  LEA R39, R8, UR4, 0x1 ;  /* 0x0000000408277c11 */ /* 0x000fe4000f8e08ff */
[----:B------:R-:W-:-:S02]  /*0690*/  LEA.HI.SX32 R14, R14, R41, 0x1b ;  /* 0x000000290e0e7211 */ /* 0x000fc400078fdaff */
[----:B------:R-:W-:Y:S02]  /*06a0*/  LEA.HI.SX32 R26, R40, R41, 0x1b ;  /* 0x00000029281a7211 */ /* 0x000fe400078fdaff */
[----:B------:R-:W-:Y:S02]  /*06b0*/  LEA R38, R9, UR4, 0x1 ;  /* 0x0000000409267c11 */ /* 0x000fe4000f8e08ff */
[----:B------:R-:W-:Y:S02]  /*06c0*/  LEA R41, R10, UR4, 0x1 ;  /* 0x000000040a297c11 */ /* 0x000fe4000f8e08ff */
[----:B------:R-:W-:Y:S02]  /*06d0*/  LEA R43, R11, UR4, 0x1 ;  /* 0x000000040b2b7c11 */ /* 0x000fe4000f8e08ff */
[----:B------:R-:W-:Y:S02]  /*06e0*/  LEA R40, R12, UR4, 0x1 ;  /* 0x000000040c287c11 */ /* 0x000fe4000f8e08ff */
[----:B------:R-:W-:Y:S01]  /*06f0*/  LEA R42, R13, UR4, 0x1 ;  /* 0x000000040d2a7c11 */ /* 0x000fe2000f8e08ff */
[----:B--2---:R-:W-:Y:S04]  /*0700*/  STS.U16 [R37], R34 ;  /* 0x0000002225007388 */ /* 0x004fe80000000400 */
[----:B----4-:R0:W-:Y:S04]  /*0710*/  STS.U16 [R36+0x40], R27 ;  /* 0x0000401b24007388 */ /* 0x0101e80000000400 */
[----:B-----5:R-:W-:Y:S04]  /*0720*/  STS.U16 [R39+0x80], R28 ;  /* 0x0000801c27007388 */ /* 0x020fe80000000400 */
[----:B---3--:R-:W-:Y:S01]  /*0730*/  STS.U16 [R38+0xc0], R33 ;  /* 0x0000c02126007388 */ /* 0x008fe20000000400 */
[----:B0-----:R-:W-:-:S03]  /*0740*/  LEA.HI.SX32 R27, R35, R35, 0x1b ;  /* 0x00000023231b7211 */ /* 0x001fc600078fdaff */
[----:B------:R0:W-:Y:S01]  /*0750*/  STS.U16 [R41+0x100], R30 ;  /* 0x0001001e29007388 */ /* 0x0001e20000000400 */
[----:B------:R-:W-:-:S03]  /*0760*/  LEA R35, R14, UR4, 0x1 ;  /* 0x000000040e237c11 */ /* 0x000fc6000f8e08ff */
[----:B------:R1:W-:Y:S01]  /*0770*/  STS.U16 [R43+0x140], R32 ;  /* 0x000140202b007388 */ /* 0x0003e20000000400 */
[----:B------:R-:W-:Y:S02]  /*0780*/  LEA R34, R27, UR4, 0x1 ;  /* 0x000000041b227c11 */ /* 0x000fe4000f8e08ff */
[----:B------:R-:W-:Y:S02]  /*0790*/  LEA R36, R15, UR4, 0x1 ;  /* 0x000000040f247c11 */ /* 0x000fe4000f8e08ff */
[----:B------:R-:W-:Y:S02]  /*07a0*/  LEA R37, R16, UR4, 0x1 ;  /* 0x0000000410257c11 */ /* 0x000fe4000f8e08ff */
[----:B0-----:R-:W-:Y:S02]  /*07b0*/  LEA R30, R18, UR4, 0x1 ;  /* 0x00000004121e7c11 */ /* 0x001fe4000f8e08ff */
[----:B------:R-:W-:Y:S02]  /*07c0*/  LEA R38, R17, UR4, 0x1 ;  /* 0x0000000411267c11 */ /* 0x000fe4000f8e08ff */
[----:B-1----:R-:W-:-:S02]  /*07d0*/  LEA R32, R26, UR4, 0x1 ;  /* 0x000000041a207c11 */ /* 0x002fc4000f8e08ff */
[----:B------:R-:W-:Y:S01]  /*07e0*/  LEA R39, R19, UR4, 0x1 ;  /* 0x0000000413277c11 */ /* 0x000fe2000f8e08ff */
[----:B------:R-:W-:Y:S04]  /*07f0*/  STS.U16 [R40+0x180], R31 ;  /* 0x0001801f28007388 */ /* 0x000fe80000000400 */
[----:B------:R-:W-:Y:S01]  /*0800*/  STS.U16 [R42+0x1c0], R29 ;  /* 0x0001c01d2a007388 */ /* 0x000fe20000000400 */
[----:B------:R-:W-:-:S03]  /*0810*/  NOP ;  /* 0x0000000000007918 */ /* 0x000fc60000000000 */
[----:B------:R-:W0:Y:S04]  /*0820*/  LDS.U16 R40, [R34] ;  /* 0x0000000022287984 */ /* 0x000e280000000400 */
[----:B------:R1:W2:Y:S04]  /*0830*/  LDS.U16 R41, [R35+0x2] ;  /* 0x0000020023297984 */ /* 0x0002a80000000400 */
[----:B------:R-:W-:Y:S04]  /*0840*/  LDS.U16 R42, [R36+0x4] ;  /* 0x00000400242a7984 */ /* 0x000fe80000000400 */
[----:B------:R3:W-:Y:S04]  /*0850*/  LDS.U16 R43, [R37+0x6] ;  /* 0x00000600252b7984 */ /* 0x0007e80000000400 */
[----:B------:R-:W4:Y:S04]  /*0860*/  LDS.U16 R29, [R38+0x8] ;  /* 0x00000800261d7984 */ /* 0x000f280000000400 */
[----:B------:R-:W-:Y:S04]  /*0870*/  LDS.U16 R30, [R30+0xa] ;  /* 0x00000a001e1e7984 */ /* 0x000fe80000000400 */
[----:B------:R5:W4:Y:S04]  /*0880*/  LDS.U16 R31, [R39+0xc] ;  /* 0x00000c00271f7984 */ /* 0x000b280000000400 */
[----:B------:R-:W4:Y:S01]  /*0890*/  LDS.U16 R32, [R32+0xe] ;  /* 0x00000e0020207984 */ /* 0x000f220000000400 */
[----:B------:R-:W-:Y:S01]  /*08a0*/  IMAD.MOV.U32 R28, RZ, RZ, RZ ;  /* 0x000000ffff1c7224 */ /* 0x000fe200078e00ff */
[----:B------:R-:W-:Y:S01]  /*08b0*/  BAR.SYNC.DEFER_BLOCKING 0x0 ;  /* 0x0000000000007b1d */ /* 0x000fe20000010000 */
[----:B------:R-:W-:Y:S01]  /*08c0*/  HFMA2.MMA R33, -RZ, RZ, 0, 0 ;  /* 0x00000000ff217435 */ /* 0x000fe200000001ff */
[----:B-1----:R-:W-:-:S04]  /*08d0*/  CS2R R34, SRZ ;  /* 0x0000000000227805 */ /* 0x002fc8000001ff00 */
[----:B------:R-:W4:Y:S01]  /*08e0*/  @!P0 LDG.E R28, desc[UR8][R4.64+0x80] ;  /* 0x00008008041c8981 */ /* 0x000f22000c1e1900 */
[----:B------:R-:W-:-:S03]  /*08f0*/  ISETP.GE.AND P0, PT, R23, R24, PT ;  /* 0x000000181700720c */ /* 0x000fc60003f06270 */
[----:B------:R-:W4:Y:S04]  /*0900*/  @!P4 LDG.E R34, desc[UR8][R4.64+0x100] ;  /* 0x000100080422c981 */ /* 0x000f28000c1e1900 */
[----:B------:R-:W4:Y:S06]  /*0910*/  @!P3 LDG.E R35, desc[UR8][R4.64+0x180] ;  /* 0x000180080423b981 */ /* 0x000f2c000c1e1900 */
[----:B------:R-:W4:Y:S01]  /*0920*/  @!P0 LDG.E R33, desc[UR8][R4.64] ;  /* 0x0000000804218981 */ /* 0x000f22000c1e1900 */
[----:B---3--:R-:W-:-:S02]  /*0930*/  CS2R R36, SRZ ;  /* 0x0000000000247805 */ /* 0x008fc4000001ff00 */
[----:B-----5:R-:W-:-:S04]  /*0940*/  CS2R R38, SRZ ;  /* 0x0000000000267805 */ /* 0x020fc8000001ff00 */
[----:B------:R-:W3:Y:S04]  /*0950*/  @!P2 LDG.E R36, desc[UR8][R4.64+0x200] ;  /* 0x000200080424a981 */ /* 0x000ee8000c1e1900 */
[----:B------:R-:W5:Y:S04]  /*0960*/  @!P1 LDG.E R37, desc[UR8][R4.64+0x280] ;  /* 0x0002800804259981 */ /* 0x000f68000c1e1900 */
[----:B------:R-:W5:Y:S04]  /*0970*/  @!P5 LDG.E R38, desc[UR8][R4.64+0x300] ;  /* 0x000300080426d981 */ /* 0x000f68000c1e1900 */
[----:B------:R4:W5:Y:S01]  /*0980*/  @!P6 LDG.E R39, desc[UR8][R4.64+0x380] ;  /* 0x000380080427e981 */ /* 0x000962000c1e1900 */
[----:B------:R-:W-:-:S02]  /*0990*/  LEA R6, R6, UR4, 0x2 ;  /* 0x0000000406067c11 */ /* 0x000fc4000f8e10ff */
[----:B------:R-:W-:Y:S01]  /*09a0*/  LEA R7, R7, UR4, 0x2 ;  /* 0x0000000407077c11 */ /* 0x000fe2000f8e10ff */
[----:B0-----:R-:W-:Y:S02]  /*09b0*/  IMAD.U32 R40, R40, 0x10000, RZ ;  /* 0x0001000028287824 */ /* 0x001fe400078e00ff */
[----:B--2---:R-:W-:Y:S01]  /*09c0*/  IMAD.U32 R41, R41, 0x10000, RZ ;  /* 0x0001000029297824 */ /* 0x004fe200078e00ff */
[----:B----4-:R-:W-:Y:S02]  /*09d0*/  SHF.L.U32 R5, R29, 0x10, RZ ;  /* 0x000000101d057819 */ /* 0x010fe400000006ff */
[----:B------:R-:W-:Y:S02]  /*09e0*/  LEA R29, R8, UR4, 0x2 ;  /* 0x00000004081d7c11 */ /* 0x000fe4000f8e10ff */
[----:B------:R-:W-:Y:S01]  /*09f0*/  LEA R8, R9, UR4, 0x2 ;  /* 0x0000000409087c11 */ /* 0x000fe2000f8e10ff */
[----:B------:R-:W-:Y:S02]  /*0a00*/  IMAD.U32 R42, R42, 0x10000, RZ ;  /* 0x000100002a2a7824 */ /* 0x000fe400078e00ff */
[----:B------:R-:W-:-:S02]  /*0a10*/  IMAD.U32 R43, R43, 0x10000, RZ ;  /* 0x000100002b2b7824 */ /* 0x000fc400078e00ff */
[----:B------:R-:W-:Y:S02]  /*0a20*/  IMAD.U32 R31, R31, 0x10000, RZ ;  /* 0x000100001f1f7824 */ /* 0x000fe400078e00ff */
[----:B------:R-:W-:Y:S02]  /*0a30*/  IMAD.U32 R32, R32, 0x10000, RZ ;  /* 0x0001000020207824 */ /* 0x000fe400078e00ff */
[----:B------:R-:W-:Y:S02]  /*0a40*/  IMAD.U32 R30, R30, 0x10000, RZ ;  /* 0x000100001e1e7824 */ /* 0x000fe400078e00ff */
[----:B------:R-:W-:Y:S01]  /*0a50*/  FMUL.FTZ R40, R40, UR7 ;  /* 0x0000000728287c20 */ /* 0x000fe20008410000 */
[----:B------:R-:W-:Y:S01]  /*0a60*/  FMUL.FTZ R41, R41, UR7 ;  /* 0x0000000729297c20 */ /* 0x000fe20008410000 */
[----:B------:R-:W-:Y:S01]  /*0a70*/  FMUL.FTZ R42, R42, UR7 ;  /* 0x000000072a2a7c20 */ /* 0x000fe20008410000 */
[----:B------:R-:W-:Y:S01]  /*0a80*/  FMUL.FTZ R4, R43, UR7 ;  /* 0x000000072b047c20 */ /* 0x000fe20008410000 */
[----:B------:R-:W-:Y:S01]  /*0a90*/  FMUL.FTZ R5, R5, UR7 ;  /* 0x0000000705057c20 */ /* 0x000fe20008410000 */
[----:B------:R-:W-:Y:S01]  /*0aa0*/  FMUL.FTZ R30, R30, UR7 ;  /* 0x000000071e1e7c20 */ /* 0x000fe20008410000 */
[----:B------:R-:W-:Y:S01]  /*0ab0*/  ISETP.NE.AND P0, PT, R25, 0x1, PT ;  /* 0x000000011900780c */ /* 0x000fe20003f05270 */
[----:B------:R-:W0:Y:S01]  /*0ac0*/  F2F.BF16.F32 R40, R40 ;  /* 0x0000002800287304 */ /* 0x000e220000202000 */
[----:B------:R-:W-:-:S02]  /*0ad0*/  LEA R9, R10, UR4, 0x2 ;  /* 0x000000040a097c11 */ /* 0x000fc4000f8e10ff */
[----:B------:R-:W-:Y:S02]  /*0ae0*/  LEA R10, R11, UR4, 0x2 ;  /* 0x000000040b0a7c11 */ /* 0x000fe4000f8e10ff */
[----:B------:R-:W-:-:S03]  /*0af0*/  LEA R11, R12, UR4, 0x2 ;  /* 0x000000040c0b7c11 */ /* 0x000fc6000f8e10ff */
[----:B------:R-:W1:Y:S01]  /*0b00*/  F2F.BF16.F32 R41, R41 ;  /* 0x0000002900297304 */ /* 0x000e620000202000 */
[----:B------:R-:W-:-:S07]  /*0b10*/  LEA R12, R13, UR4, 0x2 ;  /* 0x000000040d0c7c11 */ /* 0x000fce000f8e10ff */
[----:B------:R-:W2:Y:S08]  /*0b20*/  F2F.BF16.F32 R42, R42 ;  /* 0x0000002a002a7304 */ /* 0x000eb00000202000 */
[----:B------:R-:W4:Y:S08]  /*0b30*/  F2F.BF16.F32 R4, R4 ;  /* 0x0000000400047304 */ /* 0x000f300000202000 */
[----:B------:R-:W0:Y:S01]  /*0b40*/  F2F.BF16.F32 R5, R5 ;  /* 0x0000000500057304 */ /* 0x000e220000202000 */
        /* <DEDUP_REMOVED lines=8> */
[----:B------:R-:W-:Y:S04]  /*0bd0*/  STS [R6], R33 ;  /* 0x0000002106007388 */ /* 0x000fe80000000800 */
[----:B------:R1:W-:Y:S04]  /*0be0*/  STS [R7+0x80], R28 ;  /* 0x0000801c07007388 */ /* 0x0003e80000000800 */
[----:B------:R-:W-:Y:S04]  /*0bf0*/  STS [R29+0x100], R34 ;  /* 0x000100221d007388 */ /* 0x000fe80000000800 */
[----:B------:R2:W-:Y:S01]  /*0c00*/  STS [R8+0x180], R35 ;  /* 0x0001802308007388 */ /* 0x0005e20000000800 */
[----:B-1----:R-:W-:Y:S01]  /*0c10*/  FMUL.FTZ R7, R31, UR7 ;  /* 0x000000071f077c20 */ /* 0x002fe20008410000 */
[----:B------:R1:W0:Y:S01]  /*0c20*/  F2F.BF16.F32 R6, R30 ;  /* 0x0000001e00067304 */ /* 0x0002220000202000 */
[----:B--2---:R-:W-:-:S07]  /*0c30*/  FMUL.FTZ R8, R32, UR7 ;  /* 0x0000000720087c20 */ /* 0x004fce0008410000 */
[----:B------:R-:W2:Y:S01]  /*0c40*/  F2F.BF16.F32 R7, R7 ;  /* 0x0000000700077304 */ /* 0x000ea20000202000 */
[----:B---3--:R1:W-:Y:S07]  /*0c50*/  STS [R9+0x200], R36 ;  /* 0x0002002409007388 */ /* 0x0083ee0000000800 */
[----:B------:R-:W3:Y:S01]  /*0c60*/  F2F.BF16.F32 R8, R8 ;  /* 0x0000000800087304 */ /* 0x000ee20000202000 */
[----:B-----5:R1:W-:Y:S04]  /*0c70*/  STS [R10+0x280], R37 ;  /* 0x000280250a007388 */ /* 0x0203e80000000800 */
[----:B------:R1:W-:Y:S04]  /*0c80*/  STS [R11+0x300], R38 ;  /* 0x000300260b007388 */ /* 0x0003e80000000800 */
[----:B------:R1:W-:Y:S01]  /*0c90*/  STS [R12+0x380], R39 ;  /* 0x000380270c007388 */ /* 0x0003e20000000800 */
[----:B------:R-:W-:Y:S01]  /*0ca0*/  NOP ;  /* 0x0000000000007918 */ /* 0x000fe20000000000 */
[----:B0-2-4-:R-:W-:Y:S05]  /*0cb0*/  @!P0 BRA `(.L_x_1883) ;  /* 0x0000000000848947 */ /* 0x015fea0003800000 */
[----:B------:R-:W0:Y:S01]  /*0cc0*/  LDS R16, [R16+0xc] ;  /* 0x00000c0010107984 */ /* 0x000e220000000800 */
[----:B-1----:R-:W-:Y:S01]  /*0cd0*/  IMAD.U32 R9, R4, 0x10000, RZ ;  /* 0x0001000004097824 */ /* 0x002fe200078e00ff */
[----:B------:R-:W-:Y:S01]  /*0ce0*/  SHF.L.U32 R41, R41, 0x10, RZ ;  /* 0x0000001029297819 */ /* 0x000fe200000006ff */
[----:B------:R-:W-:Y:S01]  /*0cf0*/  IMAD.U32 R4, R5, 0x10000, RZ ;  /* 0x0001000005047824 */ /* 0x000fe200078e00ff */
[----:B------:R-:W1:Y:S01]  /*0d00*/  LDS R27, [R27] ;  /* 0x000000001b1b7984 */ /* 0x000e620000000800 */
[----:B------:R-:W-:Y:S01]  /*0d10*/  IMAD.U32 R5, R6, 0x10000, RZ ;  /* 0x0001000006057824 */ /* 0x000fe200078e00ff */
[----:B------:R-:W-:Y:S01]  /*0d20*/  SHF.L.U32 R6, R7, 0x10, RZ ;  /* 0x0000001007067819 */ /* 0x000fe200000006ff */
[----:B------:R-:W-:Y:S01]  /*0d30*/  IMAD.U32 R40, R40, 0x10000, RZ ;  /* 0x0001000028287824 */ /* 0x000fe200078e00ff */
[----:B------:R-:W2:Y:S01]  /*0d40*/  LDS R14, [R14+0x4] ;  /* 0x000004000e0e7984 */ /* 0x000ea20000000800 */
[----:B------:R-:W-:Y:S02]  /*0d50*/  IMAD.U32 R42, R42, 0x10000, RZ ;  /* 0x000100002a2a7824 */ /* 0x000fe400078e00ff */
[----:B---3--:R-:W-:Y:S01]  /*0d60*/  IMAD.U32 R7, R8, 0x10000, RZ ;  /* 0x0001000008077824 */ /* 0x008fe200078e00ff */
[----:B------:R-:W3:Y:S04]  /*0d70*/  LDS R15, [R15+0x8] ;  /* 0x000008000f0f7984 */ /* 0x000ee80000000800 */
[----:B------:R-:W4:Y:S04]  /*0d80*/  LDS R17, [R17+0x10] ;  /* 0x0000100011117984 */ /* 0x000f280000000800 */
[----:B------:R-:W5:Y:S04]  /*0d90*/  LDS R18, [R18+0x14] ;  /* 0x0000140012127984 */ /* 0x000f680000000800 */
[----:B------:R-:W5:Y:S04]  /*0da0*/  LDS R19, [R19+0x18] ;  /* 0x0000180013137984 */ /* 0x000f680000000800 */
[----:B------:R-:W5:Y:S01]  /*0db0*/  LDS R26, [R26+0x1c] ;  /* 0x00001c001a1a7984 */ /* 0x000f620000000800 */
[----:B0-----:R-:W-:Y:S01]  /*0dc0*/  FFMA.FTZ R9, R16, UR14, R9 ;  /* 0x0000000e10097c23 */ /* 0x001fe20008010009 */
[----:B-1----:R-:W-:Y:S01]  /*0dd0*/  FFMA.FTZ R27, R27, UR14, R40 ;  /* 0x0000000e1b1b7c23 */ /* 0x002fe20008010028 */
[----:B--2---:R-:W-:Y:S01]  /*0de0*/  FFMA.FTZ R14, R14, UR14, R41 ;  /* 0x0000000e0e0e7c23 */ /* 0x004fe20008010029 */
[----:B---3--:R-:W-:Y:S01]  /*0df0*/  FFMA.FTZ R15, R15, UR14, R42 ;  /* 0x0000000e0f0f7c23 */ /* 0x008fe2000801002a */
[----:B----4-:R-:W-:Y:S01]  /*0e00*/  FFMA.FTZ R17, R17, UR14, R4 ;  /* 0x0000000e11117c23 */ /* 0x010fe20008010004 */
[----:B------:R-:W-:Y:S01]  /*0e10*/  FMUL.FTZ R4, R27, R27 ;  /* 0x0000001b1b047220 */ /* 0x000fe20000410000 */
[----:B-----5:R-:W-:Y:S01]  /*0e20*/  FFMA.FTZ R18, R18, UR14, R5 ;  /* 0x0000000e12127c23 */ /* 0x020fe20008010005 */
[----:B------:R-:W-:Y:S01]  /*0e30*/  FMUL.FTZ R5, R14, R14 ;  /* 0x0000000e0e057220 */ /* 0x000fe20000410000 */
[----:B------:R-:W-:Y:S01]  /*0e40*/  FMUL.FTZ R8, R17, R17 ;  /* 0x0000001111087220 */ /* 0x000fe20000410000 */
[----:B------:R-:W-:Y:S01]  /*0e50*/  FFMA.FTZ R19, R19, UR14, R6 ;  /* 0x0000000e13137c23 */ /* 0x000fe20008010006 */
[----:B------:R-:W-:Y:S01]  /*0e60*/  FMUL.FTZ R6, R15, R15 ;  /* 0x0000000f0f067220 */ /* 0x000fe20000410000 */
[----:B------:R-:W-:Y:S01]  /*0e70*/  FFMA.FTZ R26, R26, UR14, R7 ;  /* 0x0000000e1a1a7c23 */ /* 0x000fe20008010007 */
[----:B------:R-:W-:Y:S01]  /*0e80*/  FMUL.FTZ R7, R9, R9 ;  /* 0x0000000909077220 */ /* 0x000fe20000410000 */
[----:B------:R-:W-:Y:S01]  /*0e90*/  FMUL.FTZ R9, R18, R18 ;  /* 0x0000001212097220 */ /* 0x000fe20000410000 */
[----:B------:R-:W-:Y:S01]  /*0ea0*/  FMUL.FTZ R10, R19, R19 ;  /* 0x00000013130a7220 */ /* 0x000fe20000410000 */
[----:B------:R-:W-:Y:S01]  /*0eb0*/  FMUL.FTZ R11, R26, R26 ;  /* 0x0000001a1a0b7220 */ /* 0x000fe20000410000 */
[----:B------:R-:W-:Y:S06]  /*0ec0*/  BRA `(.L_x_1884) ;  /* 0x0000000000407947 */ /* 0x000fec0003800000 */
.L_x_1883:
[----:B-1----:R-:W-:Y:S01]  /*0ed0*/  SHF.L.U32 R9, R4, 0x10, RZ ;  /* 0x0000001004097819 */ /* 0x002fe200000006ff */
[----:B------:R-:W-:Y:S02]  /*0ee0*/  IMAD.U32 R10, R5, 0x10000, RZ ;  /* 0x00010000050a7824 */ /* 0x000fe400078e00ff */
[----:B------:R-:W-:Y:S02]  /*0ef0*/  IMAD.U32 R11, R6, 0x10000, RZ ;  /* 0x00010000060b7824 */ /* 0x000fe400078e00ff */
[----:B------:R-:W-:Y:S02]  /*0f00*/  IMAD.U32 R40, R40, 0x10000, RZ ;  /* 0x0001000028287824 */ /* 0x000fe400078e00ff */
[----:B------:R-:W-:Y:S02]  /*0f10*/  IMAD.U32 R41, R41, 0x10000, RZ ;  /* 0x0001000029297824 */ /* 0x000fe400078e00ff */
[----:B------:R-:W-:Y:S02]  /*0f20*/  IMAD.U32 R42, R42, 0x10000, RZ ;  /* 0x000100002a2a7824 */ /* 0x000fe400078e00ff */
[----:B------:R-:W-:Y:S01]  /*0f30*/  FMUL.FTZ R4, R40, R40 ;  /* 0x0000002828047220 */ /* 0x000fe20000410000 */
[----:B------:R-:W-:-:S02]  /*0f40*/  IMAD.U32 R12, R7, 0x10000, RZ ;  /* 0x00010000070c7824 */ /* 0x000fc400078e00ff */
[----:B------:R-:W-:Y:S01]  /*0f50*/  FMUL.FTZ R7, R9, R9 ;  /* 0x0000000909077220 */ /* 0x000fe20000410000 */
[----:B---3--:R-:W-:Y:S02]  /*0f60*/  IMAD.U32 R13, R8, 0x10000, RZ ;  /* 0x00010000080d7824 */ /* 0x008fe400078e00ff */
[----:B------:R-:W-:Y:S01]  /*0f70*/  FMUL.FTZ R8, R10, R10 ;  /* 0x0000000a0a087220 */ /* 0x000fe20000410000 */
[----:B------:R-:W-:Y:S01]  /*0f80*/  FMUL.FTZ R9, R11, R11 ;  /* 0x0000000b0b097220 */ /* 0x000fe20000410000 */
[----:B------:R-:W-:Y:S01]  /*0f90*/  FMUL.FTZ R5, R41, R41 ;  /* 0x0000002929057220 */ /* 0x000fe20000410000 */
[----:B------:R-:W-:Y:S01]  /*0fa0*/  FMUL.FTZ R6, R42, R42 ;  /* 0x0000002a2a067220 */ /* 0x000fe20000410000 */
[----:B------:R-:W-:Y:S01]  /*0fb0*/  FMUL.FTZ R10, R12, R12 ;  /* 0x0000000c0c0a7220 */ /* 0x000fe20000410000 */
[----:B------:R-:W-:-:S07]  /*0fc0*/  FMUL.FTZ R11, R13, R13 ;  /* 0x0000000d0d0b7220 */ /* 0x000fce0000410000 */
.L_x_1884:
[----:B------:R-:W-:Y:S01]  /*0fd0*/  FADD.FTZ R5, R5, R4 ;  /* 0x0000000405057221 */ /* 0x000fe20000010000 */
[----:B------:R-:W-:Y:S01]  /*0fe0*/  BAR.SYNC.DEFER_BLOCKING 0x0 ;  /* 0x0000000000007b1d */ /* 0x000fe20000010000 */
[----:B------:R-:W-:Y:S02]  /*0ff0*/  ISETP.GT.AND P0, PT, R24, 0x1ff, PT ;  /* 0x000001ff1800780c */ /* 0x000fe40003f04270 */
[----:B------:R-:W-:-:S03]  /*1000*/  FADD.FTZ R6, R5, R6 ;  /* 0x0000000605067221 */ /* 0x000fc60000010000 */
[----:B------:R-:W-:Y:S01]  /*1010*/  BSSY B0, `(.L_x_1885) ;  /* 0x0000068000007945 */ /* 0x000fe20003800000 */
[----:B------:R-:W-:-:S04]  /*1020*/  FADD.FTZ R7, R6, R7 ;  /* 0x0000000706077221 */ /* 0x000fc80000010000 */
[----:B------:R-:W-:-:S04]  /*1030*/  FADD.FTZ R8, R7, R8 ;  /* 0x0000000807087221 */ /* 0x000fc80000010000 */
[----:B------:R-:W-:-:S04]  /*1040*/  FADD.FTZ R9, R8, R9 ;  /* 0x0000000908097221 */ /* 0x000fc80000010000 */
[----:B------:R-:W-:-:S04]  /*1050*/  FADD.FTZ R10, R9, R10 ;  /* 0x0000000a090a7221 */ /* 0x000fc80000010000 */
[----:B------:R-:W-:Y:S01]  /*1060*/  FADD.FTZ R13, R10, R11 ;  /* 0x0000000b0a0d7221 */ /* 0x000fe20000010000 */
[----:B------:R-:W-:Y:S06]  /*1070*/  @P0 BRA `(.L_x_1886) ;  /* 0x0000000000f00947 */ /* 0x000fec0003800000 */
        /* <DEDUP_REMOVED lines=22> */
[----:B------:R-:W0:Y:S01]  /*11e0*/  LDS.128 R4, [UR4+0x10] ;  /* 0x00001004ff047984 */ /* 0x000e220008000c00 */
[C---:B------:R-:W-:Y:S02]  /*11f0*/  ISETP.GT.AND P1, PT, R24.reuse, 0x20, PT ;  /* 0x000000201800780c */ /* 0x040fe40003f24270 */
[C---:B------:R-:W-:Y:S01]  /*1200*/  ISETP.GT.AND P2, PT, R24.reuse, 0x40, PT ;  /* 0x000000401800780c */ /* 0x040fe20003f44270 */
[----:B-1----:R-:W1:Y:S01]  /*1210*/  LDS.128 R8, [UR4+0x20] ;  /* 0x00002004ff087984 */ /* 0x002e620008000c00 */
[C---:B------:R-:W-:Y:S02]  /*1220*/  ISETP.GT.AND P3, PT, R24.reuse, 0x60, PT ;  /* 0x000000601800780c */ /* 0x040fe40003f64270 */
[C---:B------:R-:W-:Y:S01]  /*1230*/  ISETP.GT.AND P4, PT, R24.reuse, 0x80, PT ;  /* 0x000000801800780c */ /* 0x040fe20003f84270 */
[----:B------:R-:W2:Y:S01]  /*1240*/  LDS R27, [UR4+0x24] ;  /* 0x00002404ff1b7984 */ /* 0x000ea20008000800 */
[----:B------:R-:W-:-:S03]  /*1250*/  ISETP.GT.AND P5, PT, R24, 0xa0, PT ;  /* 0x000000a01800780c */ /* 0x000fc60003fa4270 */
[----:B------:R-:W3:Y:S04]  /*1260*/  LDS.128 R12, [UR4+0x30] ;  /* 0x00003004ff0c7984 */ /* 0x000ee80008000c00 */
[----:B------:R-:W4:Y:S01]  /*1270*/  LDS.128 R16, [UR4+0x40] ;  /* 0x00004004ff107984 */ /* 0x000f220008000c00 */
[----:B0-----:R-:W-:Y:S01]  /*1280*/  @P1 FADD.FTZ R26, R26, R5 ;  /* 0x000000051a1a1221 */ /* 0x001fe20000010000 */
[----:B------:R-:W-:-:S03]  /*1290*/  ISETP.GT.AND P1, PT, R24, 0xc0, PT ;  /* 0x000000c01800780c */ /* 0x000fc60003f24270 */
[----:B------:R-:W-:Y:S01]  /*12a0*/  @P2 FADD.FTZ R26, R26, R6 ;  /* 0x000000061a1a2221 */ /* 0x000fe20000010000 */
[----:B------:R-:W-:-:S03]  /*12b0*/  ISETP.GT.AND P2, PT, R24, 0xe0, PT ;  /* 0x000000e01800780c */ /* 0x000fc60003f44270 */
[----:B------:R-:W-:Y:S01]  /*12c0*/  @P3 FADD.FTZ R26, R26, R7 ;  /* 0x000000071a1a3221 */ /* 0x000fe20000010000 */
[----:B------:R-:W-:-:S03]  /*12d0*/  ISETP.GT.AND P3, PT, R24, 0x100, PT ;  /* 0x000001001800780c */ /* 0x000fc60003f64270 */
[----:B-1----:R-:W-:Y:S01]  /*12e0*/  @P4 FADD.FTZ R26, R26, R8 ;  /* 0x000000081a1a4221 */ /* 0x002fe20000010000 */
        /* <DEDUP_REMOVED lines=21> */
.L_x_1886:
        /* <DEDUP_REMOVED lines=16> */
[----:B------:R-:W1:Y:S04]  /*1540*/  LDS.128 R4, [UR4+0x10] ;  /* 0x00001004ff047984 */ /* 0x000e680008000c00 */
[----:B0-----:R-:W0:Y:S04]  /*1550*/  LDS.128 R8, [UR4+0x20] ;  /* 0x00002004ff087984 */ /* 0x001e280008000c00 */
[----:B------:R-:W2:Y:S04]  /*1560*/  LDS R24, [UR4+0x24] ;  /* 0x00002404ff187984 */ /* 0x000ea80008000800 */
[----:B------:R-:W3:Y:S04]  /*1570*/  LDS.128 R12, [UR4+0x30] ;  /* 0x00003004ff0c7984 */ /* 0x000ee80008000c00 */
[----:B------:R-:W4:Y:S01]  /*1580*/  LDS.128 R16, [UR4+0x40] ;  /* 0x00004004ff107984 */ /* 0x000f220008000c00 */
[----:B-1----:R-:W-:-:S04]  /*1590*/  FADD.FTZ R5, R26, R5 ;  /* 0x000000051a057221 */ /* 0x002fc80000010000 */
[----:B------:R-:W-:Y:S02]  /*15a0*/  FADD.FTZ R6, R5, R6 ;  /* 0x0000000605067221 */ /* 0x000fe40000010000 */
[----:B------:R-:W1:Y:S02]  /*15b0*/  LDS R5, [UR4+0x48] ;  /* 0x00004804ff057984 */ /* 0x000e640008000800 */
        /* <DEDUP_REMOVED lines=11> */
[----:B-1----:R-:W-:-:S04]  /*1670*/  FADD.FTZ R16, R16, R5 ;  /* 0x0000000510107221 */ /* 0x002fc80000010000 */
[----:B------:R-:W-:-:S07]  /*1680*/  FADD.FTZ R26, R19, R16 ;  /* 0x00000010131a7221 */ /* 0x000fce0000010000 */
.L_x_1887:
[----:B------:R-:W-:Y:S05]  /*1690*/  BSYNC B0 ;  /* 0x0000000000007941 */ /* 0x000fea0003800000 */
.L_x_1885:
[----:B------:R-:W-:Y:S04]  /*16a0*/  BSSY B0, `(.L_x_1888) ;  /* 0x0000004000007945 */ /* 0x000fe80003800000 */
[----:B------:R-:W-:Y:S05]  /*16b0*/  @P0 BRA `(.L_x_1889) ;  /* 0x0000000000080947 */ /* 0x000fea0003800000 */
[----:B------:R-:W2:Y:S02]  /*16c0*/  LDC.64 R4, c[0x0][0x228] ;  /* 0x00008a00ff047b82 */ /* 0x000ea40000000a00 */
[----:B--2---:R2:W-:Y:S02]  /*16d0*/  REDG.E.ADD.F32.FTZ.RN.STRONG.GPU desc[UR8][R4.64], R26 ;  /* 0x0000001a040079a6 */ /* 0x0045e4000c10f388 */
.L_x_1889:
[----:B------:R-:W-:Y:S05]  /*16e0*/  BSYNC B0 ;  /* 0x0000000000007941 */ /* 0x000fea0003800000 */
.L_x_1888:
[----:B--2---:R-:W2:Y:S01]  /*16f0*/  LDC R5, c[0x0][0xc] ;  /* 0x00000300ff057b82 */ /* 0x004ea20000000800 */
[----:B------:R-:W-:Y:S01]  /*1700*/  NOP ;  /* 0x0000000000007918 */ /* 0x000fe20000000000 */
[----:B--2---:R-:W-:-:S05]  /*1710*/  IMAD R20, R5, 0x1000, R20 ;  /* 0x0000100005147824 */ /* 0x004fca00078e0214 */
[----:B------:R-:W-:-:S13]  /*1720*/  ISETP.GE.U32.AND P0, PT, R20, UR6, PT ;  /* 0x0000000614007c0c */ /* 0x000fda000bf06070 */
[----:B------:R-:W-:Y:S05]  /*1730*/  @!P0 BRA `(.L_x_1890) ;  /* 0xffffffe800a48947 */ /* 0x000fea000383ffff */
[----:B------:R-:W-:Y:S05]  /*1740*/  EXIT ;  /* 0x000000000000794d */ /* 0x000fea0003800000 */
.L_x_1891:
        /* <DEDUP_REMOVED lines=11> */
.L_x_2175:


//--------------------- .text._Z33kPreconditionOptimizer32bit1StateIfLi1ELi4096ELi8EEvPT_S1_PfS2_ffffiffi --------------------------
	.section	.text._Z33kPreconditionOptimizer32bit1StateIfLi1ELi4096ELi8EEvPT_S1_PfS2_ffffiffi,"ax",@progbits
	.align	128
        .global         _Z33kPreconditionOptimizer32bit1StateIfLi1ELi4096ELi8EEvPT_S1_PfS2_ffffiffi
        .type           _Z33kPreconditionOptimizer32bit1StateIfLi1ELi4096ELi8EEvPT_S1_PfS2_ffffiffi,@function
        .size           _Z33kPreconditionOptimizer32bit1StateIfLi1ELi4096ELi8EEvPT_S1_PfS2_ffffiffi,(.L_x_2176 - _Z33kPreconditionOptimizer32bit1StateIfLi1ELi4096ELi8EEvPT_S1_PfS2_ffffiffi)
        .other          _Z33kPreconditionOptimizer32bit1StateIfLi1ELi4096ELi8EEvPT_S1_PfS2_ffffiffi,@"STO_CUDA_ENTRY STV_DEFAULT"
_Z33kPreconditionOptimizer32bit1StateIfLi1ELi4096ELi8EEvPT_S1_PfS2_ffffiffi:
.text._Z33kPreconditionOptimizer32bit1StateIfLi1ELi4096ELi8EEvPT_S1_PfS2_ffffiffi:
        /* <DEDUP_REMOVED lines=29> */
.L_x_1899:
[----:B------:R-:W-:Y:S01]  /*01d0*/  IMAD.MOV R24, RZ, RZ, -R20 ;  /* 0x000000ffff187224 */ /* 0x000fe200078e0a14 */
[C---:B------:R-:W-:Y:S01]  /*01e0*/  IADD3 R4, P0, R23.reuse, R20, RZ ;  /* 0x0000001417047210 */ /* 0x040fe20007f1e0ff */
[----:B------:R-:W-:Y:S01]  /*01f0*/  BAR.SYNC.DEFER_BLOCKING 0x0 ;  /* 0x0000000000007b1d */ /* 0x000fe20000010000 */
[C---:B------:R-:W-:Y:S02]  /*0200*/  LOP3.LUT R5, R23.reuse, 0x20, RZ, 0xfc, !PT ;  /* 0x0000002017057812 */ /* 0x040fe400078efcff */
[----:B------:R-:W-:Y:S02]  /*0210*/  CS2R R14, SRZ ;  /* 0x00000000000e7805 */ /* 0x000fe4000001ff00 */
[----:B0-----:R-:W-:Y:S02]  /*0220*/  LEA.HI.X.SX32 R9, R23, RZ, 0x1, P0 ;  /* 0x000000ff17097211 */ /* 0x001fe400000f0eff */
[----:B------:R-:W-:Y:S02]  /*0230*/  CS2R R16, SRZ ;  /* 0x0000000000107805 */ /* 0x000fe4000001ff00 */
[----:B-1----:R-:W-:-:S02]  /*0240*/  VIADDMNMX.U32 R24, R24, R3, 0x1000, PT ;  /* 0x0000100018187446 */ /* 0x002fc40003800003 */
[----:B------:R-:W-:Y:S02]  /*0250*/  CS2R R12, SRZ ;  /* 0x00000000000c7805 */ /* 0x000fe4000001ff00 */
[C---:B------:R-:W-:Y:S01]  /*0260*/  SHF.L.U64.HI R6, R4.reuse, 0x2, R9 ;  /* 0x0000000204067819 */ /* 0x040fe20000010209 */
[----:B------:R-:W-:Y:S01]  /*0270*/  IMAD.SHL.U32 R4, R4, 0x4, RZ ;  /* 0x0000000404047824 */ /* 0x000fe200078e00ff */
[----:B------:R-:W-:Y:S02]  /*0280*/  LOP3.LUT R7, R23, 0x40, RZ, 0xfc, !PT ;  /* 0x0000004017077812 */ /* 0x000fe400078efcff */
[-C--:B------:R-:W-:Y:S02]  /*0290*/  ISETP.GE.AND P0, PT, R5, R24.reuse, PT ;  /* 0x000000180500720c */ /* 0x080fe40003f06270 */
[----:B------:R-:W-:Y:S02]  /*02a0*/  LOP3.LUT R5, R23, 0x60, RZ, 0xfc, !PT ;  /* 0x0000006017057812 */ /* 0x000fe400078efcff */
[----:B------:R-:W-:-:S02]  /*02b0*/  ISETP.GE.AND P3, PT, R7, R24, PT ;  /* 0x000000180700720c */ /* 0x000fc40003f66270 */
[----:B------:R-:W-:Y:S02]  /*02c0*/  LOP3.LUT R7, R23, 0x80, RZ, 0xfc, !PT ;  /* 0x0000008017077812 */ /* 0x000fe400078efcff */
[-C--:B------:R-:W-:Y:S02]  /*02d0*/  ISETP.GE.AND P2, PT, R5, R24.reuse, PT ;  /* 0x000000180500720c */ /* 0x080fe40003f46270 */
[C---:B------:R-:W-:Y:S02]  /*02e0*/  IADD3 R8, P4, R4.reuse, UR10, RZ ;  /* 0x0000000a04087c10 */ /* 0x040fe4000ff9e0ff */
[C---:B------:R-:W-:Y:S02]  /*02f0*/  ISETP.GE.AND P6, PT, R23.reuse, R24, PT ;  /* 0x000000181700720c */ /* 0x040fe40003fc6270 */
[----:B------:R-:W-:Y:S02]  /*0300*/  LOP3.LUT R5, R23, 0xa0, RZ, 0xfc, !PT ;  /* 0x000000a017057812 */ /* 0x000fe400078efcff */
[----:B------:R-:W-:-:S02]  /*0310*/  IADD3 R4, P5, R4, UR12, RZ ;  /* 0x0000000c04047c10 */ /* 0x000fc4000ffbe0ff */
[-C--:B------:R-:W-:Y:S02]  /*0320*/  ISETP.GE.AND P1, PT, R7, R24.reuse, PT ;  /* 0x000000180700720c */ /* 0x080fe40003f26270 */
[C---:B------:R-:W-:Y:S02]  /*0330*/  IADD3.X R9, R6.reuse, UR11, RZ, P4, !PT ;  /* 0x0000000b06097c10 */ /* 0x040fe4000a7fe4ff */
[----:B------:R-:W-:Y:S02]  /*0340*/  LOP3.LUT R7, R23, 0xc0, RZ, 0xfc, !PT ;  /* 0x000000c017077812 */ /* 0x000fe400078efcff */
[-C--:B------:R-:W-:Y:S01]  /*0350*/  ISETP.GE.AND P4, PT, R5, R24.reuse, PT ;  /* 0x000000180500720c */ /* 0x080fe20003f86270 */
[----:B------:R-:W2:Y:S01]  /*0360*/  @!P0 LDG.E R15, desc[UR8][R8.64+0x80] ;  /* 0x00008008080f8981 */ /* 0x000ea2000c1e1900 */
[----:B------:R-:W-:Y:S01]  /*0370*/  IADD3.X R5, R6, UR13, RZ, P5, !PT ;  /* 0x0000000d06057c10 */ /* 0x000fe2000affe4ff */
[----:B------:R-:W-:Y:S01]  /*0380*/  IMAD.MOV.U32 R6, RZ, RZ, RZ ;  /* 0x000000ffff067224 */ /* 0x000fe200078e00ff */
[----:B------:R-:W-:Y:S01]  /*0390*/  ISETP.GE.AND P5, PT, R7, R24, PT ;  /* 0x000000180700720c */ /* 0x000fe20003fa6270 */
[----:B------:R-:W4:Y:S01]  /*03a0*/  @!P3 LDG.E R16, desc[UR8][R8.64+0x100] ;  /* 0x000100080810b981 */ /* 0x000f22000c1e1900 */
[----:B------:R-:W-:-:S03]  /*03b0*/  LOP3.LUT R7, R23, 0xe0, RZ, 0xfc, !PT ;  /* 0x000000e017077812 */ /* 0x000fc600078efcff */
[----:B------:R-:W5:Y:S01]  /*03c0*/  @!P6 LDG.E R6, desc[UR8][R8.64] ;  /* 0x000000080806e981 */ /* 0x000f62000c1e1900 */
[----:B------:R-:W-:Y:S01]  /*03d0*/  ISETP.GE.AND P6, PT, R7, R24, PT ;  /* 0x000000180700720c */ /* 0x000fe20003fc6270 */
[----:B------:R-:W-:Y:S02]  /*03e0*/  IMAD.MOV.U32 R11, RZ, RZ, RZ ;  /* 0x000000ffff0b7224 */ /* 0x000fe400078e00ff */
[----:B------:R-:W3:Y:S04]  /*03f0*/  @!P2 LDG.E R17, desc[UR8][R8.64+0x180] ;  /* 0x000180080811a981 */ /* 0x000ee8000c1e1900 */
[----:B------:R-:W3:Y:S04]  /*0400*/  @!P1 LDG.E R13, desc[UR8][R8.64+0x200] ;  /* 0x00020008080d9981 */ /* 0x000ee8000c1e1900 */
[----:B------:R-:W3:Y:S04]  /*0410*/  @!P4 LDG.E R14, desc[UR8][R8.64+0x280] ;  /* 0x00028008080ec981 */ /* 0x000ee8000c1e1900 */
[----:B------:R-:W3:Y:S04]  /*0420*/  @!P5 LDG.E R11, desc[UR8][R8.64+0x300] ;  /* 0x00030008080bd981 */ /* 0x000ee8000c1e1900 */
[----:B------:R0:W3:Y:S01]  /*0430*/  @!P6 LDG.E R12, desc[UR8][R8.64+0x380] ;  /* 0x00038008080ce981 */ /* 0x0000e2000c1e1900 */
[----:B------:R-:W1:Y:S01]  /*0440*/  S2UR UR5, SR_CgaCtaId ;  /* 0x00000000000579c3 */ /* 0x000e620000008800 */
[----:B------:R-:W-:Y:S01]  /*0450*/  IMAD.IADD R19, R21, 0x1, R2 ;  /* 0x0000000115137824 */ /* 0x000fe200078e0202 */
[----:B------:R-:W-:-:S03]  /*0460*/  UMOV UR4, 0x400 ;  /* 0x0000040000047882 */ /* 0x000fc60000000000 */
[C---:B------:R-:W-:Y:S02]  /*0470*/  VIADD R10, R19.reuse, 0x20 ;  /* 0x00000020130a7836 */ /* 0x040fe40000000000 */
[----:B------:R-:W-:-:S03]  /*0480*/  VIADD R18, R19, 0x40 ;  /* 0x0000004013127836 */ /* 0x000fc60000000000 */
[-C--:B------:R-:W-:Y:S02]  /*0490*/  LEA.HI.SX32 R10, R10, R19.reuse, 0x1b ;  /* 0x000000130a0a7211 */ /* 0x080fe400078fdaff */
[-C--:B------:R-:W-:Y:S02]  /*04a0*/  LEA.HI.SX32 R18, R18, R19.reuse, 0x1b ;  /* 0x0000001312127211 */ /* 0x080fe400078fdaff */
[C---:B------:R-:W-:Y:S01]  /*04b0*/  LEA.HI.SX32 R7, R19.reuse, R19, 0x1b ;  /* 0x0000001313077211 */ /* 0x040fe200078fdaff */
[----:B-1----:R-:W-:Y:S01]  /*04c0*/  ULEA UR4, UR5, UR4, 0x18 ;  /* 0x0000000405047291 */ /* 0x002fe2000f8ec03f */
[----:B------:R-:W-:-:S05]  /*04d0*/  VIADD R26, R19, 0xa0 ;  /* 0x000000a0131a7836 */ /* 0x000fca0000000000 */
[----:B0-----:R-:W-:Y:S01]  /*04e0*/  LEA R8, R10, UR4, 0x2 ;  /* 0x000000040a087c11 */ /* 0x001fe2000f8e10ff */
[C---:B------:R-:W-:Y:S01]  /*04f0*/  VIADD R10, R19.reuse, 0x60 ;  /* 0x00000060130a7836 */ /* 0x040fe20000000000 */
[----:B------:R-:W-:Y:S01]  /*0500*/  LEA R9, R18, UR4, 0x2 ;  /* 0x0000000412097c11 */ /* 0x000fe2000f8e10ff */
[----:B------:R-:W-:Y:S01]  /*0510*/  VIADD R18, R19, 0x80 ;  /* 0x0000008013127836 */ /* 0x000fe20000000000 */
[----:B------:R-:W-:Y:S01]  /*0520*/  LEA R7, R7, UR4, 0x2 ;  /* 0x0000000407077c11 */ /* 0x000fe2000f8e10ff */
[C---:B------:R-:W-:Y:S01]  /*0530*/  VIADD R28, R19.reuse, 0xc0 ;  /* 0x000000c0131c7836 */ /* 0x040fe20000000000 */
[-C--:B------:R-:W-:Y:S01]  /*0540*/  LEA.HI.SX32 R10, R10, R19.reuse, 0x1b ;  /* 0x000000130a0a7211 */ /* 0x080fe200078fdaff */
[----:B------:R-:W-:Y:S01]  /*0550*/  VIADD R30, R19, 0xe0 ;  /* 0x000000e0131e7836 */ /* 0x000fe20000000000 */
[-C--:B------:R-:W-:Y:S02]  /*0560*/  LEA.HI.SX32 R18, R18, R19.reuse, 0x1b ;  /* 0x0000001312127211 */ /* 0x080fe400078fdaff */
[----:B------:R-:W-:-:S02]  /*0570*/  LEA.HI.SX32 R26, R26, R19, 0x1b ;  /* 0x000000131a1a7211 */ /* 0x000fc400078fdaff */
[----:B------:R-:W-:Y:S02]  /*0580*/  LEA R10, R10, UR4, 0x2 ;  /* 0x000000040a0a7c11 */ /* 0x000fe4000f8e10ff */
[-C--:B------:R-:W-:Y:S02]  /*0590*/  LEA.HI.SX32 R28, R28, R19.reuse, 0x1b ;  /* 0x000000131c1c7211 */ /* 0x080fe400078fdaff */
[----:B------:R-:W-:Y:S02]  /*05a0*/  LEA.HI.SX32 R30, R30, R19, 0x1b ;  /* 0x000000131e1e7211 */ /* 0x000fe400078fdaff */
[----:B------:R-:W-:Y:S01]  /*05b0*/  LEA R33, R26, UR4, 0x2 ;  /* 0x000000041a217c11 */ /* 0x000fe2000f8e10ff */
[----:B------:R-:W-:Y:S01]  /*05c0*/  IMAD R26, R2, 0x8, R21 ;  /* 0x00000008021a7824 */ /* 0x000fe200078e0215 */
[----:B------:R-:W-:Y:S01]  /*05d0*/  LEA R35, R30, UR4, 0x2 ;  /* 0x000000041e237c11 */ /* 0x000fe2000f8e10ff */
[----:B------:R-:W-:Y:S01]  /*05e0*/  IMAD.MOV.U32 R37, RZ, RZ, RZ ;  /* 0x000000ffff257224 */ /* 0x000fe200078e00ff */
[----:B------:R-:W-:-:S02]  /*05f0*/  CS2R R40, SRZ ;  /* 0x0000000000287805 */ /* 0x000fc4000001ff00 */
[----:B------:R-:W-:Y:S01]  /*0600*/  CS2R R42, SRZ ;  /* 0x00000000002a7805 */ /* 0x000fe2000001ff00 */
[----:B------:R-:W-:Y:S01]  /*0610*/  IMAD.MOV.U32 R44, RZ, RZ, RZ ;  /* 0x000000ffff2c7224 */ /* 0x000fe200078e00ff */
[----:B-----5:R0:W-:Y:S04]  /*0620*/  STS [R7], R6 ;  /* 0x0000000607007388 */ /* 0x0201e80000000800 */
[----:B--2---:R-:W-:Y:S04]  /*0630*/  STS [R8+0x80], R15 ;  /* 0x0000800f08007388 */ /* 0x004fe80000000800 */
[----:B----4-:R1:W-:Y:S01]  /*0640*/  STS [R9+0x100], R16 ;  /* 0x0001001009007388 */ /* 0x0103e20000000800 */
[----:B0-----:R-:W-:-:S03]  /*0650*/  IMAD R6, R2, 0x7, R19 ;  /* 0x0000000702067824 */ /* 0x001fc600078e0213 */
[----:B---3--:R0:W-:Y:S01]  /*0660*/  STS [R10+0x180], R17 ;  /* 0x000180110a007388 */ /* 0x0081e20000000800 */
[----:B------:R-:W-:Y:S01]  /*0670*/  VIADD R19, R6, 0x3 ;  /* 0x0000000306137836 */ /* 0x000fe20000000000 */
[----:B-1----:R-:W-:Y:S01]  /*0680*/  LEA R16, R18, UR4, 0x2 ;  /* 0x0000000412107c11 */ /* 0x002fe2000f8e10ff */
[----:B------:R-:W-:Y:S01]  /*0690*/  VIADD R27, R6, 0x4 ;  /* 0x00000004061b7836 */ /* 0x000fe20000000000 */
[----:B------:R-:W-:Y:S01]  /*06a0*/  LEA R18, R28, UR4, 0x2 ;  /* 0x000000041c127c11 */ /* 0x000fe2000f8e10ff */
[C---:B------:R-:W-:Y:S02]  /*06b0*/  VIADD R15, R6.reuse, 0x1 ;  /* 0x00000001060f7836 */ /* 0x040fe40000000000 */
[----:B------:R1:W-:Y:S01]  /*06c0*/  STS [R16+0x200], R13 ;  /* 0x0002000d10007388 */ /* 0x0003e20000000800 */
[C---:B0-----:R-:W-:Y:S02]  /*06d0*/  VIADD R17, R6.reuse, 0x2 ;  /* 0x0000000206117836 */ /* 0x041fe40000000000 */
[----:B------:R-:W-:-:S02]  /*06e0*/  VIADD R29, R6, 0x6 ;  /* 0x00000006061d7836 */ /* 0x000fc40000000000 */
[C---:B------:R-:W-:Y:S01]  /*06f0*/  VIADD R31, R6.reuse, 0x7 ;  /* 0x00000007061f7836 */ /* 0x040fe20000000000 */
[----:B------:R0:W-:Y:S01]  /*0700*/  STS [R33+0x280], R14 ;  /* 0x0002800e21007388 */ /* 0x0001e20000000800 */
[-C--:B------:R-:W-:Y:S01]  /*0710*/  LEA.HI.SX32 R28, R19, R26.reuse, 0x1b ;  /* 0x0000001a131c7211 */ /* 0x080fe200078fdaff */
[----:B-1----:R-:W-:Y:S02]  /*0720*/  VIADD R13, R6, 0x5 ;  /* 0x00000005060d7836 */ /* 0x002fe40000000000 */
[----:B------:R1:W-:Y:S01]  /*0730*/  STS [R18+0x300], R11 ;  /* 0x0003000b12007388 */ /* 0x0003e20000000800 */
[-C--:B------:R-:W-:Y:S02]  /*0740*/  LEA.HI.SX32 R30, R27, R26.reuse, 0x1b ;  /* 0x0000001a1b1e7211 */ /* 0x080fe400078fdaff */
[-C--:B------:R-:W-:Y:S01]  /*0750*/  LEA.HI.SX32 R34, R29, R26.reuse, 0x1b ;  /* 0x0000001a1d227211 */ /* 0x080fe200078fdaff */
[----:B------:R2:W-:Y:S01]  /*0760*/  STS [R35+0x380], R12 ;  /* 0x0003800c23007388 */ /* 0x0005e20000000800 */
[----:B------:R-:W-:-:S02]  /*0770*/  LEA.HI.SX32 R32, R13, R26, 0x1b ;  /* 0x0000001a0d207211 */ /* 0x000fc400078fdaff */
[-C--:B0-----:R-:W-:Y:S02]  /*0780*/  LEA.HI.SX32 R14, R17, R26.reuse, 0x1b ;  /* 0x0000001a110e7211 */ /* 0x081fe400078fdaff */
[----:B------:R-:W-:Y:S02]  /*0790*/  LEA.HI.SX32 R38, R31, R26, 0x1b ;  /* 0x0000001a1f267211 */ /* 0x000fe400078fdaff */
[----:B-1----:R-:W-:Y:S02]  /*07a0*/  LEA.HI.SX32 R11, R6, R6, 0x1b ;  /* 0x00000006060b7211 */ /* 0x002fe400078fdaff */
[----:B--2---:R-:W-:Y:S02]  /*07b0*/  LEA.HI.SX32 R12, R15, R26, 0x1b ;  /* 0x0000001a0f0c7211 */ /* 0x004fe400078fdaff */
[----:B------:R-:W-:Y:S01]  /*07c0*/  LEA R26, R28, UR4, 0x2 ;  /* 0x000000041c1a7c11 */ /* 0x000fe2000f8e10ff */
[----:B------:R-:W-:Y:S01]  /*07d0*/  NOP ;  /* 0x0000000000007918 */ /* 0x000fe20000000000 */
[----:B------:R-:W-:-:S04]  /*07e0*/  LEA R28, R30, UR4, 0x2 ;  /* 0x000000041e1c7c11 */ /* 0x000fc8000f8e10ff */
[----:B------:R-:W-:Y:S01]  /*07f0*/  LDS R26, [R26+0xc] ;  /* 0x00000c001a1a7984 */ /* 0x000fe20000000800 */
[----:B------:R-:W-:Y:S02]  /*0800*/  LEA R30, R32, UR4, 0x2 ;  /* 0x00000004201e7c11 */ /* 0x000fe4000f8e10ff */
[----:B------:R-:W-:Y:S02]  /*0810*/  LEA R32, R34, UR4, 0x2 ;  /* 0x0000000422207c11 */ /* 0x000fe4000f8e10ff */
[----:B------:R-:W-:Y:S01]  /*0820*/  LEA R36, R12, UR4, 0x2 ;  /* 0x000000040c247c11 */ /* 0x000fe2000f8e10ff */
[----:B------:R-:W-:Y:S01]  /*0830*/  LDS R28, [R28+0x10] ;  /* 0x000010001c1c7984 */ /* 0x000fe20000000800 */
[----:B------:R-:W-:Y:S02]  /*0840*/  LEA R14, R14, UR4, 0x2 ;  /* 0x000000040e0e7c11 */ /* 0x000fe4000f8e10ff */
[----:B------:R-:W-:Y:S01]  /*0850*/  LEA R34, R38, UR4, 0x2 ;  /* 0x0000000426227c11 */ /* 0x000fe2000f8e10ff */
[----:B------:R-:W-:Y:S01]  /*0860*/  LDS R30, [R30+0x14] ;  /* 0x000014001e1e7984 */ /* 0x000fe20000000800 */
[----:B------:R-:W-:-:S03]  /*0870*/  LEA R11, R11, UR4, 0x2 ;  /* 0x000000040b0b7c11 */ /* 0x000fc6000f8e10ff */
[----:B------:R-:W0:Y:S04]  /*0880*/  LDS R36, [R36+0x4] ;  /* 0x0000040024247984 */ /* 0x000e280000000800 */
[----:B------:R-:W1:Y:S04]  /*0890*/  LDS R14, [R14+0x8] ;  /* 0x000008000e0e7984 */ /* 0x000e680000000800 */
[----:B------:R-:W2:Y:S04]  /*08a0*/  LDS R32, [R32+0x18] ;  /* 0x0000180020207984 */ /* 0x000ea80000000800 */
[----:B------:R-:W3:Y:S04]  /*08b0*/  LDS R34, [R34+0x1c] ;  /* 0x00001c0022227984 */ /* 0x000ee80000000800 */
[----:B------:R-:W4:Y:S01]  /*08c0*/  LDS R12, [R11] ;  /* 0x000000000b0c7984 */ /* 0x000f220000000800 */
[----:B------:R-:W-:Y:S01]  /*08d0*/  BAR.SYNC.DEFER_BLOCKING 0x0 ;  /* 0x0000000000007b1d */ /* 0x000fe20000010000 */
[----:B------:R-:W-:-:S05]  /*08e0*/  CS2R R38, SRZ ;  /* 0x0000000000267805 */ /* 0x000fca000001ff00 */
        /* <DEDUP_REMOVED lines=9> */
[----:B------:R-:W-:Y:S01]  /*0980*/  ISETP.NE.AND P0, PT, R25, 0x1, PT ;  /* 0x000000011900780c */ /* 0x000fe20003f05270 */
[----:B0-----:R-:W-:Y:S01]  /*0990*/  FMUL.FTZ R36, R36, UR7 ;  /* 0x0000000724247c20 */ /* 0x001fe20008410000 */
[----:B-1----:R-:W-:Y:S01]  /*09a0*/  FMUL.FTZ R14, R14, UR7 ;  /* 0x000000070e0e7c20 */ /* 0x002fe20008410000 */
[----:B------:R-:W-:Y:S01]  /*09b0*/  FMUL.FTZ R26, R26, UR7 ;  /* 0x000000071a1a7c20 */ /* 0x000fe20008410000 */
[----:B------:R-:W-:Y:S01]  /*09c0*/  FMUL.FTZ R28, R28, UR7 ;  /* 0x000000071c1c7c20 */ /* 0x000fe20008410000 */
[----:B------:R-:W-:Y:S01]  /*09d0*/  FMUL.FTZ R30, R30, UR7 ;  /* 0x000000071e1e7c20 */ /* 0x000fe20008410000 */
[----:B--2---:R-:W-:Y:S01]  /*09e0*/  FMUL.FTZ R32, R32, UR7 ;  /* 0x0000000720207c20 */ /* 0x004fe20008410000 */
[----:B---3--:R-:W-:Y:S01]  /*09f0*/  FMUL.FTZ R34, R34, UR7 ;  /* 0x0000000722227c20 */ /* 0x008fe20008410000 */
[----:B----4-:R-:W-:Y:S01]  /*0a00*/  FMUL.FTZ R12, R12, UR7 ;  /* 0x000000070c0c7c20 */ /* 0x010fe20008410000 */
[----:B-----5:R0:W-:Y:S04]  /*0a10*/  STS [R7], R38 ;  /* 0x0000002607007388 */ /* 0x0201e80000000800 */
        /* <DEDUP_REMOVED lines=8> */
[----:B------:R-:W-:Y:S05]  /*0aa0*/  @!P0 BRA `(.L_x_1892) ;  /* 0x00000000009c8947 */ /* 0x000fea0003800000 */
[-C--:B------:R-:W-:Y:S01]  /*0ab0*/  LEA.HI.SX32 R31, R31, R6.reuse, 0x1b ;  /* 0x000000061f1f7211 */ /* 0x080fe200078fdaff */
[----:B------:R-:W1:Y:S01]  /*0ac0*/  LDS R11, [R11] ;  /* 0x000000000b0b7984 */ /* 0x000e620000000800 */
[-C--:B------:R-:W-:Y:S02]  /*0ad0*/  LEA.HI.SX32 R15, R15, R6.reuse, 0x1b ;  /* 0x000000060f0f7211 */ /* 0x080fe400078fdaff */
[-C--:B------:R-:W-:Y:S02]  /*0ae0*/  LEA.HI.SX32 R17, R17, R6.reuse, 0x1b ;  /* 0x0000000611117211 */ /* 0x080fe400078fdaff */
[-C--:B------:R-:W-:Y:S02]  /*0af0*/  LEA.HI.SX32 R19, R19, R6.reuse, 0x1b ;  /* 0x0000000613137211 */ /* 0x080fe400078fdaff */
[-C--:B------:R-:W-:Y:S02]  /*0b00*/  LEA.HI.SX32 R27, R27, R6.reuse, 0x1b ;  /* 0x000000061b1b7211 */ /* 0x080fe400078fdaff */
[----:B------:R-:W-:-:S02]  /*0b10*/  LEA.HI.SX32 R13, R13, R6, 0x1b ;  /* 0x000000060d0d7211 */ /* 0x000fc400078fdaff */
[----:B------:R-:W-:Y:S02]  /*0b20*/  LEA.HI.SX32 R6, R29, R6, 0x1b ;  /* 0x000000061d067211 */ /* 0x000fe400078fdaff */
[----:B------:R-:W-:Y:S02]  /*0b30*/  LEA R31, R31, UR4, 0x2 ;  /* 0x000000041f1f7c11 */ /* 0x000fe4000f8e10ff */
[----:B------:R-:W-:Y:S02]  /*0b40*/  LEA R15, R15, UR4, 0x2 ;  /* 0x000000040f0f7c11 */ /* 0x000fe4000f8e10ff */
[----:B------:R-:W-:Y:S02]  /*0b50*/  LEA R17, R17, UR4, 0x2 ;  /* 0x0000000411117c11 */ /* 0x000fe4000f8e10ff */
[----:B------:R-:W-:Y:S01]  /*0b60*/  LEA R19, R19, UR4, 0x2 ;  /* 0x0000000413137c11 */ /* 0x000fe2000f8e10ff */
[----:B------:R-:W2:Y:S01]  /*0b70*/  LDS R31, [R31+0x1c] ;  /* 0x00001c001f1f7984 */ /* 0x000ea20000000800 */
[----:B------:R-:W-:-:S02]  /*0b80*/  LEA R27, R27, UR4, 0x2 ;  /* 0x000000041b1b7c11 */ /* 0x000fc4000f8e10ff */
[----:B------:R-:W-:Y:S01]  /*0b90*/  LEA R13, R13, UR4, 0x2 ;  /* 0x000000040d0d7c11 */ /* 0x000fe2000f8e10ff */
[----:B------:R-:W3:Y:S01]  /*0ba0*/  LDS R15, [R15+0x4] ;  /* 0x000004000f0f7984 */ /* 0x000ee20000000800 */
[----:B------:R-:W-:-:S03]  /*0bb0*/  LEA R6, R6, UR4, 0x2 ;  /* 0x0000000406067c11 */ /* 0x000fc6000f8e10ff */
[----:B------:R-:W4:Y:S04]  /*0bc0*/  LDS R17, [R17+0x8] ;  /* 0x0000080011117984 */ /* 0x000f280000000800 */
[----:B------:R-:W5:Y:S04]  /*0bd0*/  LDS R19, [R19+0xc] ;  /* 0x00000c0013137984 */ /* 0x000f680000000800 */
[----:B------:R-:W5:Y:S04]  /*0be0*/  LDS R27, [R27+0x10] ;  /* 0x000010001b1b7984 */ /* 0x000f680000000800 */
[----:B------:R-:W5:Y:S01]  /*0bf0*/  LDS R13, [R13+0x14] ;  /* 0x000014000d0d7984 */ /* 0x000f620000000800 */
[----:B-1----:R-:W-:-:S03]  /*0c00*/  FFMA.FTZ R11, R11, UR14, R12 ;  /* 0x0000000e0b0b7c23 */ /* 0x002fc6000801000c */
[----:B0-----:R-:W0:Y:S01]  /*0c10*/  LDS R7, [R6+0x18] ;  /* 0x0000180006077984 */ /* 0x001e220000000800 */
[----:B------:R-:W-:Y:S01]  /*0c20*/  FMUL.FTZ R12, R11, R11 ;  /* 0x0000000b0b0c7220 */ /* 0x000fe20000410000 */
[----:B--2---:R-:W-:Y:S01]  /*0c30*/  FFMA.FTZ R34, R31, UR14, R34 ;  /* 0x0000000e1f227c23 */ /* 0x004fe20008010022 */
[----:B---3--:R-:W-:-:S03]  /*0c40*/  FFMA.FTZ R5, R15, UR14, R36 ;  /* 0x0000000e0f057c23 */ /* 0x008fc60008010024 */
[----:B------:R-:W-:Y:S01]  /*0c50*/  FMUL.FTZ R34, R34, R34 ;  /* 0x0000002222227220 */ /* 0x000fe20000410000 */
[----:B----4-:R-:W-:Y:S01]  /*0c60*/  FFMA.FTZ R14, R17, UR14, R14 ;  /* 0x0000000e110e7c23 */ /* 0x010fe2000801000e */
[----:B------:R-:W-:Y:S01]  /*0c70*/  FMUL.FTZ R5, R5, R5 ;  /* 0x0000000505057220 */ /* 0x000fe20000410000 */
[----:B-----5:R-:W-:Y:S02]  /*0c80*/  FFMA.FTZ R26, R19, UR14, R26 ;  /* 0x0000000e131a7c23 */ /* 0x020fe4000801001a */
[----:B------:R-:W-:Y:S01]  /*0c90*/  FMUL.FTZ R14, R14, R14 ;  /* 0x0000000e0e0e7220 */ /* 0x000fe20000410000 */
[----:B------:R-:W-:Y:S01]  /*0ca0*/  FFMA.FTZ R28, R27, UR14, R28 ;  /* 0x0000000e1b1c7c23 */ /* 0x000fe2000801001c */
[----:B------:R-:W-:Y:S01]  /*0cb0*/  FMUL.FTZ R26, R26, R26 ;  /* 0x0000001a1a1a7220 */ /* 0x000fe20000410000 */
[----:B------:R-:W-:Y:S02]  /*0cc0*/  FFMA.FTZ R30, R13, UR14, R30 ;  /* 0x0000000e0d1e7c23 */ /* 0x000fe4000801001e */
[----:B------:R-:W-:Y:S01]  /*0cd0*/  FMUL.FTZ R28, R28, R28 ;  /* 0x0000001c1c1c7220 */ /* 0x000fe20000410000 */
[----:B0-----:R-:W-:Y:S01]  /*0ce0*/  FFMA.FTZ R7, R7, UR14, R32 ;  /* 0x0000000e07077c23 */ /* 0x001fe20008010020 */
[----:B------:R-:W-:-:S03]  /*0cf0*/  FMUL.FTZ R30, R30, R30 ;  /* 0x0000001e1e1e7220 */ /* 0x000fc60000410000 */
[----:B------:R-:W-:Y:S01]  /*0d00*/  FMUL.FTZ R32, R7, R7 ;  /* 0x0000000707207220 */ /* 0x000fe20000410000 */
[----:B------:R-:W-:Y:S06]  /*0d10*/  BRA `(.L_x_1893) ;  /* 0x0000000000207947 */ /* 0x000fec0003800000 */
.L_x_1892:
[----:B------:R-:W-:Y:S01]  /*0d20*/  FMUL.FTZ R12, R12, R12 ;  /* 0x0000000c0c0c7220 */ /* 0x000fe20000410000 */
[----:B------:R-:W-:Y:S01]  /*0d30*/  FMUL.FTZ R5, R36, R36 ;  /* 0x0000002424057220 */ /* 0x000fe20000410000 */
[----:B------:R-:W-:Y:S01]  /*0d40*/  FMUL.FTZ R14, R14, R14 ;  /* 0x0000000e0e0e7220 */ /* 0x000fe20000410000 */
[----:B------:R-:W-:Y:S01]  /*0d50*/  FMUL.FTZ R26, R26, R26 ;  /* 0x0000001a1a1a7220 */ /* 0x000fe20000410000 */
[----:B------:R-:W-:Y:S01]  /*0d60*/  FMUL.FTZ R28, R28, R28 ;  /* 0x0000001c1c1c7220 */ /* 0x000fe20000410000 */
[----:B------:R-:W-:Y:S01]  /*0d70*/  FMUL.FTZ R30, R30, R30 ;  /* 0x0000001e1e1e7220 */ /* 0x000fe20000410000 */
[----:B------:R-:W-:Y:S01]  /*0d80*/  FMUL.FTZ R32, R32, R32 ;  /* 0x0000002020207220 */ /* 0x000fe20000410000 */
[----:B------:R-:W-:-:S07]  /*0d90*/  FMUL.FTZ R34, R34, R34 ;  /* 0x0000002222227220 */ /* 0x000fce0000410000 */
.L_x_1893:
        /* <DEDUP_REMOVED lines=11> */
[----:B------:R-:W-:Y:S01]  /*0e50*/  IMAD.SHL.U32 R4, R22, 0x20, RZ ;  /* 0x0000002016047824 */ /* 0x000fe200078e00ff */
[----:B------:R-:W-:-:S03]  /*0e60*/  ISETP.NE.AND P1, PT, R2, RZ, PT ;  /* 0x000000ff0200720c */ /* 0x000fc60003f25270 */
[----:B------:R-:W-:Y:S01]  /*0e70*/  VIADD R5, R4, 0x20 ;  /* 0x0000002004057836 */ /* 0x000fe20000000000 */
[----:B0-----:R-:W-:-:S04]  /*0e80*/  LOP3.LUT R7, RZ, R4, RZ, 0x33, !PT ;  /* 0x00000004ff077212 */ /* 0x001fc800078e33ff */
        /* <DEDUP_REMOVED lines=56> */
.L_x_1895:
[----:B------:R-:W1:Y:S01]  /*1210*/  SHFL.DOWN P0, R4, R13, 0x1, 0x1f ;  /* 0x08201f000d047f89 */ /* 0x000e620000000000 */
[----:B------:R-:W-:-:S13]  /*1220*/  ISETP.NE.AND P1, PT, R2, RZ, PT ;  /* 0x000000ff0200720c */ /* 0x000fda0003f25270 */
[----:B0-----:R-:W-:Y:S01]  /*1230*/  @!P1 LEA R9, R22, UR4, 0x2 ;  /* 0x0000000416099c11 */ /* 0x001fe2000f8e10ff */
[----:B-1----:R-:W-:-:S05]  /*1240*/  @P0 FADD R4, R13, R4 ;  /* 0x000000040d040221 */ /* 0x002fca0000000000 */
        /* <DEDUP_REMOVED lines=33> */
.L_x_1896:
[----:B------:R-:W-:Y:S05]  /*1460*/  BSYNC B0 ;  /* 0x0000000000007941 */ /* 0x000fea0003800000 */
.L_x_1894:
[----:B------:R-:W-:Y:S04]  /*1470*/  BSSY B0, `(.L_x_1897) ;  /* 0x0000004000007945 */ /* 0x000fe80003800000 */
[----:B------:R-:W-:Y:S05]  /*1480*/  @P0 BRA `(.L_x_1898) ;  /* 0x0000000000080947 */ /* 0x000fea0003800000 */
[----:B------:R-:W2:Y:S02]  /*1490*/  LDC.64 R4, c[0x0][0x228] ;  /* 0x00008a00ff047b82 */ /* 0x000ea40000000a00 */
[----:B--2---:R2:W-:Y:S02]  /*14a0*/  REDG.E.ADD.F32.FTZ.RN.STRONG.GPU desc[UR8][R4.64], R26 ;  /* 0x0000001a040079a6 */ /* 0x0045e4000c10f388 */
.L_x_1898:
[----:B------:R-:W-:Y:S05]  /*14b0*/  BSYNC B0 ;  /* 0x0000000000007941 */ /* 0x000fea0003800000 */
.L_x_1897:
[----:B--2---:R-:W2:Y:S01]  /*14c0*/  LDC R5, c[0x0][0xc] ;  /* 0x00000300ff057b82 */ /* 0x004ea20000000800 */
[----:B------:R-:W-:Y:S01]  /*14d0*/  NOP ;  /* 0x0000000000007918 */ /* 0x000fe20000000000 */
[----:B--2---:R-:W-:-:S05]  /*14e0*/  IMAD R20, R5, 0x1000, R20 ;  /* 0x0000100005147824 */ /* 0x004fca00078e0214 */
[----:B------:R-:W-:-:S13]  /*14f0*/  ISETP.GE.U32.AND P0, PT, R20, UR6, PT ;  /* 0x0000000614007c0c */ /* 0x000fda000bf06070 */
[----:B------:R-:W-:Y:S05]  /*1500*/  @!P0 BRA `(.L_x_1899) ;  /* 0xffffffec00308947 */ /* 0x000fea000383ffff */
[----:B------:R-:W-:Y:S05]  /*1510*/  EXIT ;  /* 0x000000000000794d */ /* 0x000fea0003800000 */
.L_x_1900:
        /* <DEDUP_REMOVED lines=14> */
.L_x_2176:


//--------------------- .text._Z33kPreconditionOptimizer32bit1StateI6__halfLi1ELi4096ELi8EEvPT_S2_PfS3_ffffiffi --------------------------
	.section	.text._Z33kPreconditionOptimizer32bit1StateI6__halfLi1ELi4096ELi8EEvPT_S2_PfS3_ffffiffi,"ax",@progbits
	.align	128
        .global         _Z33kPreconditionOptimizer32bit1StateI6__halfLi1ELi4096ELi8EEvPT_S2_PfS3_ffffiffi
        .type           _Z33kPreconditionOptimizer32bit1StateI6__halfLi1ELi4096ELi8EEvPT_S2_PfS3_ffffiffi,@function
        .size           _Z33kPreconditionOptimizer32bit1StateI6__halfLi1ELi4096ELi8EEvPT_S2_PfS3_ffffiffi,(.L_x_2177 - _Z33kPreconditionOptimizer32bit1StateI6__halfLi1ELi4096ELi8EEvPT_S2_PfS3_ffffiffi)
        .other          _Z33kPreconditionOptimizer32bit1StateI6__halfLi1ELi4096ELi8EEvPT_S2_PfS3_ffffiffi,@"STO_CUDA_ENTRY STV_DEFAULT"
_Z33kPreconditionOptimizer32bit1StateI6__halfLi1ELi4096ELi8EEvPT_S2_PfS3_ffffiffi:
.text._Z33kPreconditionOptimizer32bit1StateI6__halfLi1ELi4096ELi8EEvPT_S2_PfS3_ffffiffi:
        /* <DEDUP_REMOVED lines=29> */
.L_x_1908:
[----:B------:R-:W-:Y:S01]  /*01d0*/  IMAD.MOV R24, RZ, RZ, -R20 ;  /* 0x000000ffff187224 */ /* 0x000fe200078e0a14 */
[C---:B------:R-:W-:Y:S01]  /*01e0*/  LOP3.LUT R5, R23.reuse, 0x20, RZ, 0xfc, !PT ;  /* 0x0000002017057812 */ /* 0x040fe200078efcff */
[----:B------:R-:W-:Y:S01]  /*01f0*/  BAR.SYNC.DEFER_BLOCKING 0x0 ;  /* 0x0000000000007b1d */ /* 0x000fe20000010000 */
[C---:B------:R-:W-:Y:S02]  /*0200*/  IADD3 R8, P1, R23.reuse, R20, RZ ;  /* 0x0000001417087210 */ /* 0x040fe40007f3e0ff */
[----:B-1----:R-:W-:Y:S02]  /*0210*/  VIADDMNMX.U32 R24, R24, R3, 0x1000, PT ;  /* 0x0000100018187446 */ /* 0x002fe40003800003 */
[----:B--2---:R-:W-:Y:S02]  /*0220*/  LEA.HI.X.SX32 R11, R23, RZ, 0x1, P1 ;  /* 0x000000ff170b7211 */ /* 0x004fe400008f0eff */
[----:B------:R-:W-:Y:S02]  /*0230*/  ISETP.GE.AND P0, PT, R5, R24, PT ;  /* 0x000000180500720c */ /* 0x000fe40003f06270 */
[----:B------:R-:W-:-:S02]  /*0240*/  LOP3.LUT R5, R23, 0x80, RZ, 0xfc, !PT ;  /* 0x0000008017057812 */ /* 0x000fc400078efcff */
[C---:B------:R-:W-:Y:S02]  /*0250*/  LEA R4, P6, R8.reuse, UR12, 0x2 ;  /* 0x0000000c08047c11 */ /* 0x040fe4000f8c10ff */
[-C--:B------:R-:W-:Y:S02]  /*0260*/  ISETP.GE.AND P2, PT, R5, R24.reuse, PT ;  /* 0x000000180500720c */ /* 0x080fe40003f46270 */
[C---:B------:R-:W-:Y:S02]  /*0270*/  LOP3.LUT R5, R23.reuse, 0xa0, RZ, 0xfc, !PT ;  /* 0x000000a017057812 */ /* 0x040fe400078efcff */
[----:B0-----:R-:W-:Y:S02]  /*0280*/  LOP3.LUT R9, R23, 0x60, RZ, 0xfc, !PT ;  /* 0x0000006017097812 */ /* 0x001fe400078efcff */
        /* <DEDUP_REMOVED lines=10> */
[-C--:B------:R-:W-:Y:S02]  /*0330*/  ISETP.GE.AND P5, PT, R9, R24.reuse, PT ;  /* 0x000000180900720c */ /* 0x080fe40003fa6270 */
[----:B------:R-:W-:Y:S01]  /*0340*/  LOP3.LUT R9, R23, 0xe0, RZ, 0xfc, !PT ;  /* 0x000000e017097812 */ /* 0x000fe200078efcff */
[----:B------:R-:W2:Y:S01]  /*0350*/  @!P6 LDG.E.U16 R34, desc[UR8][R6.64] ;  /* 0x000000080622e981 */ /* 0x000ea2000c1e1500 */
[----:B------:R-:W-:Y:S02]  /*0360*/  PRMT R27, RZ, 0x7610, R27 ;  /* 0x00007610ff1b7816 */ /* 0x000fe4000000001b */
[----:B------:R-:W-:-:S02]  /*0370*/  ISETP.GE.AND P6, PT, R9, R24, PT ;  /* 0x000000180900720c */ /* 0x000fc40003fc6270 */
[----:B------:R-:W-:Y:S02]  /*0380*/  PRMT R33, RZ, 0x7610, R33 ;  /* 0x00007610ff217816 */ /* 0x000fe40000000021 */
        /* <DEDUP_REMOVED lines=13> */
[----:B------:R-:W-:Y:S01]  /*0460*/  IADD3 R15, R21, R2, RZ ;  /* 0x00000002150f7210 */ /* 0x000fe20007ffe0ff */
[----:B------:R-:W-:-:S03]  /*0470*/  UMOV UR4, 0x400 ;  /* 0x0000040000047882 */ /* 0x000fc60000000000 */
[C---:B------:R-:W-:Y:S01]  /*0480*/  IADD3 R10, R15.reuse, 0x80, RZ ;  /* 0x000000800f0a7810 */ /* 0x040fe20007ffe0ff */
[C---:B------:R-:W-:Y:S02]  /*0490*/  VIADD R8, R15.reuse, 0x20 ;  /* 0x000000200f087836 */ /* 0x040fe40000000000 */
[C---:B------:R-:W-:Y:S02]  /*04a0*/  VIADD R18, R15.reuse, 0x40 ;  /* 0x000000400f127836 */ /* 0x040fe40000000000 */
[C---:B------:R-:W-:Y:S02]  /*04b0*/  VIADD R16, R15.reuse, 0x60 ;  /* 0x000000600f107836 */ /* 0x040fe40000000000 */
[C---:B------:R-:W-:Y:S02]  /*04c0*/  VIADD R12, R15.reuse, 0xa0 ;  /* 0x000000a00f0c7836 */ /* 0x040fe40000000000 */
[C---:B------:R-:W-:Y:S02]  /*04d0*/  VIADD R26, R15.reuse, 0xc0 ;  /* 0x000000c00f1a7836 */ /* 0x040fe40000000000 */
[----:B------:R-:W-:-:S02]  /*04e0*/  VIADD R36, R15, 0xe0 ;  /* 0x000000e00f247836 */ /* 0x000fc40000000000 */
[----:B------:R-:W-:Y:S01]  /*04f0*/  IMAD R35, R2, 0x7, R15 ;  /* 0x0000000702237824 */ /* 0x000fe200078e020f */
[-C--:B------:R-:W-:Y:S02]  /*0500*/  LEA.HI.SX32 R14, R15, R15.reuse, 0x1b ;  /* 0x0000000f0f0e7211 */ /* 0x080fe400078fdaff */
[-C--:B------:R-:W-:Y:S02]  /*0510*/  LEA.HI.SX32 R17, R8, R15.reuse, 0x1b ;  /* 0x0000000f08117211 */ /* 0x080fe400078fdaff */
[-C--:B------:R-:W-:Y:S01]  /*0520*/  LEA.HI.SX32 R18, R18, R15.reuse, 0x1b ;  /* 0x0000000f12127211 */ /* 0x080fe200078fdaff */
[----:B-1----:R-:W-:Y:S01]  /*0530*/  ULEA UR4, UR5, UR4, 0x18 ;  /* 0x0000000405047291 */ /* 0x002fe2000f8ec03f */
[-C--:B------:R-:W-:Y:S02]  /*0540*/  LEA.HI.SX32 R16, R16, R15.reuse, 0x1b ;  /* 0x0000000f10107211 */ /* 0x080fe400078fdaff */
[-C--:B0-----:R-:W-:Y:S02]  /*0550*/  LEA.HI.SX32 R6, R10, R15.reuse, 0x1b ;  /* 0x0000000f0a067211 */ /* 0x081fe400078fdaff */
[----:B------:R-:W-:-:S02]  /*0560*/  LEA.HI.SX32 R19, R12, R15, 0x1b ;  /* 0x0000000f0c137211 */ /* 0x000fc400078fdaff */
[-C--:B------:R-:W-:Y:S01]  /*0570*/  LEA.HI.SX32 R26, R26, R15.reuse, 0x1b ;  /* 0x0000000f1a1a7211 */ /* 0x080fe200078fdaff */
[C---:B------:R-:W-:Y:S01]  /*0580*/  VIADD R10, R35.reuse, 0x2 ;  /* 0x00000002230a7836 */ /* 0x040fe20000000000 */
[----:B------:R-:W-:Y:S01]  /*0590*/  LEA.HI.SX32 R15, R36, R15, 0x1b ;  /* 0x0000000f240f7211 */ /* 0x000fe200078fdaff */
[C---:B------:R-:W-:Y:S01]  /*05a0*/  VIADD R36, R35.reuse, 0x4 ;  /* 0x0000000423247836 */ /* 0x040fe20000000000 */
[----:B------:R-:W-:Y:S01]  /*05b0*/  LEA R7, R2, R21, 0x3 ;  /* 0x0000001502077211 */ /* 0x000fe200078e18ff */
[C---:B------:R-:W-:Y:S01]  /*05c0*/  VIADD R38, R35.reuse, 0x5 ;  /* 0x0000000523267836 */ /* 0x040fe20000000000 */
[C---:B------:R-:W-:Y:S01]  /*05d0*/  IADD3 R12, R35.reuse, 0x3, RZ ;  /* 0x00000003230c7810 */ /* 0x040fe20007ffe0ff */
[C---:B------:R-:W-:Y:S01]  /*05e0*/  VIADD R8, R35.reuse, 0x1 ;  /* 0x0000000123087836 */ /* 0x040fe20000000000 */
[----:B------:R-:W-:Y:S01]  /*05f0*/  LEA R37, R14, UR4, 0x1 ;  /* 0x000000040e257c11 */ /* 0x000fe2000f8e08ff */
[----:B------:R-:W-:Y:S01]  /*0600*/  VIADD R42, R35, 0x7 ;  /* 0x00000007232a7836 */ /* 0x000fe20000000000 */
[----:B------:R-:W-:-:S02]  /*0610*/  LEA.HI.SX32 R9, R10, R7, 0x1b ;  /* 0x000000070a097211 */ /* 0x000fc400078fdaff */
[-C--:B------:R-:W-:Y:S02]  /*0620*/  LEA.HI.SX32 R11, R36, R7.reuse, 0x1b ;  /* 0x00000007240b7211 */ /* 0x080fe400078fdaff */
[----:B------:R-:W-:Y:S02]  /*0630*/  IADD3 R40, R35, 0x6, RZ ;  /* 0x0000000623287810 */ /* 0x000fe40007ffe0ff */
[-C--:B------:R-:W-:Y:S02]  /*0640*/  LEA.HI.SX32 R10, R12, R7.reuse, 0x1b ;  /* 0x000000070c0a7211 */ /* 0x080fe400078fdaff */
[----:B------:R-:W-:Y:S02]  /*0650*/  LEA R36, R17, UR4, 0x1 ;  /* 0x0000000411247c11 */ /* 0x000fe4000f8e08ff */
[----:B------:R-:W-:Y:S02]  /*0660*/  LEA.HI.SX32 R12, R38, R7, 0x1b ;  /* 0x00000007260c7211 */ /* 0x000fe400078fdaff */
[----:B------:R-:W-:-:S02]  /*0670*/  LEA R38, R18, UR4, 0x1 ;  /* 0x0000000412267c11 */ /* 0x000fc4000f8e08ff */
[----:B------:R-:W-:Y:S02]  /*0680*/  LEA R39, R16, UR4, 0x1 ;  /* 0x0000000410277c11 */ /* 0x000fe4000f8e08ff */
[-C--:B------:R-:W-:Y:S02]  /*0690*/  LEA.HI.SX32 R8, R8, R7.reuse, 0x1b ;  /* 0x0000000708087211 */ /* 0x080fe400078fdaff */
[-C--:B------:R-:W-:Y:S02]  /*06a0*/  LEA.HI.SX32 R13, R40, R7.reuse, 0x1b ;  /* 0x00000007280d7211 */ /* 0x080fe400078fdaff */
[----:B------:R-:W-:Y:S02]  /*06b0*/  LEA.HI.SX32 R7, R42, R7, 0x1b ;  /* 0x000000072a077211 */ /* 0x000fe400078fdaff */
[----:B------:R-:W-:Y:S02]  /*06c0*/  LEA R40, R6, UR4, 0x1 ;  /* 0x0000000406287c11 */ /* 0x000fe4000f8e08ff */
[----:B------:R-:W-:-:S02]  /*06d0*/  LEA R42, R19, UR4, 0x1 ;  /* 0x00000004132a7c11 */ /* 0x000fc4000f8e08ff */
[----:B------:R-:W-:Y:S02]  /*06e0*/  LEA R41, R26, UR4, 0x1 ;  /* 0x000000041a297c11 */ /* 0x000fe4000f8e08ff */
[----:B------:R-:W-:Y:S02]  /*06f0*/  LEA R43, R15, UR4, 0x1 ;  /* 0x000000040f2b7c11 */ /* 0x000fe4000f8e08ff */
[----:B------:R-:W-:Y:S01]  /*0700*/  LEA R44, R9, UR4, 0x1 ;  /* 0x00000004092c7c11 */ /* 0x000fe2000f8e08ff */
[----:B--2---:R0:W-:Y:S04]  /*0710*/  STS.U16 [R37], R34 ;  /* 0x0000002225007388 */ /* 0x0041e80000000400 */
[----:B----4-:R1:W-:Y:S01]  /*0720*/  STS.U16 [R36+0x40], R27 ;  /* 0x0000401b24007388 */ /* 0x0103e20000000400 */
[----:B0-----:R-:W-:-:S03]  /*0730*/  LEA R34, R12, UR4, 0x1 ;  /* 0x000000040c227c11 */ /* 0x001fc6000f8e08ff */
[----:B-----5:R-:W-:Y:S04]  /*0740*/  STS.U16 [R38+0x80], R33 ;  /* 0x0000802126007388 */ /* 0x020fe80000000400 */
[----:B---3--:R0:W-:Y:S01]  /*0750*/  STS.U16 [R39+0xc0], R32 ;  /* 0x0000c02027007388 */ /* 0x0081e20000000400 */
[----:B-1----:R-:W-:Y:S02]  /*0760*/  LEA.HI.SX32 R27, R35, R35, 0x1b ;  /* 0x00000023231b7211 */ /* 0x002fe400078fdaff */
[----:B------:R-:W-:Y:S01]  /*0770*/  LEA R35, R13, UR4, 0x1 ;  /* 0x000000040d237c11 */ /* 0x000fe2000f8e08ff */
[----:B------:R-:W-:Y:S01]  /*0780*/  STS.U16 [R40+0x100], R29 ;  /* 0x0001001d28007388 */ /* 0x000fe20000000400 */
[----:B------:R-:W-:Y:S02]  /*0790*/  LEA R36, R7, UR4, 0x1 ;  /* 0x0000000407247c11 */ /* 0x000fe4000f8e08ff */
[----:B------:R-:W-:-:S02]  /*07a0*/  LEA R37, R27, UR4, 0x1 ;  /* 0x000000041b257c11 */ /* 0x000fc4000f8e08ff */
[----:B0-----:R-:W-:Y:S01]  /*07b0*/  LEA R32, R11, UR4, 0x1 ;  /* 0x000000040b207c11 */ /* 0x001fe2000f8e08ff */
[----:B------:R-:W-:Y:S01]  /*07c0*/  STS.U16 [R42+0x140], R31 ;  /* 0x0001401f2a007388 */ /* 0x000fe20000000400 */
[----:B------:R-:W-:Y:S02]  /*07d0*/  LEA R38, R8, UR4, 0x1 ;  /* 0x0000000408267c11 */ /* 0x000fe4000f8e08ff */
[----:B------:R-:W-:Y:S01]  /*07e0*/  LEA R39, R10, UR4, 0x1 ;  /* 0x000000040a277c11 */ /* 0x000fe2000f8e08ff */
[----:B------:R-:W-:Y:S04]  /*07f0*/  STS.U16 [R41+0x180], R30 ;  /* 0x0001801e29007388 */ /* 0x000fe80000000400 */
[----:B------:R0:W-:Y:S01]  /*0800*/  STS.U16 [R43+0x1c0], R28 ;  /* 0x0001c01c2b007388 */ /* 0x0001e20000000400 */
[----:B------:R-:W-:-:S03]  /*0810*/  NOP ;  /* 0x0000000000007918 */ /* 0x000fc60000000000 */
[----:B------:R1:W2:Y:S04]  /*0820*/  LDS.U16 R28, [R37] ;  /* 0x00000000251c7984 */ /* 0x0002a80000000400 */
[----:B------:R-:W3:Y:S04]  /*0830*/  LDS.U16 R29, [R38+0x2] ;  /* 0x00000200261d7984 */ /* 0x000ee80000000400 */
[----:B------:R-:W4:Y:S04]  /*0840*/  LDS.U16 R30, [R44+0x4] ;  /* 0x000004002c1e7984 */ /* 0x000f280000000400 */
[----:B------:R5:W4:Y:S04]  /*0850*/  LDS.U16 R31, [R39+0x6] ;  /* 0x00000600271f7984 */ /* 0x000b280000000400 */
[----:B------:R-:W4:Y:S04]  /*0860*/  LDS.U16 R32, [R32+0x8] ;  /* 0x0000080020207984 */ /* 0x000f280000000400 */
[----:B------:R-:W4:Y:S04]  /*0870*/  LDS.U16 R34, [R34+0xa] ;  /* 0x00000a0022227984 */ /* 0x000f280000000400 */
[----:B------:R-:W4:Y:S04]  /*0880*/  LDS.U16 R35, [R35+0xc] ;  /* 0x00000c0023237984 */ /* 0x000f280000000400 */
[----:B------:R-:W4:Y:S01]  /*0890*/  LDS.U16 R36, [R36+0xe] ;  /* 0x00000e0024247984 */ /* 0x000f220000000400 */
        /* <DEDUP_REMOVED lines=17> */
[----:B------:R-:W-:Y:S02]  /*09b0*/  ISETP.NE.AND P0, PT, R25, 0x1, PT ;  /* 0x000000011900780c */ /* 0x000fe40003f05270 */
[----:B------:R-:W-:Y:S02]  /*09c0*/  LEA R17, R18, UR4, 0x2 ;  /* 0x0000000412117c11 */ /* 0x000fe4000f8e10ff */
[----:B------:R-:W-:Y:S02]  /*09d0*/  LEA R16, R16, UR4, 0x2 ;  /* 0x0000000410107c11 */ /* 0x000fe4000f8e10ff */
[----:B------:R-:W-:Y:S01]  /*09e0*/  LEA R45, R6, UR4, 0x2 ;  /* 0x00000004062d7c11 */ /* 0x000fe2000f8e10ff */
[----:B--2---:R-:W-:Y:S01]  /*09f0*/  HADD2.F32 R28, -RZ, R28.H0_H0 ;  /* 0x2000001cff1c7230 */ /* 0x004fe20000004100 */
[----:B------:R-:W-:Y:S01]  /*0a00*/  LEA R6, R19, UR4, 0x2 ;  /* 0x0000000413067c11 */ /* 0x000fe2000f8e10ff */
[----:B---3--:R-:W-:Y:S01]  /*0a10*/  HADD2.F32 R29, -RZ, R29.H0_H0 ;  /* 0x2000001dff1d7230 */ /* 0x008fe20000004100 */
[----:B------:R-:W-:Y:S01]  /*0a20*/  LEA R19, R26, UR4, 0x2 ;  /* 0x000000041a137c11 */ /* 0x000fe2000f8e10ff */
[----:B----4-:R-:W-:-:S02]  /*0a30*/  HADD2.F32 R30, -RZ, R30.H0_H0 ;  /* 0x2000001eff1e7230 */ /* 0x010fc40000004100 */
[----:B------:R-:W-:Y:S02]  /*0a40*/  HADD2.F32 R31, -RZ, R31.H0_H0 ;  /* 0x2000001fff1f7230 */ /* 0x000fe40000004100 */
[----:B------:R-:W-:Y:S02]  /*0a50*/  HADD2.F32 R32, -RZ, R32.H0_H0 ;  /* 0x20000020ff207230 */ /* 0x000fe40000004100 */
[----:B------:R-:W-:Y:S02]  /*0a60*/  HADD2.F32 R34, -RZ, R34.H0_H0 ;  /* 0x20000022ff227230 */ /* 0x000fe40000004100 */
[----:B------:R-:W-:Y:S02]  /*0a70*/  HADD2.F32 R35, -RZ, R35.H0_H0 ;  /* 0x20000023ff237230 */ /* 0x000fe40000004100 */
[----:B------:R-:W-:Y:S02]  /*0a80*/  HADD2.F32 R36, -RZ, R36.H0_H0 ;  /* 0x20000024ff247230 */ /* 0x000fe40000004100 */
[----:B------:R-:W-:Y:S01]  /*0a90*/  FMUL.FTZ R28, R28, UR7 ;  /* 0x000000071c1c7c20 */ /* 0x000fe20008410000 */
[----:B------:R-:W-:Y:S01]  /*0aa0*/  FMUL.FTZ R29, R29, UR7 ;  /* 0x000000071d1d7c20 */ /* 0x000fe20008410000 */
[----:B0-----:R-:W-:Y:S01]  /*0ab0*/  FMUL.FTZ R4, R30, UR7 ;  /* 0x000000071e047c20 */ /* 0x001fe20008410000 */
[----:B------:R-:W-:Y:S01]  /*0ac0*/  FMUL.FTZ R31, R31, UR7 ;  /* 0x000000071f1f7c20 */ /* 0x000fe20008410000 */
[----:B------:R-:W-:Y:S01]  /*0ad0*/  FMUL.FTZ R5, R32, UR7 ;  /* 0x0000000720057c20 */ /* 0x000fe20008410000 */
[----:B------:R-:W-:Y:S01]  /*0ae0*/  FMUL.FTZ R34, R34, UR7 ;  /* 0x0000000722227c20 */ /* 0x000fe20008410000 */
[----:B------:R-:W-:-:S02]  /*0af0*/  F2FP.F16.F32.PACK_AB R28, R29, R28 ;  /* 0x0000001c1d1c723e */ /* 0x000fc400000000ff */
[----:B------:R-:W-:Y:S02]  /*0b00*/  F2FP.F16.F32.PACK_AB R4, R31, R4 ;  /* 0x000000041f04723e */ /* 0x000fe400000000ff */
[----:B------:R-:W-:Y:S02]  /*0b10*/  F2FP.F16.F32.PACK_AB R5, R34, R5 ;  /* 0x000000052205723e */ /* 0x000fe400000000ff */
[----:B------:R-:W-:Y:S02]  /*0b20*/  LEA R27, R27, UR4, 0x2 ;  /* 0x000000041b1b7c11 */ /* 0x000fe4000f8e10ff */
[----:B------:R-:W-:Y:S02]  /*0b30*/  LEA R8, R8, UR4, 0x2 ;  /* 0x0000000408087c11 */ /* 0x000fe4000f8e10ff */
[----:B------:R-:W-:Y:S02]  /*0b40*/  LEA R9, R9, UR4, 0x2 ;  /* 0x0000000409097c11 */ /* 0x000fe4000f8e10ff */
[----:B------:R-:W-:-:S02]  /*0b50*/  LEA R10, R10, UR4, 0x2 ;  /* 0x000000040a0a7c11 */ /* 0x000fc4000f8e10ff */
[----:B------:R-:W-:Y:S02]  /*0b60*/  LEA R11, R11, UR4, 0x2 ;  /* 0x000000040b0b7c11 */ /* 0x000fe4000f8e10ff */
[----:B------:R-:W-:Y:S02]  /*0b70*/  LEA R12, R12, UR4, 0x2 ;  /* 0x000000040c0c7c11 */ /* 0x000fe4000f8e10ff */
[----:B------:R-:W-:Y:S02]  /*0b80*/  LEA R13, R13, UR4, 0x2 ;  /* 0x000000040d0d7c11 */ /* 0x000fe4000f8e10ff */
[----:B------:R-:W-:Y:S01]  /*0b90*/  LEA R7, R7, UR4, 0x2 ;  /* 0x0000000407077c11 */ /* 0x000fe2000f8e10ff */
[----:B-----5:R0:W-:Y:S04]  /*0ba0*/  STS [R14], R43 ;  /* 0x0000002b0e007388 */ /* 0x0201e80000000800 */
[----:B------:R-:W-:Y:S04]  /*0bb0*/  STS [R44+0x80], R33 ;  /* 0x000080212c007388 */ /* 0x000fe80000000800 */
[----:B------:R-:W-:Y:S01]  /*0bc0*/  STS [R17+0x100], R42 ;  /* 0x0001002a11007388 */ /* 0x000fe20000000800 */
[----:B0-----:R-:W-:-:S03]  /*0bd0*/  LEA R14, R15, UR4, 0x2 ;  /* 0x000000040f0e7c11 */ /* 0x001fc6000f8e10ff */
[----:B------:R-:W-:Y:S01]  /*0be0*/  STS [R16+0x180], R41 ;  /* 0x0001802910007388 */ /* 0x000fe20000000800 */
[----:B------:R-:W-:-:S03]  /*0bf0*/  FMUL.FTZ R15, R36, UR7 ;  /* 0x00000007240f7c20 */ /* 0x000fc60008410000 */
[----:B------:R-:W-:Y:S04]  /*0c00*/  STS [R45+0x200], R40 ;  /* 0x000200282d007388 */ /* 0x000fe80000000800 */
[----:B------:R0:W-:Y:S04]  /*0c10*/  STS [R6+0x280], R39 ;  /* 0x0002802706007388 */ /* 0x0001e80000000800 */
[----:B------:R1:W-:Y:S04]  /*0c20*/  STS [R19+0x300], R38 ;  /* 0x0003002613007388 */ /* 0x0003e80000000800 */
[----:B------:R1:W-:Y:S01]  /*0c30*/  STS [R14+0x380], R37 ;  /* 0x000380250e007388 */ /* 0x0003e20000000800 */
[----:B0-----:R-:W-:-:S05]  /*0c40*/  FMUL.FTZ R6, R35, UR7 ;  /* 0x0000000723067c20 */ /* 0x001fca0008410000 */
[----:B------:R-:W-:Y:S01]  /*0c50*/  F2FP.F16.F32.PACK_AB R6, R15, R6 ;  /* 0x000000060f06723e */ /* 0x000fe200000000ff */
[----:B------:R-:W-:Y:S01]  /*0c60*/  NOP ;  /* 0x0000000000007918 */ /* 0x000fe20000000000 */
[----:B------:R-:W-:Y:S05]  /*0c70*/  @!P0 BRA `(.L_x_1901) ;  /* 0x0000000000848947 */ /* 0x000fea0003800000 */
[----:B------:R-:W0:Y:S01]  /*0c80*/  LDS R8, [R8+0x4] ;  /* 0x0000040008087984 */ /* 0x000e220000000800 */
[----:B------:R-:W-:Y:S02]  /*0c90*/  HADD2.F32 R15, -RZ, R28.H1_H1 ;  /* 0x3000001cff0f7230 */ /* 0x000fe40000004100 */
[----:B------:R-:W-:Y:S01]  /*0ca0*/  HADD2.F32 R16, -RZ, R4.H0_H0 ;  /* 0x20000004ff107230 */ /* 0x000fe20000004100 */
[----:B------:R-:W2:Y:S01]  /*0cb0*/  LDS R9, [R9+0x8] ;  /* 0x0000080009097984 */ /* 0x000ea20000000800 */
[----:B-1----:R-:W-:-:S03]  /*0cc0*/  HADD2.F32 R14, -RZ, R28.H0_H0 ;  /* 0x2000001cff0e7230 */ /* 0x002fc60000004100 */
[----:B------:R-:W1:Y:S04]  /*0cd0*/  LDS R10, [R10+0xc] ;  /* 0x00000c000a0a7984 */ /* 0x000e680000000800 */
[----:B------:R-:W3:Y:S04]  /*0ce0*/  LDS R11, [R11+0x10] ;  /* 0x000010000b0b7984 */ /* 0x000ee80000000800 */
[----:B------:R-:W4:Y:S04]  /*0cf0*/  LDS R27, [R27] ;  /* 0x000000001b1b7984 */ /* 0x000f280000000800 */
[----:B------:R-:W5:Y:S04]  /*0d00*/  LDS R12, [R12+0x14] ;  /* 0x000014000c0c7984 */ /* 0x000f680000000800 */
[----:B------:R-:W5:Y:S04]  /*0d10*/  LDS R13, [R13+0x18] ;  /* 0x000018000d0d7984 */ /* 0x000f680000000800 */
[----:B------:R-:W5:Y:S01]  /*0d20*/  LDS R7, [R7+0x1c] ;  /* 0x00001c0007077984 */ /* 0x000f620000000800 */
[----:B0-----:R-:W-:Y:S01]  /*0d30*/  FFMA.FTZ R8, R8, UR14, R15 ;  /* 0x0000000e08087c23 */ /* 0x001fe2000801000f */
[----:B------:R-:W-:-:S02]  /*0d40*/  HADD2.F32 R15, -RZ, R4.H1_H1 ;  /* 0x30000004ff0f7230 */ /* 0x000fc40000004100 */
[--C-:B------:R-:W-:Y:S02]  /*0d50*/  HADD2.F32 R4, -RZ, R5.reuse.H0_H0 ;  /* 0x20000005ff047230 */ /* 0x100fe40000004100 */
[----:B--2---:R-:W-:Y:S01]  /*0d60*/  FFMA.FTZ R9, R9, UR14, R16 ;  /* 0x0000000e09097c23 */ /* 0x004fe20008010010 */
[--C-:B------:R-:W-:Y:S02]  /*0d70*/  HADD2.F32 R16, -RZ, R6.reuse.H0_H0 ;  /* 0x20000006ff107230 */ /* 0x100fe40000004100 */
[----:B------:R-:W-:Y:S02]  /*0d80*/  HADD2.F32 R5, -RZ, R5.H1_H1 ;  /* 0x30000005ff057230 */ /* 0x000fe40000004100 */
[----:B-1----:R-:W-:Y:S01]  /*0d90*/  FFMA.FTZ R10, R10, UR14, R15 ;  /* 0x0000000e0a0a7c23 */ /* 0x002fe2000801000f */
[----:B------:R-:W-:Y:S02]  /*0da0*/  HADD2.F32 R6, -RZ, R6.H1_H1 ;  /* 0x30000006ff067230 */ /* 0x000fe40000004100 */
[----:B---3--:R-:W-:Y:S01]  /*0db0*/  FFMA.FTZ R11, R11, UR14, R4 ;  /* 0x0000000e0b0b7c23 */ /* 0x008fe20008010004 */
[----:B----4-:R-:W-:Y:S01]  /*0dc0*/  FFMA.FTZ R14, R27, UR14, R14 ;  /* 0x0000000e1b0e7c23 */ /* 0x010fe2000801000e */
[----:B-----5:R-:W-:Y:S01]  /*0dd0*/  FFMA.FTZ R12, R12, UR14, R5 ;  /* 0x0000000e0c0c7c23 */ /* 0x020fe20008010005 */
[----:B------:R-:W-:Y:S01]  /*0de0*/  FMUL.FTZ R5, R8, R8 ;  /* 0x0000000808057220 */ /* 0x000fe20000410000 */
[----:B------:R-:W-:Y:S01]  /*0df0*/  FMUL.FTZ R8, R11, R11 ;  /* 0x0000000b0b087220 */ /* 0x000fe20000410000 */
[----:B------:R-:W-:Y:S01]  /*0e00*/  FMUL.FTZ R4, R14, R14 ;  /* 0x0000000e0e047220 */ /* 0x000fe20000410000 */
[----:B------:R-:W-:Y:S01]  /*0e10*/  FFMA.FTZ R13, R13, UR14, R16 ;  /* 0x0000000e0d0d7c23 */ /* 0x000fe20008010010 */
[----:B------:R-:W-:Y:S01]  /*0e20*/  FFMA.FTZ R15, R7, UR14, R6 ;  /* 0x0000000e070f7c23 */ /* 0x000fe20008010006 */
[----:B------:R-:W-:Y:S01]  /*0e30*/  FMUL.FTZ R6, R9, R9 ;  /* 0x0000000909067220 */ /* 0x000fe20000410000 */
[----:B------:R-:W-:Y:S01]  /*0e40*/  FMUL.FTZ R7, R10, R10 ;  /* 0x0000000a0a077220 */ /* 0x000fe20000410000 */
[----:B------:R-:W-:Y:S01]  /*0e50*/  FMUL.FTZ R9, R12, R12 ;  /* 0x0000000c0c097220 */ /* 0x000fe20000410000 */
[----:B------:R-:W-:Y:S01]  /*0e60*/  FMUL.FTZ R10, R13, R13 ;  /* 0x0000000d0d0a7220 */ /* 0x000fe20000410000 */
[----:B------:R-:W-:Y:S01]  /*0e70*/  FMUL.FTZ R11, R15, R15 ;  /* 0x0000000f0f0b7220 */ /* 0x000fe20000410000 */
[----:B------:R-:W-:Y:S06]  /*0e80*/  BRA `(.L_x_1902) ;  /* 0x0000000000407947 */ /* 0x000fec0003800000 */
.L_x_1901:
[----:B------:R-:W-:Y:S02]  /*0e90*/  HADD2.F32 R7, -RZ, R28.H0_H0 ;  /* 0x2000001cff077230 */ /* 0x000fe40000004100 */
[--C-:B------:R-:W-:Y:S02]  /*0ea0*/  HADD2.F32 R8, -RZ, R4.reuse.H0_H0 ;  /* 0x20000004ff087230 */ /* 0x100fe40000004100 */
[----:B------:R-:W-:Y:S02]  /*0eb0*/  HADD2.F32 R9, -RZ, R4.H1_H1 ;  /* 0x30000004ff097230 */ /* 0x000fe40000004100 */
[----:B------:R-:W-:Y:S01]  /*0ec0*/  FMUL.FTZ R4, R7, R7 ;  /* 0x0000000707047220 */ /* 0x000fe20000410000 */
[--C-:B------:R-:W-:Y:S02]  /*0ed0*/  HADD2.F32 R10, -RZ, R5.reuse.H0_H0 ;  /* 0x20000005ff0a7230 */ /* 0x100fe40000004100 */
[----:B------:R-:W-:Y:S02]  /*0ee0*/  HADD2.F32 R11, -RZ, R5.H1_H1 ;  /* 0x30000005ff0b7230 */ /* 0x000fe40000004100 */
[----:B------:R-:W-:Y:S01]  /*0ef0*/  FMUL.FTZ R7, R9, R9 ;  /* 0x0000000909077220 */ /* 0x000fe20000410000 */
[----:B------:R-:W-:-:S02]  /*0f00*/  HADD2.F32 R28, -RZ, R28.H1_H1 ;  /* 0x3000001cff1c7230 */ /* 0x000fc40000004100 */
[--C-:B------:R-:W-:Y:S02]  /*0f10*/  HADD2.F32 R12, -RZ, R6.reuse.H0_H0 ;  /* 0x20000006ff0c7230 */ /* 0x100fe40000004100 */
[----:B------:R-:W-:Y:S01]  /*0f20*/  FMUL.FTZ R9, R11, R11 ;  /* 0x0000000b0b097220 */ /* 0x000fe20000410000 */
[----:B------:R-:W-:Y:S02]  /*0f30*/  HADD2.F32 R13, -RZ, R6.H1_H1 ;  /* 0x30000006ff0d7230 */ /* 0x000fe40000004100 */
[----:B------:R-:W-:Y:S01]  /*0f40*/  FMUL.FTZ R6, R8, R8 ;  /* 0x0000000808067220 */ /* 0x000fe20000410000 */
[----:B------:R-:W-:Y:S01]  /*0f50*/  FMUL.FTZ R8, R10, R10 ;  /* 0x0000000a0a087220 */ /* 0x000fe20000410000 */
[----:B------:R-:W-:Y:S01]  /*0f60*/  FMUL.FTZ R5, R28, R28 ;  /* 0x0000001c1c057220 */ /* 0x000fe20000410000 */
[----:B------:R-:W-:Y:S01]  /*0f70*/  FMUL.FTZ R10, R12, R12 ;  /* 0x0000000c0c0a7220 */ /* 0x000fe20000410000 */
[----:B------:R-:W-:-:S07]  /*0f80*/  FMUL.FTZ R11, R13, R13 ;  /* 0x0000000d0d0b7220 */ /* 0x000fce0000410000 */
.L_x_1902:
        /* <DEDUP_REMOVED lines=36> */
[----:B--2---:R-:W2:Y:S01]  /*11d0*/  LDS.128 R8, [UR4+0x20] ;  /* 0x00002004ff087984 */ /* 0x004ea20008000c00 */
[C---:B------:R-:W-:Y:S02]  /*11e0*/  ISETP.GT.AND P3, PT, R24.reuse, 0x60, PT ;  /* 0x000000601800780c */ /* 0x040fe40003f64270 */
[C---:B------:R-:W-:Y:S01]  /*11f0*/  ISETP.GT.AND P4, PT, R24.reuse, 0x80, PT ;  /* 0x000000801800780c */ /* 0x040fe20003f84270 */
[----:B------:R-:W3:Y:S01]  /*1200*/  LDS R27, [UR4+0x24] ;  /* 0x00002404ff1b7984 */ /* 0x000ee20008000800 */
[----:B------:R-:W-:-:S03]  /*1210*/  ISETP.GT.AND P5, PT, R24, 0xa0, PT ;  /* 0x000000a01800780c */ /* 0x000fc60003fa4270 */
[----:B-1----:R-:W1:Y:S04]  /*1220*/  LDS.128 R12, [UR4+0x30] ;  /* 0x00003004ff0c7984 */ /* 0x002e680008000c00 */
[----:B------:R-:W4:Y:S01]  /*1230*/  LDS.128 R16, [UR4+0x40] ;  /* 0x00004004ff107984 */ /* 0x000f220008000c00 */
[----:B0-----:R-:W-:Y:S01]  /*1240*/  @P1 FADD.FTZ R26, R26, R5 ;  /* 0x000000051a1a1221 */ /* 0x001fe20000010000 */
[----:B------:R-:W-:-:S03]  /*1250*/  ISETP.GT.AND P1, PT, R24, 0xc0, PT ;  /* 0x000000c01800780c */ /* 0x000fc60003f24270 */
[----:B------:R-:W-:Y:S01]  /*1260*/  @P2 FADD.FTZ R26, R26, R6 ;  /* 0x000000061a1a2221 */ /* 0x000fe20000010000 */
[----:B------:R-:W-:-:S03]  /*1270*/  ISETP.GT.AND P2, PT, R24, 0xe0, PT ;  /* 0x000000e01800780c */ /* 0x000fc60003f44270 */
[----:B------:R-:W-:Y:S01]  /*1280*/  @P3 FADD.FTZ R26, R26, R7 ;  /* 0x000000071a1a3221 */ /* 0x000fe20000010000 */
[----:B------:R-:W-:-:S03]  /*1290*/  ISETP.GT.AND P3, PT, R24, 0x100, PT ;  /* 0x000001001800780c */ /* 0x000fc60003f64270 */
[----:B--2---:R-:W-:Y:S01]  /*12a0*/  @P4 FADD.FTZ R26, R26, R8 ;  /* 0x000000081a1a4221 */ /* 0x004fe20000010000 */
[----:B------:R-:W-:-:S03]  /*12b0*/  ISETP.GT.AND P4, PT, R24, 0x120, PT ;  /* 0x000001201800780c */ /* 0x000fc60003f84270 */
[----:B---3--:R-:W-:-:S04]  /*12c0*/  @P5 FADD.FTZ R26, R26, R27 ;  /* 0x0000001b1a1a5221 */ /* 0x008fc80000010000 */
[----:B------:R-:W-:Y:S01]  /*12d0*/  @P1 FADD.FTZ R26, R26, R10 ;  /* 0x0000000a1a1a1221 */ /* 0x000fe20000010000 */
[----:B------:R-:W-:-:S03]  /*12e0*/  ISETP.GT.AND P1, PT, R24, 0x140, PT ;  /* 0x000001401800780c */ /* 0x000fc60003f24270 */
[----:B------:R-:W-:Y:S01]  /*12f0*/  @P2 FADD.FTZ R26, R26, R11 ;  /* 0x0000000b1a1a2221 */ /* 0x000fe20000010000 */
[----:B------:R-:W-:-:S03]  /*1300*/  ISETP.GT.AND P2, PT, R24, 0x160, PT ;  /* 0x000001601800780c */ /* 0x000fc60003f44270 */
[----:B-1----:R-:W-:Y:S01]  /*1310*/  @P3 FADD.FTZ R26, R26, R12 ;  /* 0x0000000c1a1a3221 */ /* 0x002fe20000010000 */
        /* <DEDUP_REMOVED lines=14> */
.L_x_1904:
        /* <DEDUP_REMOVED lines=16> */
[----:B------:R-:W2:Y:S04]  /*1500*/  LDS.128 R4, [UR4+0x10] ;  /* 0x00001004ff047984 */ /* 0x000ea80008000c00 */
[----:B0-----:R-:W0:Y:S04]  /*1510*/  LDS.128 R8, [UR4+0x20] ;  /* 0x00002004ff087984 */ /* 0x001e280008000c00 */
[----:B------:R-:W3:Y:S04]  /*1520*/  LDS R24, [UR4+0x24] ;  /* 0x00002404ff187984 */ /* 0x000ee80008000800 */
[----:B-1----:R-:W1:Y:S04]  /*1530*/  LDS.128 R12, [UR4+0x30] ;  /* 0x00003004ff0c7984 */ /* 0x002e680008000c00 */
[----:B------:R-:W4:Y:S01]  /*1540*/  LDS.128 R16, [UR4+0x40] ;  /* 0x00004004ff107984 */ /* 0x000f220008000c00 */
[----:B--2---:R-:W-:-:S04]  /*1550*/  FADD.FTZ R5, R26, R5 ;  /* 0x000000051a057221 */ /* 0x004fc80000010000 */
[----:B------:R-:W-:Y:S02]  /*1560*/  FADD.FTZ R6, R5, R6 ;  /* 0x0000000605067221 */ /* 0x000fe40000010000 */
[----:B------:R-:W2:Y:S02]  /*1570*/  LDS R5, [UR4+0x48] ;  /* 0x00004804ff057984 */ /* 0x000ea40008000800 */
[----:B------:R-:W-:-:S04]  /*1580*/  FADD.FTZ R7, R6, R7 ;  /* 0x0000000706077221 */ /* 0x000fc80000010000 */
[----:B0-----:R-:W-:-:S04]  /*1590*/  FADD.FTZ R7, R7, R8 ;  /* 0x0000000807077221 */ /* 0x001fc80000010000 */
[----:B---3--:R-:W-:-:S04]  /*15a0*/  FADD.FTZ R7, R7, R24 ;  /* 0x0000001807077221 */ /* 0x008fc80000010000 */
[----:B------:R-:W-:-:S04]  /*15b0*/  FADD.FTZ R10, R7, R10 ;  /* 0x0000000a070a7221 */ /* 0x000fc80000010000 */
[----:B------:R-:W-:-:S04]  /*15c0*/  FADD.FTZ R11, R10, R11 ;  /* 0x0000000b0a0b7221 */ /* 0x000fc80000010000 */
[----:B-1----:R-:W-:-:S04]  /*15d0*/  FADD.FTZ R12, R11, R12 ;  /* 0x0000000c0b0c7221 */ /* 0x002fc80000010000 */
[----:B------:R-:W-:-:S04]  /*15e0*/  FADD.FTZ R13, R12, R13 ;  /* 0x0000000d0c0d7221 */ /* 0x000fc80000010000 */
[----:B------:R-:W-:-:S04]  /*15f0*/  FADD.FTZ R14, R13, R14 ;  /* 0x0000000e0d0e7221 */ /* 0x000fc80000010000 */
[----:B------:R-:W-:-:S04]  /*1600*/  FADD.FTZ R15, R14, R15 ;  /* 0x0000000f0e0f7221 */ /* 0x000fc80000010000 */
[----:B----4-:R-:W-:-:S04]  /*1610*/  FADD.FTZ R16, R15, R16 ;  /* 0x000000100f107221 */ /* 0x010fc80000010000 */
[----:B------:R-:W-:-:S04]  /*1620*/  FADD.FTZ R16, R17, R16 ;  /* 0x0000001011107221 */ /* 0x000fc80000010000 */
[----:B--2---:R-:W-:-:S04]  /*1630*/  FADD.FTZ R16, R16, R5 ;  /* 0x0000000510107221 */ /* 0x004fc80000010000 */
[----:B------:R-:W-:-:S07]  /*1640*/  FADD.FTZ R26, R19, R16 ;  /* 0x00000010131a7221 */ /* 0x000fce0000010000 */
.L_x_1905:
[----:B------:R-:W-:Y:S05]  /*1650*/  BSYNC B0 ;  /* 0x0000000000007941 */ /* 0x000fea0003800000 */
.L_x_1903:
[----:B------:R-:W-:Y:S04]  /*1660*/  BSSY B0, `(.L_x_1906) ;  /* 0x0000004000007945 */ /* 0x000fe80003800000 */
[----:B------:R-:W-:Y:S05]  /*1670*/  @P0 BRA `(.L_x_1907) ;  /* 0x0000000000080947 */ /* 0x000fea0003800000 */
[----:B------:R-:W3:Y:S02]  /*1680*/  LDC.64 R4, c[0x0][0x228] ;  /* 0x00008a00ff047b82 */ /* 0x000ee40000000a00 */
[----:B---3--:R3:W-:Y:S02]  /*1690*/  REDG.E.ADD.F32.FTZ.RN.STRONG.GPU desc[UR8][R4.64], R26 ;  /* 0x0000001a040079a6 */ /* 0x0087e4000c10f388 */
.L_x_1907:
[----:B------:R-:W-:Y:S05]  /*16a0*/  BSYNC B0 ;  /* 0x0000000000007941 */ /* 0x000fea0003800000 */
.L_x_1906:
[----:B---3--:R-:W3:Y:S01]  /*16b0*/  LDC R5, c[0x0][0xc] ;  /* 0x00000300ff057b82 */ /* 0x008ee20000000800 */
[----:B------:R-:W-:Y:S01]  /*16c0*/  NOP ;  /* 0x0000000000007918 */ /* 0x000fe20000000000 */
[----:B---3--:R-:W-:-:S05]  /*16d0*/  IMAD R20, R5, 0x1000, R20 ;  /* 0x0000100005147824 */ /* 0x008fca00078e0214 */
[----:B------:R-:W-:-:S13]  /*16e0*/  ISETP.GE.U32.AND P0, PT, R20, UR6, PT ;  /* 0x0000000614007c0c */ /* 0x000fda000bf06070 */
[----:B------:R-:W-:Y:S05]  /*16f0*/  @!P0 BRA `(.L_x_1908) ;  /* 0xffffffe800b48947 */ /* 0x000fea000383ffff */
[----:B------:R-:W-:Y:S05]  /*1700*/  EXIT ;  /* 0x000000000000794d */ /* 0x000fea0003800000 */
.L_x_1909:
        /* <DEDUP_REMOVED lines=15> */
.L_x_2177:


//--------------------- .text._Z22kdequant_mm_int32_fp16ILi4ELi512EEvPiPfS1_P6__halfS3_iii --------------------------
	.section	.text._Z22kdequant_mm_int32_fp16ILi4ELi512EEvPiPfS1_P6__halfS3_iii,"ax",@progbits
	.align	128
        .global         _Z22kdequant_mm_int32_fp16ILi4ELi512EEvPiPfS1_P6__halfS3_iii
        .type           _Z22kdequant_mm_int32_fp16ILi4ELi512EEvPiPfS1_P6__halfS3_iii,@function
        .size           _Z22kdequant_mm_int32_fp16ILi4ELi512EEvPiPfS1_P6__halfS3_iii,(.L_x_2178 - _Z22kdequant_mm_int32_fp16ILi4ELi512EEvPiPfS1_P6__halfS3_iii)
        .other          _Z22kdequant_mm_int32_fp16ILi4ELi512EEvPiPfS1_P6__halfS3_iii,@"STO_CUDA_ENTRY STV_DEFAULT"
_Z22kdequant_mm_int32_fp16ILi4ELi512EEvPiPfS1_P6__halfS3_iii:
.text._Z22kdequant_mm_int32_fp16ILi4ELi512EEvPiPfS1_P6__halfS3_iii:
[----:B------:R-:W-:Y:S08]  /*0000*/  LDC R1, c[0x0][0x28] ;  /* 0x00000a00ff017b82 */ /* 0x000ff00000000800 */
[----:B------:R-:W0:Y:S01]  /*0010*/  LDC R17, c[0x0][0x23c] ;  /* 0x00008f00ff117b82 */ /* 0x000e220000000800 */
[----:B------:R-:W1:Y:S01]  /*0020*/  S2R R5, SR_TID.X ;  /* 0x0000000000057919 */ /* 0x000e620000002100 */
[----:B------:R-:W-:Y:S01]  /*0030*/  ULDC UR5, c[0x0][0x238] ;  /* 0x00008e0000057ab9 */ /* 0x000fe20000000800 */
[----:B------:R-:W-:Y:S01]  /*0040*/  MOV R23, RZ ;  /* 0x000000ff00177202 */ /* 0x000fe20000000f00 */
[----:B------:R-:W-:Y:S01]  /*0050*/  ULDC.64 UR6, c[0x0][0x208] ;  /* 0x0000820000067ab9 */ /* 0x000fe20000000a00 */
[----:B------:R-:W-:-:S03]  /*0060*/  ULDC.64 UR8, c[0x0][0x210] ;  /* 0x0000840000087ab9 */ /* 0x000fc60000000a00 */
[----:B------:R-:W2:Y:S01]  /*0070*/  S2UR UR4, SR_CTAID.X ;  /* 0x00000000000479c3 */ /* 0x000ea20000002500 */
[----:B0-----:R-:W-:-:S04]  /*0080*/  IABS R0, R17 ;  /* 0x0000001100007213 */ /* 0x001fc80000000000 */
[----:B------:R-:W0:Y:S01]  /*0090*/  I2F.RP R4, R0 ;  /* 0x0000000000047306 */ /* 0x000e220000209400 */
[----:B--2---:R-:W-:Y:S01]  /*00a0*/  USHF.L.U32 UR4, UR4, 0xb, URZ ;  /* 0x0000000b04047899 */ /* 0x004fe2000800063f */
[----:B-1----:R-:W-:-:S05]  /*00b0*/  SHF.L.U32 R5, R5, 0x2, RZ ;  /* 0x0000000205057819 */ /* 0x002fca00000006ff */
[----:B------:R-:W-:-:S04]  /*00c0*/  VIADD R6, R5, UR4 ;  /* 0x0000000405067c36 */ /* 0x000fc80008000000 */
[C---:B------:R-:W-:Y:S01]  /*00d0*/  VIADD R26, R6.reuse, 0x1 ;  /* 0x00000001061a7836 */ /* 0x040fe20000000000 */
[----:B0-----:R-:W0:Y:S01]  /*00e0*/  MUFU.RCP R4, R4 ;  /* 0x0000000400047308 */ /* 0x001e220000001000 */
[----:B------:R-:W-:Y:S01]  /*00f0*/  IABS R9, R6 ;  /* 0x0000000600097213 */ /* 0x000fe20000000000 */
[C---:B------:R-:W-:Y:S02]  /*0100*/  VIADD R24, R6.reuse, 0x3 ;  /* 0x0000000306187836 */ /* 0x040fe40000000000 */
[----:B------:R-:W-:Y:S01]  /*0110*/  IABS R10, R26 ;  /* 0x0000001a000a7213 */ /* 0x000fe20000000000 */
[----:B------:R-:W-:Y:S02]  /*0120*/  VIADD R22, R6, 0x2 ;  /* 0x0000000206167836 */ /* 0x000fe40000000000 */
[----:B------:R-:W-:-:S03]  /*0130*/  IABS R13, R24 ;  /* 0x00000018000d7213 */ /* 0x000fc60000000000 */
[----:B------:R-:W-:Y:S01]  /*0140*/  IABS R12, R22 ;  /* 0x00000016000c7213 */ /* 0x000fe20000000000 */
[----:B0-----:R-:W-:-:S04]  /*0150*/  VIADD R2, R4, 0xffffffe ;  /* 0x0ffffffe04027836 */ /* 0x001fc80000000000 */
[----:B------:R0:W1:Y:S02]  /*0160*/  F2I.FTZ.U32.TRUNC.NTZ R3, R2 ;  /* 0x0000000200037305 */ /* 0x000064000021f000 */
[----:B0-----:R-:W-:Y:S01]  /*0170*/  HFMA2.MMA R2, -RZ, RZ, 0, 0 ;  /* 0x00000000ff027435 */ /* 0x001fe200000001ff */
[----:B-1----:R-:W-:-:S04]  /*0180*/  IMAD.MOV R7, RZ, RZ, -R3 ;  /* 0x000000ffff077224 */ /* 0x002fc800078e0a03 */
[----:B------:R-:W-:-:S05]  /*0190*/  IMAD R7, R7, R0, RZ ;  /* 0x0000000007077224 */ /* 0x000fca00078e02ff */
[----:B------:R-:W-:-:S06]  /*01a0*/  IMAD.HI.U32 R3, R3, R7, R2 ;  /* 0x0000000703037227 */ /* 0x000fcc00078e0002 */
[----:B------:R-:W-:-:S04]  /*01b0*/  IMAD.HI.U32 R8, R3, R9, RZ ;  /* 0x0000000903087227 */ /* 0x000fc800078e00ff */
[----:B------:R-:W-:Y:S01]  /*01c0*/  IMAD.HI.U32 R2, R3, R10, RZ ;  /* 0x0000000a03027227 */ /* 0x000fe200078e00ff */
[----:B------:R-:W-:-:S03]  /*01d0*/  IADD3 R4, -R8, RZ, RZ ;  /* 0x000000ff08047210 */ /* 0x000fc60007ffe1ff */
[----:B------:R-:W-:Y:S02]  /*01e0*/  IMAD.MOV R11, RZ, RZ, -R2 ;  /* 0x000000ffff0b7224 */ /* 0x000fe400078e0a02 */
[----:B------:R-:W-:Y:S02]  /*01f0*/  IMAD R9, R0, R4, R9 ;  /* 0x0000000400097224 */ /* 0x000fe400078e0209 */
[----:B------:R-:W-:-:S03]  /*0200*/  IMAD.HI.U32 R7, R3, R13, RZ ;  /* 0x0000000d03077227 */ /* 0x000fc600078e00ff */
[----:B------:R-:W-:Y:S01]  /*0210*/  ISETP.GT.U32.AND P3, PT, R0, R9, PT ;  /* 0x000000090000720c */ /* 0x000fe20003f64070 */
[----:B------:R-:W-:-:S04]  /*0220*/  IMAD.HI.U32 R4, R3, R12, RZ ;  /* 0x0000000c03047227 */ /* 0x000fc800078e00ff */
[----:B------:R-:W-:Y:S01]  /*0230*/  IMAD R3, R0, R11, R10 ;  /* 0x0000000b00037224 */ /* 0x000fe200078e020a */
[----:B------:R-:W-:Y:S01]  /*0240*/  IADD3 R11, -R4, RZ, RZ ;  /* 0x000000ff040b7210 */ /* 0x000fe20007ffe1ff */
[----:B------:R-:W-:-:S03]  /*0250*/  IMAD.MOV R10, RZ, RZ, -R7 ;  /* 0x000000ffff0a7224 */ /* 0x000fc600078e0a07 */
[C---:B------:R-:W-:Y:S01]  /*0260*/  ISETP.GT.U32.AND P1, PT, R0.reuse, R3, PT ;  /* 0x000000030000720c */ /* 0x040fe20003f24070 */
[----:B------:R-:W-:Y:S02]  /*0270*/  IMAD R13, R0, R10, R13 ;  /* 0x0000000a000d7224 */ /* 0x000fe400078e020d */
[----:B------:R-:W-:Y:S01]  /*0280*/  @!P3 IMAD.IADD R9, R9, 0x1, -R0 ;  /* 0x000000010909b824 */ /* 0x000fe200078e0a00 */
[----:B------:R-:W-:Y:S01]  /*0290*/  @!P3 IADD3 R8, R8, 0x1, RZ ;  /* 0x000000010808b810 */ /* 0x000fe20007ffe0ff */
[C---:B------:R-:W-:Y:S01]  /*02a0*/  IMAD R11, R0.reuse, R11, R12 ;  /* 0x0000000b000b7224 */ /* 0x040fe200078e020c */
[----:B------:R-:W-:Y:S02]  /*02b0*/  ISETP.GT.U32.AND P4, PT, R0, R13, PT ;  /* 0x0000000d0000720c */ /* 0x000fe40003f84070 */
[----:B------:R-:W-:Y:S02]  /*02c0*/  ISETP.GE.U32.AND P0, PT, R9, R0, PT ;  /* 0x000000000900720c */ /* 0x000fe40003f06070 */
[----:B------:R-:W-:-:S02]  /*02d0*/  LOP3.LUT R9, R6, R17, RZ, 0x3c, !PT ;  /* 0x0000001106097212 */ /* 0x000fc400078e3cff */
[----:B------:R-:W-:Y:S01]  /*02e0*/  ISETP.GT.U32.AND P5, PT, R0, R11, PT ;  /* 0x0000000b0000720c */ /* 0x000fe20003fa4070 */
[----:B------:R-:W-:Y:S01]  /*02f0*/  @!P1 IMAD.IADD R3, R3, 0x1, -R0 ;  /* 0x0000000103039824 */ /* 0x000fe200078e0a00 */
[----:B------:R-:W-:Y:S01]  /*0300*/  ISETP.GE.AND P2, PT, R9, RZ, PT ;  /* 0x000000ff0900720c */ /* 0x000fe20003f46270 */
[----:B------:R-:W-:-:S03]  /*0310*/  @!P1 VIADD R2, R2, 0x1 ;  /* 0x0000000102029836 */ /* 0x000fc60000000000 */
[-C--:B------:R-:W-:Y:S01]  /*0320*/  ISETP.GE.U32.AND P3, PT, R3, R0.reuse, PT ;  /* 0x000000000300720c */ /* 0x080fe20003f66070 */
[----:B------:R-:W-:Y:S01]  /*0330*/  @!P4 IMAD.IADD R13, R13, 0x1, -R0 ;  /* 0x000000010d0dc824 */ /* 0x000fe200078e0a00 */
[----:B------:R-:W-:Y:S01]  /*0340*/  LOP3.LUT R3, R26, R17, RZ, 0x3c, !PT ;  /* 0x000000111a037212 */ /* 0x000fe200078e3cff */
[----:B------:R-:W-:Y:S02]  /*0350*/  @P0 VIADD R8, R8, 0x1 ;  /* 0x0000000108080836 */ /* 0x000fe40000000000 */
[----:B------:R-:W-:Y:S01]  /*0360*/  @!P4 VIADD R7, R7, 0x1 ;  /* 0x000000010707c836 */ /* 0x000fe20000000000 */
[-C--:B------:R-:W-:Y:S02]  /*0370*/  ISETP.GE.U32.AND P6, PT, R13, R0.reuse, PT ;  /* 0x000000000d00720c */ /* 0x080fe40003fc6070 */
[----:B------:R-:W-:Y:S01]  /*0380*/  ISETP.GE.AND P0, PT, R3, RZ, PT ;  /* 0x000000ff0300720c */ /* 0x000fe20003f06270 */
[----:B------:R-:W-:Y:S01]  /*0390*/  @!P2 IMAD.MOV R8, RZ, RZ, -R8 ;  /* 0x000000ffff08a224 */ /* 0x000fe200078e0a08 */
[----:B------:R-:W-:-:S02]  /*03a0*/  @!P5 IADD3 R11, R11, -R0, RZ ;  /* 0x800000000b0bd210 */ /* 0x000fc40007ffe0ff */
[-C--:B------:R-:W-:Y:S02]  /*03b0*/  LOP3.LUT R3, R24, R17.reuse, RZ, 0x3c, !PT ;  /* 0x0000001118037212 */ /* 0x080fe400078e3cff */
[----:B------:R-:W-:Y:S02]  /*03c0*/  ISETP.GE.U32.AND P2, PT, R11, R0, PT ;  /* 0x000000000b00720c */ /* 0x000fe40003f46070 */
[-C--:B------:R-:W-:Y:S02]  /*03d0*/  LOP3.LUT R0, R22, R17.reuse, RZ, 0x3c, !PT ;  /* 0x0000001116007212 */ /* 0x080fe400078e3cff */
[----:B------:R-:W-:Y:S01]  /*03e0*/  ISETP.GE.AND P1, PT, R3, RZ, PT ;  /* 0x000000ff0300720c */ /* 0x000fe20003f26270 */
[----:B------:R-:W-:Y:S01]  /*03f0*/  @P6 VIADD R7, R7, 0x1 ;  /* 0x0000000107076836 */ /* 0x000fe20000000000 */
[----:B------:R-:W-:Y:S02]  /*0400*/  @P3 IADD3 R2, R2, 0x1, RZ ;  /* 0x0000000102023810 */ /* 0x000fe40007ffe0ff */
[----:B------:R-:W-:Y:S01]  /*0410*/  ISETP.GE.AND P4, PT, R0, RZ, PT ;  /* 0x000000ff0000720c */ /* 0x000fe20003f86270 */
[----:B------:R-:W-:Y:S01]  /*0420*/  IMAD.MOV.U32 R0, RZ, RZ, R7 ;  /* 0x000000ffff007224 */ /* 0x000fe200078e0007 */
[----:B------:R-:W-:Y:S01]  /*0430*/  ISETP.NE.AND P3, PT, R17, RZ, PT ;  /* 0x000000ff1100720c */ /* 0x000fe20003f65270 */
[----:B------:R-:W-:Y:S01]  /*0440*/  @!P0 IMAD.MOV R2, RZ, RZ, -R2 ;  /* 0x000000ffff028224 */ /* 0x000fe200078e0a02 */
[----:B------:R-:W-:-:S02]  /*0450*/  LOP3.LUT R11, RZ, R17, RZ, 0x33, !PT ;  /* 0x00000011ff0b7212 */ /* 0x000fc400078e33ff */
[----:B------:R-:W-:Y:S02]  /*0460*/  @!P5 IADD3 R4, R4, 0x1, RZ ;  /* 0x000000010404d810 */ /* 0x000fe40007ffe0ff */
[C---:B------:R-:W-:Y:S02]  /*0470*/  SEL R7, R11.reuse, R2, !P3 ;  /* 0x000000020b077207 */ /* 0x040fe40005800000 */
[----:B------:R-:W-:Y:S01]  /*0480*/  SEL R3, R11, R8, !P3 ;  /* 0x000000080b037207 */ /* 0x000fe20005800000 */
[----:B------:R-:W-:Y:S01]  /*0490*/  @P2 VIADD R4, R4, 0x1 ;  /* 0x0000000104042836 */ /* 0x000fe20000000000 */
[----:B------:R-:W-:Y:S01]  /*04a0*/  @!P1 IADD3 R0, -R0, RZ, RZ ;  /* 0x000000ff00009210 */ /* 0x000fe20007ffe1ff */
[----:B------:R-:W0:Y:S01]  /*04b0*/  LDC.64 R8, c[0x0][0x230] ;  /* 0x00008c00ff087b82 */ /* 0x000e220000000a00 */
[----:B------:R-:W-:Y:S01]  /*04c0*/  ISETP.GE.AND P1, PT, R7, UR5, PT ;  /* 0x0000000507007c0c */ /* 0x000fe2000bf26270 */
[----:B------:R-:W-:Y:S01]  /*04d0*/  @!P4 IMAD.MOV R4, RZ, RZ, -R4 ;  /* 0x000000ffff04c224 */ /* 0x000fe200078e0a04 */
[----:B------:R-:W-:-:S02]  /*04e0*/  ISETP.GE.AND P5, PT, R3, UR5, PT ;  /* 0x0000000503007c0c */ /* 0x000fc4000bfa6270 */
[C---:B------:R-:W-:Y:S02]  /*04f0*/  SEL R0, R11.reuse, R0, !P3 ;  /* 0x000000000b007207 */ /* 0x040fe40005800000 */
[----:B------:R-:W-:Y:S02]  /*0500*/  SEL R2, R11, R4, !P3 ;  /* 0x000000040b027207 */ /* 0x000fe40005800000 */
[----:B------:R-:W-:Y:S02]  /*0510*/  ISETP.GE.AND P2, PT, R0, UR5, PT ;  /* 0x0000000500007c0c */ /* 0x000fe4000bf46270 */
[----:B------:R-:W-:Y:S02]  /*0520*/  ISETP.GE.AND P4, PT, R2, UR5, PT ;  /* 0x0000000502007c0c */ /* 0x000fe4000bf86270 */
[----:B------:R-:W-:Y:S01]  /*0530*/  ISETP.GE.AND P3, PT, R17, RZ, PT ;  /* 0x000000ff1100720c */ /* 0x000fe20003f66270 */
[----:B------:R-:W1:Y:S08]  /*0540*/  @!P1 LDC.64 R14, c[0x0][0x218] ;  /* 0x00008600ff0e9b82 */ /* 0x000e700000000a00 */
[----:B------:R-:W2:Y:S01]  /*0550*/  @!P5 LDC.64 R20, c[0x0][0x218] ;  /* 0x00008600ff14db82 */ /* 0x000ea20000000a00 */
[----:B0-----:R-:W-:-:S07]  /*0560*/  ISETP.EQ.U32.AND P0, PT, R8, RZ, PT ;  /* 0x000000ff0800720c */ /* 0x001fce0003f02070 */
[----:B------:R-:W0:Y:S01]  /*0570*/  @!P2 LDC.64 R10, c[0x0][0x218] ;  /* 0x00008600ff0aab82 */ /* 0x000e220000000a00 */
[----:B------:R-:W-:-:S07]  /*0580*/  ISETP.EQ.OR.EX P0, PT, R9, RZ, !P3, P0 ;  /* 0x000000ff0900720c */ /* 0x000fce0005f02700 */
[----:B------:R-:W3:Y:S01]  /*0590*/  @!P4 LDC.64 R18, c[0x0][0x218] ;  /* 0x00008600ff12cb82 */ /* 0x000ee20000000a00 */
[----:B------:R-:W-:Y:S01]  /*05a0*/  CS2R R8, SRZ ;  /* 0x0000000000087805 */ /* 0x000fe2000001ff00 */
[----:B-1----:R-:W-:-:S04]  /*05b0*/  @!P1 IMAD.WIDE R14, R7, 0x4, R14 ;  /* 0x00000004070e9825 */ /* 0x002fc800078e020e */
[----:B------:R-:W-:Y:S01]  /*05c0*/  IMAD.MOV.U32 R4, RZ, RZ, RZ ;  /* 0x000000ffff047224 */ /* 0x000fe200078e00ff */
[----:B------:R1:W4:Y:S01]  /*05d0*/  @!P1 LDG.E.CONSTANT R8, desc[UR6][R14.64] ;  /* 0x000000060e089981 */ /* 0x000322000c1e9900 */
[----:B------:R-:W5:Y:S01]  /*05e0*/  @P3 LDC.64 R12, c[0x0][0x220] ;  /* 0x00008800ff0c3b82 */ /* 0x000f620000000a00 */
[----:B--2---:R-:W-:-:S05]  /*05f0*/  @!P5 IMAD.WIDE R20, R3, 0x4, R20 ;  /* 0x000000040314d825 */ /* 0x004fca00078e0214 */
[----:B------:R0:W2:Y:S01]  /*0600*/  @!P5 LDG.E.CONSTANT R23, desc[UR6][R20.64] ;  /* 0x000000061417d981 */ /* 0x0000a2000c1e9900 */
[----:B------:R-:W-:Y:S01]  /*0610*/  IMAD.MOV R3, RZ, RZ, -R3 ;  /* 0x000000ffff037224 */ /* 0x000fe200078e0a03 */
[----:B------:R-:W5:Y:S08]  /*0620*/  @P3 LDC.64 R28, c[0x0][0x220] ;  /* 0x00008800ff1c3b82 */ /* 0x000f700000000a00 */
[----:B-1----:R-:W1:Y:S01]  /*0630*/  @!P0 LDC.64 R14, c[0x0][0x230] ;  /* 0x00008c00ff0e8b82 */ /* 0x002e620000000a00 */
[----:B0-----:R-:W-:Y:S01]  /*0640*/  @!P2 IMAD.WIDE R20, R0, 0x4, R10 ;  /* 0x000000040014a825 */ /* 0x001fe200078e020a */
[----:B------:R-:W-:-:S03]  /*0650*/  CS2R R10, SRZ ;  /* 0x00000000000a7805 */ /* 0x000fc6000001ff00 */
[----:B---3--:R-:W-:Y:S01]  /*0660*/  @!P4 IMAD.WIDE R18, R2, 0x4, R18 ;  /* 0x000000040212c825 */ /* 0x008fe200078e0212 */
[----:B------:R0:W3:Y:S03]  /*0670*/  @!P2 LDG.E.CONSTANT R4, desc[UR6][R20.64] ;  /* 0x000000061404a981 */ /* 0x0000e6000c1e9900 */
[----:B------:R-:W-:Y:S01]  /*0680*/  IMAD R3, R17, R3, R6 ;  /* 0x0000000311037224 */ /* 0x000fe200078e0206 */
[----:B------:R5:W3:Y:S01]  /*0690*/  @!P4 LDG.E.CONSTANT R10, desc[UR6][R18.64] ;  /* 0x00000006120ac981 */ /* 0x000ae2000c1e9900 */
[----:B0-----:R-:W0:Y:S02]  /*06a0*/  @P3 LDC.64 R20, c[0x0][0x220] ;  /* 0x00008800ff143b82 */ /* 0x001e240000000a00 */
[----:B-----5:R-:W-:Y:S01]  /*06b0*/  @P3 IMAD.WIDE R12, R3, 0x4, R12 ;  /* 0x00000004030c3825 */ /* 0x020fe200078e020c */
[----:B------:R-:W-:-:S04]  /*06c0*/  IADD3 R27, -R7, RZ, RZ ;  /* 0x000000ff071b7210 */ /* 0x000fc80007ffe1ff */
[----:B------:R5:W3:Y:S01]  /*06d0*/  @P3 LDG.E.CONSTANT R9, desc[UR6][R12.64] ;  /* 0x000000060c093981 */ /* 0x000ae2000c1e9900 */
[----:B------:R-:W0:Y:S01]  /*06e0*/  @!P0 LDC.64 R18, c[0x0][0x230] ;  /* 0x00008c00ff128b82 */ /* 0x000e220000000a00 */
[----:B------:R-:W-:Y:S02]  /*06f0*/  IMAD R27, R17, R27, R26 ;  /* 0x0000001b111b7224 */ /* 0x000fe400078e021a */
[----:B------:R-:W-:-:S05]  /*0700*/  IMAD.MOV R25, RZ, RZ, -R2 ;  /* 0x000000ffff197224 */ /* 0x000fca00078e0a02 */
[----:B-----5:R-:W5:Y:S01]  /*0710*/  @!P0 LDC.64 R12, c[0x0][0x230] ;  /* 0x00008c00ff0c8b82 */ /* 0x020f620000000a00 */
[----:B-1----:R-:W-:Y:S01]  /*0720*/  @!P0 IMAD.WIDE R14, R3, 0x2, R14 ;  /* 0x00000002030e8825 */ /* 0x002fe200078e020e */
[----:B------:R-:W-:-:S03]  /*0730*/  HFMA2.MMA R7, -RZ, RZ, 0, 0 ;  /* 0x00000000ff077435 */ /* 0x000fc600000001ff */
[----:B------:R-:W-:Y:S01]  /*0740*/  @P3 IMAD.WIDE R28, R27, 0x4, R28 ;  /* 0x000000041b1c3825 */ /* 0x000fe200078e021c */
[----:B------:R1:W4:Y:S03]  /*0750*/  @!P0 LDG.E.U16.CONSTANT R2, desc[UR6][R14.64] ;  /* 0x000000060e028981 */ /* 0x000326000c1e9500 */
[C---:B------:R-:W-:Y:S01]  /*0760*/  IMAD R3, R17.reuse, UR5, RZ ;  /* 0x0000000511037c24 */ /* 0x040fe2000f8e02ff */
[----:B------:R-:W-:Y:S01]  /*0770*/  UIADD3 UR5, UR4, 0x800, URZ ;  /* 0x0000080004057890 */ /* 0x000fe2000fffe03f */
[----:B------:R-:W-:Y:S01]  /*0780*/  IMAD R25, R17, R25, R22 ;  /* 0x0000001911197224 */ /* 0x000fe200078e0216 */
[----:B------:R1:W3:Y:S01]  /*0790*/  @P3 LDG.E.CONSTANT R11, desc[UR6][R28.64] ;  /* 0x000000061c0b3981 */ /* 0x0002e2000c1e9900 */
[----:B------:R-:W-:Y:S02]  /*07a0*/  IMAD.MOV R0, RZ, RZ, -R0 ;  /* 0x000000ffff007224 */ /* 0x000fe400078e0a00 */
[----:B0-----:R-:W-:Y:S01]  /*07b0*/  @P3 IMAD.WIDE R20, R25, 0x4, R20 ;  /* 0x0000000419143825 */ /* 0x001fe200078e0214 */
[----:B------:R-:W-:Y:S01]  /*07c0*/  ISETP.LE.AND P1, PT, R3, UR5, PT ;  /* 0x0000000503007c0c */ /* 0x000fe2000bf23270 */
[----:B-1----:R-:W0:Y:S01]  /*07d0*/  @P3 LDC.64 R14, c[0x0][0x220] ;  /* 0x00008800ff0e3b82 */ /* 0x002e220000000a00 */
[----:B------:R-:W-:Y:S01]  /*07e0*/  USHF.R.S32.HI UR5, URZ, 0x1f, UR4 ;  /* 0x0000001f3f057899 */ /* 0x000fe20008011404 */
[----:B------:R-:W-:Y:S01]  /*07f0*/  IMAD R0, R17, R0, R24 ;  /* 0x0000000011007224 */ /* 0x000fe200078e0218 */
[----:B------:R1:W3:Y:S01]  /*0800*/  @P3 LDG.E.CONSTANT R7, desc[UR6][R20.64] ;  /* 0x0000000614073981 */ /* 0x0002e2000c1e9900 */
[----:B------:R-:W-:-:S02]  /*0810*/  VIADD R28, R3, -UR4 ;  /* 0x80000004031c7c36 */ /* 0x000fc40008000000 */
[----:B------:R-:W-:Y:S02]  /*0820*/  @!P0 IMAD.WIDE R18, R27, 0x2, R18 ;  /* 0x000000021b128825 */ /* 0x000fe400078e0212 */
[----:B------:R-:W0:Y:S01]  /*0830*/  @!P0 LDC.64 R16, c[0x0][0x230] ;  /* 0x00008c00ff108b82 */ /* 0x000e220000000a00 */
[----:B------:R-:W-:Y:S01]  /*0840*/  SEL R28, R28, 0x800, P1 ;  /* 0x000008001c1c7807 */ /* 0x000fe20000800000 */
[C---:B------:R-:W-:Y:S01]  /*0850*/  VIADD R27, R5.reuse, 0x1 ;  /* 0x00000001051b7836 */ /* 0x040fe20000000000 */
[----:B-1----:R-:W-:Y:S01]  /*0860*/  IADD3 R21, P1, R5, UR4, RZ ;  /* 0x0000000405157c10 */ /* 0x002fe2000ff3e0ff */
[----:B-----5:R-:W-:Y:S01]  /*0870*/  @!P0 IMAD.WIDE R12, R25, 0x2, R12 ;  /* 0x00000002190c8825 */ /* 0x020fe200078e020c */
[----:B------:R1:W5:Y:S02]  /*0880*/  @!P0 LDG.E.U16.CONSTANT R18, desc[UR6][R18.64] ;  /* 0x0000000612128981 */ /* 0x000364000c1e9500 */
[----:B------:R-:W-:Y:S02]  /*0890*/  ISETP.GE.AND P2, PT, R27, R28, PT ;  /* 0x0000001c1b00720c */ /* 0x000fe40003f46270 */
[----:B------:R-:W-:-:S02]  /*08a0*/  LEA.HI.X.SX32 R27, R5, UR5, 0x1, P1 ;  /* 0x00000005051b7c11 */ /* 0x000fc400088f0eff */
[----:B------:R-:W-:Y:S01]  /*08b0*/  LEA R20, P1, R21, UR8, 0x2 ;  /* 0x0000000815147c11 */ /* 0x000fe2000f8210ff */
[----:B------:R-:W2:Y:S01]  /*08c0*/  @!P0 LDG.E.U16.CONSTANT R12, desc[UR6][R12.64] ;  /* 0x000000060c0c8981 */ /* 0x000ea2000c1e9500 */
[----:B------:R-:W-:Y:S02]  /*08d0*/  IADD3 R25, R5, 0x2, RZ ;  /* 0x0000000205197810 */ /* 0x000fe40007ffe0ff */
[----:B------:R-:W-:Y:S02]  /*08e0*/  LEA.HI.X R21, R21, UR9, R27, 0x2, P1 ;  /* 0x0000000915157c11 */ /* 0x000fe400088f141b */
[-C--:B------:R-:W-:Y:S02]  /*08f0*/  ISETP.GE.AND P5, PT, R5, R28.reuse, PT ;  /* 0x0000001c0500720c */ /* 0x080fe40003fa6270 */
[----:B------:R-:W-:Y:S01]  /*0900*/  ISETP.GE.AND P1, PT, R25, R28, PT ;  /* 0x0000001c1900720c */ /* 0x000fe20003f26270 */
[----:B-1----:R-:W-:Y:S01]  /*0910*/  VIADD R19, R5, 0x3 ;  /* 0x0000000305137836 */ /* 0x002fe20000000000 */
[----:B------:R-:W3:Y:S01]  /*0920*/  @!P2 LDG.E.CONSTANT R27, desc[UR6][R20.64+0x4] ;  /* 0x00000406141ba981 */ /* 0x000ee2000c1e9900 */
[----:B0-----:R-:W-:-:S03]  /*0930*/  @P3 IMAD.WIDE R14, R0, 0x4, R14 ;  /* 0x00000004000e3825 */ /* 0x001fc600078e020e */
[----:B------:R-:W-:Y:S01]  /*0940*/  ISETP.GE.AND P4, PT, R19, R28, PT ;  /* 0x0000001c1300720c */ /* 0x000fe20003f86270 */
[----:B------:R-:W-:-:S04]  /*0950*/  @!P0 IMAD.WIDE R16, R0, 0x2, R16 ;  /* 0x0000000200108825 */ /* 0x000fc800078e0210 */
[----:B------:R-:W5:Y:S04]  /*0960*/  @!P5 LDG.E.CONSTANT R5, desc[UR6][R20.64] ;  /* 0x000000061405d981 */ /* 0x000f68000c1e9900 */
[----:B------:R-:W5:Y:S01]  /*0970*/  @!P1 LDG.E.CONSTANT R0, desc[UR6][R20.64+0x8] ;  /* 0x0000080614009981 */ /* 0x000f62000c1e9900 */
[----:B------:R-:W-:-:S03]  /*0980*/  MOV R19, RZ ;  /* 0x000000ff00137202 */ /* 0x000fc60000000f00 */
[----:B------:R-:W5:Y:S04]  /*0990*/  @!P4 LDG.E.CONSTANT R13, desc[UR6][R20.64+0xc] ;  /* 0x00000c06140dc981 */ /* 0x000f68000c1e9900 */
[----:B------:R-:W5:Y:S04]  /*09a0*/  @!P0 LDG.E.U16.CONSTANT R16, desc[UR6][R16.64] ;  /* 0x0000000610108981 */ /* 0x000f68000c1e9500 */
[----:B------:R0:W5:Y:S01]  /*09b0*/  @P3 LDG.E.CONSTANT R19, desc[UR6][R14.64] ;  /* 0x000000060e133981 */ /* 0x000162000c1e9900 */
[----:B------:R-:W-:Y:S01]  /*09c0*/  CS2R R28, SRZ ;  /* 0x00000000001c7805 */ /* 0x000fe2000001ff00 */
[----:B0-----:R-:W0:Y:S01]  /*09d0*/  LDC.64 R14, c[0x0][0x228] ;  /* 0x00008a00ff0e7b82 */ /* 0x001e220000000a00 */
[----:B------:R-:W-:Y:S01]  /*09e0*/  MOV R17, RZ ;  /* 0x000000ff00117202 */ /* 0x000fe20000000f00 */
[----:B------:R-:W-:Y:S01]  /*09f0*/  IMAD.MOV.U32 R25, RZ, RZ, RZ ;  /* 0x000000ffff197224 */ /* 0x000fe200078e00ff */
[----:B------:R-:W-:-:S02]  /*0a00*/  ISETP.GE.AND P6, PT, R26, R3, PT ;  /* 0x000000031a00720c */ /* 0x000fc40003fc6270 */
[----:B------:R-:W-:Y:S01]  /*0a10*/  ISETP.GE.AND P3, PT, R22, R3, PT ;  /* 0x000000031600720c */ /* 0x000fe20003f66270 */
[----:B0-----:R-:W-:-:S04]  /*0a20*/  IMAD.WIDE R14, R6, 0x2, R14 ;  /* 0x00000002060e7825 */ /* 0x001fc800078e020e */
[----:B----4-:R-:W-:Y:S02]  /*0a30*/  @!P0 HADD2.F32 R25, -RZ, R2.H0_H0 ;  /* 0x20000002ff198230 */ /* 0x010fe40000004100 */
[----:B------:R-:W-:Y:S02]  /*0a40*/  IMAD.MOV.U32 R2, RZ, RZ, RZ ;  /* 0x000000ffff027224 */ /* 0x000fe400078e00ff */
[----:B--2---:R-:W-:Y:S01]  /*0a50*/  @!P0 HADD2.F32 R2, -RZ, R12.H0_H0 ;  /* 0x2000000cff028230 */ /* 0x004fe20000004100 */
[----:B---3--:R-:W-:Y:S02]  /*0a60*/  @!P2 I2FP.F32.S32 R29, R27 ;  /* 0x0000001b001da245 */ /* 0x008fe40000201400 */
[----:B-----5:R-:W-:Y:S01]  /*0a70*/  @!P5 I2FP.F32.S32 R28, R5 ;  /* 0x00000005001cd245 */ /* 0x020fe20000201400 */
[----:B------:R-:W-:Y:S01]  /*0a80*/  HFMA2.MMA R5, -RZ, RZ, 0, 0 ;  /* 0x00000000ff057435 */ /* 0x000fe200000001ff */
[----:B------:R-:W-:-:S03]  /*0a90*/  @!P1 I2FP.F32.S32 R17, R0 ;  /* 0x0000000000119245 */ /* 0x000fc60000201400 */
[----:B------:R-:W-:Y:S01]  /*0aa0*/  FMUL.FTZ R28, R28, R23 ;  /* 0x000000171c1c7220 */ /* 0x000fe20000410000 */
[----:B------:R-:W-:Y:S01]  /*0ab0*/  FMUL.FTZ R8, R29, R8 ;  /* 0x000000081d087220 */ /* 0x000fe20000410000 */
[----:B------:R-:W-:Y:S01]  /*0ac0*/  FMUL.FTZ R10, R17, R10 ;  /* 0x0000000a110a7220 */ /* 0x000fe20000410000 */
[----:B------:R-:W-:Y:S02]  /*0ad0*/  @!P0 HADD2.F32 R5, -RZ, R18.H0_H0 ;  /* 0x20000012ff058230 */ /* 0x000fe40000004100 */
[----:B------:R-:W-:Y:S01]  /*0ae0*/  FMUL.FTZ R28, R28, R9 ;  /* 0x000000091c1c7220 */ /* 0x000fe20000410000 */
[----:B------:R-:W-:Y:S01]  /*0af0*/  FMUL.FTZ R8, R8, R11 ;  /* 0x0000000b08087220 */ /* 0x000fe20000410000 */
[----:B------:R-:W-:Y:S01]  /*0b00*/  FMUL.FTZ R7, R10, R7 ;  /* 0x000000070a077220 */ /* 0x000fe20000410000 */
[-C--:B------:R-:W-:Y:S02]  /*0b10*/  ISETP.GE.AND P2, PT, R6, R3.reuse, PT ;  /* 0x000000030600720c */ /* 0x080fe40003f46270 */
[----:B------:R-:W-:Y:S01]  /*0b20*/  ISETP.GE.AND P5, PT, R24, R3, PT ;  /* 0x000000031800720c */ /* 0x000fe20003fa6270 */
[----:B------:R-:W-:Y:S01]  /*0b30*/  IMAD.MOV.U32 R3, RZ, RZ, RZ ;  /* 0x000000ffff037224 */ /* 0x000fe200078e00ff */
[----:B------:R-:W-:Y:S01]  /*0b40*/  @!P4 I2FP.F32.S32 R3, R13 ;  /* 0x0000000d0003c245 */ /* 0x000fe20000201400 */
[----:B------:R-:W-:Y:S01]  /*0b50*/  FFMA.FTZ R25, R28, 6.2000122852623462677e-05, R25 ;  /* 0x388206101c197823 */ /* 0x000fe20000010019 */
[----:B------:R-:W-:Y:S01]  /*0b60*/  FFMA.FTZ R5, R8, 6.2000122852623462677e-05, R5 ;  /* 0x3882061008057823 */ /* 0x000fe20000010005 */
[----:B------:R-:W-:Y:S01]  /*0b70*/  FFMA.FTZ R2, R7, 6.2000122852623462677e-05, R2 ;  /* 0x3882061007027823 */ /* 0x000fe20000010002 */
[----:B------:R-:W-:Y:S01]  /*0b80*/  HFMA2.MMA R0, -RZ, RZ, 0, 0 ;  /* 0x00000000ff007435 */ /* 0x000fe200000001ff */
[----:B------:R-:W-:Y:S01]  /*0b90*/  FMUL.FTZ R4, R3, R4 ;  /* 0x0000000403047220 */ /* 0x000fe20000410000 */
[----:B------:R-:W-:-:S02]  /*0ba0*/  F2FP.F16.F32.PACK_AB R25, RZ, R25 ;  /* 0x00000019ff19723e */ /* 0x000fc400000000ff */
[----:B------:R-:W-:Y:S02]  /*0bb0*/  F2FP.F16.F32.PACK_AB R5, RZ, R5 ;  /* 0x00000005ff05723e */ /* 0x000fe400000000ff */
[----:B------:R-:W-:Y:S01]  /*0bc0*/  F2FP.F16.F32.PACK_AB R2, RZ, R2 ;  /* 0x00000002ff02723e */ /* 0x000fe200000000ff */
[----:B------:R-:W-:Y:S02]  /*0bd0*/  @!P0 HADD2.F32 R0, -RZ, R16.H0_H0 ;  /* 0x20000010ff008230 */ /* 0x000fe40000004100 */
[----:B------:R-:W-:Y:S01]  /*0be0*/  FMUL.FTZ R19, R4, R19 ;  /* 0x0000001304137220 */ /* 0x000fe20000410000 */
[----:B------:R0:W-:Y:S04]  /*0bf0*/  @!P2 STG.E.U16 desc[UR6][R14.64], R25 ;  /* 0x000000190e00a986 */ /* 0x0001e8000c101506 */
[----:B------:R0:W-:Y:S01]  /*0c00*/  @!P6 STG.E.U16 desc[UR6][R14.64+0x2], R5 ;  /* 0x000002050e00e986 */ /* 0x0001e2000c101506 */
[----:B------:R-:W-:-:S03]  /*0c10*/  FFMA.FTZ R0, R19, 6.2000122852623462677e-05, R0 ;  /* 0x3882061013007823 */ /* 0x000fc60000010000 */
[----:B------:R0:W-:Y:S01]  /*0c20*/  @!P3 STG.E.U16 desc[UR6][R14.64+0x4], R2 ;  /* 0x000004020e00b986 */ /* 0x0001e2000c101506 */
[----:B------:R-:W-:Y:S05]  /*0c30*/  @P5 EXIT ;  /* 0x000000000000594d */ /* 0x000fea0003800000 */
[----:B------:R-:W-:-:S05]  /*0c40*/  F2FP.F16.F32.PACK_AB R0, RZ, R0 ;  /* 0x00000000ff00723e */ /* 0x000fca00000000ff */
[----:B------:R-:W-:Y:S01]  /*0c50*/  STG.E.U16 desc[UR6][R14.64+0x6], R0 ;  /* 0x000006000e007986 */ /* 0x000fe2000c101506 */
[----:B------:R-:W-:Y:S05]  /*0c60*/  EXIT ;  /* 0x000000000000794d */ /* 0x000fea0003800000 */
.L_x_1910:
        /* <DEDUP_REMOVED lines=9> */
.L_x_2178:


//--------------------- .text._Z26kgemm_4bit_inference_naiveIfLi128ELi32EEviiiPT_PhPfPKfS1_iiii --------------------------
	.section	.text._Z26kgemm_4bit_inference_naiveIfLi128ELi32EEviiiPT_PhPfPKfS1_iiii,"ax",@progbits
	.align	128
        .global         _Z26kgemm_4bit_inference_naiveIfLi128ELi32EEviiiPT_PhPfPKfS1_iiii
        .type           _Z26kgemm_4bit_inference_naiveIfLi128ELi32EEviiiPT_PhPfPKfS1_iiii,@function
        .size           _Z26kgemm_4bit_inference_naiveIfLi128ELi32EEviiiPT_PhPfPKfS1_iiii,(.L_x_2179 - _Z26kgemm_4bit_inference_naiveIfLi128ELi32EEviiiPT_PhPfPKfS1_iiii)
        .other          _Z26kgemm_4bit_inference_naiveIfLi128ELi32EEviiiPT_PhPfPKfS1_iiii,@"STO_CUDA_ENTRY STV_DEFAULT"
_Z26kgemm_4bit_inference_naiveIfLi128ELi32EEviiiPT_PhPfPKfS1_iiii:
.text._Z26kgemm_4bit_inference_naiveIfLi128ELi32EEviiiPT_PhPfPKfS1_iiii:
[----:B------:R-:W-:Y:S01]  /*0000*/  LDC R1, c[0x0][0x28] ;  /* 0x00000a00ff017b82 */ /* 0x000fe20000000800 */
[----:B------:R-:W0:Y:S01]  /*0010*/  S2R R9, SR_TID.X ;  /* 0x0000000000097919 */ /* 0x000e220000002100 */
[----:B------:R-:W-:-:S06]  /*0020*/  ULDC.64 UR4, c[0x0][0x208] ;  /* 0x0000820000047ab9 */ /* 0x000fcc0000000a00 */
[----:B------:R-:W1:Y:S01]  /*0030*/  LDC R25, c[0x0][0x218] ;  /* 0x00008600ff197b82 */ /* 0x000e620000000800 */
[----:B0-----:R-:W-:-:S13]  /*0040*/  ISETP.GT.U32.AND P0, PT, R9, 0xf, PT ;  /* 0x0000000f0900780c */ /* 0x001fda0003f04070 */
[----:B------:R-:W0:Y:S02]  /*0050*/  @!P0 LDC.64 R2, c[0x0][0x238] ;  /* 0x00008e00ff028b82 */ /* 0x000e240000000a00 */
[----:B0-----:R-:W-:-:S06]  /*0060*/  @!P0 IMAD.WIDE.U32 R2, R9, 0x4, R2 ;  /* 0x0000000409028825 */ /* 0x001fcc00078e0002 */
[----:B------:R-:W2:Y:S01]  /*0070*/  @!P0 LDG.E.CONSTANT R2, desc[UR4][R2.64] ;  /* 0x0000000402028981 */ /* 0x000ea2000c1e9900 */
[----:B------:R-:W-:Y:S01]  /*0080*/  @!P0 MOV R0, 0x400 ;  /* 0x0000040000008802 */ /* 0x000fe20000000f00 */
[----:B------:R-:W-:Y:S01]  /*0090*/  BSSY B0, `(.L_x_1911) ;  /* 0x00001fc000007945 */ /* 0x000fe20003800000 */
[----:B------:R-:W-:Y:S01]  /*00a0*/  LOP3.LUT R7, R9, 0x1f, RZ, 0xc0, !PT ;  /* 0x0000001f09077812 */ /* 0x000fe200078ec0ff */
[----:B------:R-:W0:Y:S01]  /*00b0*/  @!P0 S2R R5, SR_CgaCtaId ;  /* 0x0000000000058919 */ /* 0x000e220000008800 */
[----:B------:R-:W-:Y:S01]  /*00c0*/  SHF.R.U32.HI R26, RZ, 0x5, R9 ;  /* 0x00000005ff1a7819 */ /* 0x000fe20000011609 */
[----:B------:R-:W-:Y:S01]  /*00d0*/  IMAD.MOV.U32 R33, RZ, RZ, RZ ;  /* 0x000000ffff217224 */ /* 0x000fe200078e00ff */
[----:B------:R-:W3:Y:S01]  /*00e0*/  S2R R11, SR_CTAID.X ;  /* 0x00000000000b7919 */ /* 0x000ee20000002500 */
[----:B------:R-:W-:Y:S01]  /*00f0*/  IMAD.SHL.U32 R24, R7, 0x20, RZ ;  /* 0x0000002007187824 */ /* 0x000fe200078e00ff */
[----:B0-----:R-:W-:Y:S01]  /*0100*/  @!P0 LEA R0, R5, R0, 0x18 ;  /* 0x0000000005008211 */ /* 0x001fe200078ec0ff */
[----:B---3--:R-:W-:-:S04]  /*0110*/  IMAD R26, R11, 0x4, R26 ;  /* 0x000000040b1a7824 */ /* 0x008fc800078e021a */
[----:B------:R-:W-:-:S05]  /*0120*/  @!P0 IMAD R5, R9, 0x4, R0 ;  /* 0x0000000409058824 */ /* 0x000fca00078e0200 */
[----:B--2---:R0:W-:Y:S01]  /*0130*/  @!P0 STS [R5], R2 ;  /* 0x0000000205008388 */ /* 0x0041e20000000800 */
[----:B------:R-:W-:Y:S01]  /*0140*/  BAR.SYNC.DEFER_BLOCKING 0x0 ;  /* 0x0000000000007b1d */ /* 0x000fe20000010000 */
[----:B-1----:R-:W-:-:S13]  /*0150*/  ISETP.GE.AND P0, PT, R24, R25, PT ;  /* 0x000000191800720c */ /* 0x002fda0003f06270 */
[----:B0-----:R-:W-:Y:S05]  /*0160*/  @P0 BRA `(.L_x_1912) ;  /* 0x0000001c00b80947 */ /* 0x001fea0003800000 */
[----:B------:R-:W0:Y:S01]  /*0170*/  LDC.64 R4, c[0x0][0x220] ;  /* 0x00008800ff047b82 */ /* 0x000e220000000a00 */
[----:B------:R-:W-:Y:S01]  /*0180*/  ULDC.64 UR6, c[0x0][0x228] ;  /* 0x00008a0000067ab9 */ /* 0x000fe20000000a00 */
[----:B------:R-:W-:Y:S01]  /*0190*/  IMAD.SHL.U32 R0, R7, 0x10, RZ ;  /* 0x0000001007007824 */ /* 0x000fe200078e00ff */
[----:B------:R-:W-:Y:S01]  /*01a0*/  LEA.HI R25, R25, R25, RZ, 0x1 ;  /* 0x0000001919197211 */ /* 0x000fe200078f08ff */
[----:B------:R-:W-:Y:S01]  /*01b0*/  IMAD.U32 R3, RZ, RZ, UR6 ;  /* 0x00000006ff037e24 */ /* 0x000fe2000f8e00ff */
[----:B------:R-:W-:Y:S01]  /*01c0*/  ULDC UR6, c[0x0][0x254] ;  /* 0x0000950000067ab9 */ /* 0x000fe20000000800 */
[----:B------:R-:W-:Y:S01]  /*01d0*/  IMAD.U32 R2, RZ, RZ, UR7 ;  /* 0x00000007ff027e24 */ /* 0x000fe2000f8e00ff */
[----:B------:R-:W1:Y:S01]  /*01e0*/  FLO.U32 R27, UR6 ;  /* 0x00000006001b7d00 */ /* 0x000e6200080e0000 */
[----:B------:R-:W-:Y:S01]  /*01f0*/  ULDC UR7, c[0x0][0x24c] ;  /* 0x0000930000077ab9 */ /* 0x000fe20000000800 */
[----:B------:R-:W-:Y:S01]  /*0200*/  ULDC UR8, c[0x0][0x210] ;  /* 0x0000840000087ab9 */ /* 0x000fe20000000800 */
[----:B------:R-:W-:Y:S01]  /*0210*/  IMAD R23, R26, UR7, RZ ;  /* 0x000000071a177c24 */ /* 0x000fe2000f8e02ff */
[----:B------:R-:W-:Y:S01]  /*0220*/  SHF.R.S32.HI R25, RZ, 0x1, R25 ;  /* 0x00000001ff197819 */ /* 0x000fe20000011419 */
[----:B------:R-:W-:-:S02]  /*0230*/  IMAD.MOV.U32 R33, RZ, RZ, RZ ;  /* 0x000000ffff217224 */ /* 0x000fc400078e00ff */
[C---:B------:R-:W-:Y:S02]  /*0240*/  IMAD R22, R23.reuse, 0x2, R24 ;  /* 0x0000000217167824 */ /* 0x040fe400078e0218 */
[----:B------:R-:W-:Y:S02]  /*0250*/  IMAD.IADD R23, R23, 0x1, R0 ;  /* 0x0000000117177824 */ /* 0x000fe400078e0200 */
[----:B------:R-:W-:Y:S02]  /*0260*/  VIADD R24, R24, 0x1f ;  /* 0x0000001f18187836 */ /* 0x000fe40000000000 */
[----:B0-----:R-:W-:-:S03]  /*0270*/  IMAD.WIDE.U32 R4, R7, 0x80, R4 ;  /* 0x0000008007047825 */ /* 0x001fc600078e0004 */
[----:B------:R-:W-:Y:S01]  /*0280*/  IADD3 R30, P0, R4, 0x40, RZ ;  /* 0x00000040041e7810 */ /* 0x000fe20007f1e0ff */
[----:B------:R-:W-:-:S04]  /*0290*/  IMAD.MOV.U32 R4, RZ, RZ, R23 ;  /* 0x000000ffff047224 */ /* 0x000fc800078e0017 */
[----:B------:R-:W-:Y:S01]  /*02a0*/  IMAD.X R31, RZ, RZ, R5, P0 ;  /* 0x000000ffff1f7224 */ /* 0x000fe200000e0605 */
[----:B-1----:R-:W-:-:S13]  /*02b0*/  ISETP.GE.AND P0, PT, R26, UR8, PT ;  /* 0x000000081a007c0c */ /* 0x002fda000bf06270 */
.L_x_1928:
[----:B------:R-:W0:Y:S01]  /*02c0*/  LDC.64 R28, c[0x0][0x230] ;  /* 0x00008c00ff1c7b82 */ /* 0x000e220000000a00 */
[----:B------:R-:W-:-:S05]  /*02d0*/  SHF.R.S32.HI R9, RZ, R27, R22 ;  /* 0x0000001bff097219 */ /* 0x000fca0000011416 */
[----:B0-----:R-:W-:-:S06]  /*02e0*/  IMAD.WIDE R28, R9, 0x4, R28 ;  /* 0x00000004091c7825 */ /* 0x001fcc00078e021c */
[----:B------:R0:W5:Y:S01]  /*02f0*/  LDG.E.CONSTANT R28, desc[UR4][R28.64] ;  /* 0x000000041c1c7981 */ /* 0x000162000c1e9900 */
[----:B------:R-:W-:Y:S01]  /*0300*/  BSSY B1, `(.L_x_1913) ;  /* 0x0000071000017945 */ /* 0x000fe20003800000 */
[----:B------:R-:W-:Y:S02]  /*0310*/  IMAD.MOV.U32 R11, RZ, RZ, 0x77777777 ;  /* 0x77777777ff0b7424 */ /* 0x000fe400078e00ff */
[----:B------:R-:W-:Y:S02]  /*0320*/  IMAD.MOV.U32 R10, RZ, RZ, 0x77777777 ;  /* 0x77777777ff0a7424 */ /* 0x000fe400078e00ff */
[----:B------:R-:W-:Y:S02]  /*0330*/  IMAD.MOV.U32 R9, RZ, RZ, 0x77777777 ;  /* 0x77777777ff097424 */ /* 0x000fe400078e00ff */
[----:B------:R-:W-:Y:S01]  /*0340*/  IMAD.MOV.U32 R8, RZ, RZ, 0x77777777 ;  /* 0x77777777ff087424 */ /* 0x000fe200078e00ff */
[----:B------:R-:W-:Y:S06]  /*0350*/  @P0 BRA `(.L_x_1914) ;  /* 0x0000000400ac0947 */ /* 0x000fec0003800000 */
[----:B------:R-:W-:-:S05]  /*0360*/  VIADD R8, R0, 0x10 ;  /* 0x0000001000087836 */ /* 0x000fca0000000000 */
[----:B------:R-:W-:-:S13]  /*0370*/  ISETP.GE.AND P1, PT, R8, R25, PT ;  /* 0x000000190800720c */ /* 0x000fda0003f26270 */
[----:B------:R-:W-:Y:S05]  /*0380*/  @!P1 BRA `(.L_x_1915) ;  /* 0x0000000400889947 */ /* 0x000fea0003800000 */
[C---:B------:R-:W-:Y:S01]  /*0390*/  VIADD R8, R0.reuse, 0x4 ;  /* 0x0000000400087836 */ /* 0x040fe20000000000 */
[CC--:B------:R-:W-:Y:S01]  /*03a0*/  ISETP.GE.AND P2, PT, R0.reuse, R25.reuse, PT ;  /* 0x000000190000720c */ /* 0x0c0fe20003f46270 */
[C---:B------:R-:W-:Y:S02]  /*03b0*/  VIADD R10, R0.reuse, 0x5 ;  /* 0x00000005000a7836 */ /* 0x040fe40000000000 */
[----:B------:R-:W-:Y:S01]  /*03c0*/  VIADD R14, R0, 0x8 ;  /* 0x00000008000e7836 */ /* 0x000fe20000000000 */
[----:B------:R-:W-:Y:S02]  /*03d0*/  ISETP.GE.AND P1, PT, R8, R25, PT ;  /* 0x000000190800720c */ /* 0x000fe40003f26270 */
[----:B------:R-:W-:-:S04]  /*03e0*/  IADD3 R8, P3, R23, R3, RZ ;  /* 0x0000000317087210 */ /* 0x000fc80007f7e0ff */
[----:B------:R-:W-:Y:S02]  /*03f0*/  LEA.HI.X.SX32 R9, R23, R2, 0x1, P3 ;  /* 0x0000000217097211 */ /* 0x000fe400018f0eff */
[-C--:B------:R-:W-:Y:S02]  /*0400*/  ISETP.GE.AND P3, PT, R10, R25.reuse, PT ;  /* 0x000000190a00720c */ /* 0x080fe40003f66270 */
[----:B------:R-:W-:Y:S01]  /*0410*/  ISETP.GE.AND P4, PT, R14, R25, PT ;  /* 0x000000190e00720c */ /* 0x000fe20003f86270 */
[----:B------:R-:W2:Y:S04]  /*0420*/  @!P2 LDG.E.U8 R11, desc[UR4][R8.64] ;  /* 0x00000004080ba981 */ /* 0x000ea8000c1e1100 */
[----:B------:R-:W3:Y:S06]  /*0430*/  @!P1 LDG.E.U8 R12, desc[UR4][R8.64+0x4] ;  /* 0x00000404080c9981 */ /* 0x000eec000c1e1100 */
[----:B------:R-:W4:Y:S04]  /*0440*/  @!P3 LDG.E.U8 R14, desc[UR4][R8.64+0x5] ;  /* 0x00000504080eb981 */ /* 0x000f28000c1e1100 */
[----:B------:R-:W4:Y:S01]  /*0450*/  @!P4 LDG.E.U8 R16, desc[UR4][R8.64+0x8] ;  /* 0x000008040810c981 */ /* 0x000f22000c1e1100 */
[----:B------:R-:W-:-:S02]  /*0460*/  VIADD R10, R0, 0x6 ;  /* 0x00000006000a7836 */ /* 0x000fc40000000000 */
[----:B------:R-:W-:Y:S01]  /*0470*/  VIADD R18, R0, 0x9 ;  /* 0x0000000900127836 */ /* 0x000fe20000000000 */
[----:B------:R-:W-:Y:S02]  /*0480*/  @P1 LOP3.LUT R13, R5, 0xffffff00, RZ, 0xc0, !PT ;  /* 0xffffff00050d1812 */ /* 0x000fe400078ec0ff */
[-C--:B------:R-:W-:Y:S02]  /*0490*/  ISETP.GE.AND P5, PT, R10, R25.reuse, PT ;  /* 0x000000190a00720c */ /* 0x080fe40003fa6270 */
[----:B------:R-:W-:Y:S01]  /*04a0*/  ISETP.GE.AND P6, PT, R18, R25, PT ;  /* 0x000000191200720c */ /* 0x000fe20003fc6270 */
[----:B------:R-:W-:Y:S01]  /*04b0*/  VIADD R18, R0, 0xc ;  /* 0x0000000c00127836 */ /* 0x000fe20000000000 */
[----:B------:R-:W-:Y:S02]  /*04c0*/  @P1 LOP3.LUT R13, R13, 0x77, RZ, 0xfc, !PT ;  /* 0x000000770d0d1812 */ /* 0x000fe400078efcff */
[----:B------:R-:W-:Y:S02]  /*04d0*/  @P2 LOP3.LUT R10, R6, 0xffffff00, RZ, 0xc0, !PT ;  /* 0xffffff00060a2812 */ /* 0x000fe400078ec0ff */
[----:B------:R-:W-:-:S02]  /*04e0*/  @P4 LOP3.LUT R15, R7, 0xffffff00, RZ, 0xc0, !PT ;  /* 0xffffff00070f4812 */ /* 0x000fc400078ec0ff */
[----:B------:R-:W-:Y:S02]  /*04f0*/  @P2 LOP3.LUT R10, R10, 0x77, RZ, 0xfc, !PT ;  /* 0x000000770a0a2812 */ /* 0x000fe400078efcff */
[----:B------:R-:W-:-:S03]  /*0500*/  @P4 LOP3.LUT R15, R15, 0x77, RZ, 0xfc, !PT ;  /* 0x000000770f0f4812 */ /* 0x000fc600078efcff */
[----:B------:R-:W4:Y:S01]  /*0510*/  @!P6 LDG.E.U8 R17, desc[UR4][R8.64+0x9] ;  /* 0x000009040811e981 */ /* 0x000f22000c1e1100 */
[----:B---3--:R-:W-:Y:S01]  /*0520*/  @!P1 LOP3.LUT R13, R12, 0xffffff00, R5, 0xf8, !PT ;  /* 0xffffff000c0d9812 */ /* 0x008fe200078ef805 */
[----:B------:R-:W-:Y:S01]  /*0530*/  VIADD R12, R0, 0xa ;  /* 0x0000000a000c7836 */ /* 0x000fe20000000000 */
[-C--:B------:R-:W-:Y:S02]  /*0540*/  ISETP.GE.AND P1, PT, R18, R25.reuse, PT ;  /* 0x000000191200720c */ /* 0x080fe40003f26270 */
[----:B--2---:R-:W-:Y:S01]  /*0550*/  @!P2 LOP3.LUT R10, R11, 0xffffff00, R6, 0xf8, !PT ;  /* 0xffffff000b0aa812 */ /* 0x004fe200078ef806 */
[----:B------:R-:W-:Y:S01]  /*0560*/  VIADD R6, R0, 0x1 ;  /* 0x0000000100067836 */ /* 0x000fe20000000000 */
[----:B------:R-:W-:Y:S01]  /*0570*/  LOP3.LUT R13, R13, 0xffff00ff, RZ, 0xc0, !PT ;  /* 0xffff00ff0d0d7812 */ /* 0x000fe200078ec0ff */
[----:B------:R-:W2:Y:S01]  /*0580*/  @!P5 LDG.E.U8 R11, desc[UR4][R8.64+0x6] ;  /* 0x00000604080bd981 */ /* 0x000ea2000c1e1100 */
[----:B------:R-:W-:Y:S01]  /*0590*/  ISETP.GE.AND P2, PT, R12, R25, PT ;  /* 0x000000190c00720c */ /* 0x000fe20003f46270 */
[----:B------:R-:W-:Y:S01]  /*05a0*/  VIADD R12, R0, 0xd ;  /* 0x0000000d000c7836 */ /* 0x000fe20000000000 */
[----:B------:R-:W-:Y:S01]  /*05b0*/  @P3 LOP3.LUT R5, R13, 0x7700, RZ, 0xfc, !PT ;  /* 0x000077000d053812 */ /* 0x000fe200078efcff */
[----:B----4-:R-:W-:Y:S01]  /*05c0*/  @!P3 IMAD R5, R14, 0x100, R13 ;  /* 0x000001000e05b824 */ /* 0x010fe200078e020d */
[----:B------:R-:W-:-:S02]  /*05d0*/  @!P4 LOP3.LUT R15, R16, 0xffffff00, R7, 0xf8, !PT ;  /* 0xffffff00100fc812 */ /* 0x000fc400078ef807 */
[-C--:B------:R-:W-:Y:S01]  /*05e0*/  ISETP.GE.AND P3, PT, R12, R25.reuse, PT ;  /* 0x000000190c00720c */ /* 0x080fe20003f66270 */
[----:B------:R-:W3:Y:S01]  /*05f0*/  @!P1 LDG.E.U8 R19, desc[UR4][R8.64+0xc] ;  /* 0x00000c0408139981 */ /* 0x000ee2000c1e1100 */
[----:B------:R-:W-:-:S05]  /*0600*/  ISETP.GE.AND P4, PT, R6, R25, PT ;  /* 0x000000190600720c */ /* 0x000fca0003f86270 */
[----:B------:R-:W4:Y:S06]  /*0610*/  @!P2 LDG.E.U8 R13, desc[UR4][R8.64+0xa] ;  /* 0x00000a04080da981 */ /* 0x000f2c000c1e1100 */
[----:B------:R-:W4:Y:S04]  /*0620*/  @!P3 LDG.E.U8 R18, desc[UR4][R8.64+0xd] ;  /* 0x00000d040812b981 */ /* 0x000f28000c1e1100 */
[----:B------:R-:W4:Y:S01]  /*0630*/  @!P4 LDG.E.U8 R6, desc[UR4][R8.64+0x1] ;  /* 0x000001040806c981 */ /* 0x000f22000c1e1100 */
[----:B------:R-:W-:Y:S01]  /*0640*/  LOP3.LUT R12, R5, 0xff00ffff, RZ, 0xc0, !PT ;  /* 0xff00ffff050c7812 */ /* 0x000fe200078ec0ff */
[----:B------:R-:W-:Y:S01]  /*0650*/  VIADD R14, R0, 0x7 ;  /* 0x00000007000e7836 */ /* 0x000fe20000000000 */
[----:B------:R-:W-:-:S02]  /*0660*/  LOP3.LUT R16, R15, 0xffff00ff, RZ, 0xc0, !PT ;  /* 0xffff00ff0f107812 */ /* 0x000fc400078ec0ff */
[----:B------:R-:W-:Y:S02]  /*0670*/  @P5 LOP3.LUT R5, R12, 0x770000, RZ, 0xfc, !PT ;  /* 0x007700000c055812 */ /* 0x000fe400078efcff */
[----:B------:R-:W-:Y:S01]  /*0680*/  @P6 LOP3.LUT R7, R16, 0x7700, RZ, 0xfc, !PT ;  /* 0x0000770010076812 */ /* 0x000fe200078efcff */
[----:B------:R-:W-:Y:S01]  /*0690*/  @!P6 IMAD R7, R17, 0x100, R16 ;  /* 0x000001001107e824 */ /* 0x000fe200078e0210 */
[----:B------:R-:W-:Y:S01]  /*06a0*/  ISETP.GE.AND P6, PT, R14, R25, PT ;  /* 0x000000190e00720c */ /* 0x000fe20003fc6270 */
[----:B------:R-:W-:-:S03]  /*06b0*/  VIADD R14, R0, 0xe ;  /* 0x0000000e000e7836 */ /* 0x000fc60000000000 */
[----:B------:R-:W-:Y:S01]  /*06c0*/  LOP3.LUT R16, R7, 0xff00ffff, RZ, 0xc0, !PT ;  /* 0xff00ffff07107812 */ /* 0x000fe200078ec0ff */
[----:B--2---:R-:W-:Y:S01]  /*06d0*/  @!P5 IMAD R5, R11, 0x10000, R12 ;  /* 0x000100000b05d824 */ /* 0x004fe200078e020c */
[----:B------:R-:W-:Y:S01]  /*06e0*/  @P1 LOP3.LUT R11, R20, 0xffffff00, RZ, 0xc0, !PT ;  /* 0xffffff00140b1812 */ /* 0x000fe200078ec0ff */
[----:B------:R-:W-:-:S03]  /*06f0*/  VIADD R12, R0, 0x2 ;  /* 0x00000002000c7836 */ /* 0x000fc60000000000 */
[----:B------:R-:W-:Y:S02]  /*0700*/  @P1 LOP3.LUT R11, R11, 0x77, RZ, 0xfc, !PT ;  /* 0x000000770b0b1812 */ /* 0x000fe400078efcff */
[----:B---3--:R-:W-:Y:S02]  /*0710*/  @!P1 LOP3.LUT R11, R19, 0xffffff00, R20, 0xf8, !PT ;  /* 0xffffff00130b9812 */ /* 0x008fe400078ef814 */
[-C--:B------:R-:W-:Y:S01]  /*0720*/  ISETP.GE.AND P1, PT, R12, R25.reuse, PT ;  /* 0x000000190c00720c */ /* 0x080fe20003f26270 */
[----:B------:R-:W-:Y:S01]  /*0730*/  VIADD R12, R0, 0xb ;  /* 0x0000000b000c7836 */ /* 0x000fe20000000000 */
[-C--:B------:R-:W-:Y:S02]  /*0740*/  ISETP.GE.AND P5, PT, R14, R25.reuse, PT ;  /* 0x000000190e00720c */ /* 0x080fe40003fa6270 */
[----:B------:R-:W-:Y:S01]  /*0750*/  @P2 LOP3.LUT R14, R16, 0x770000, RZ, 0xfc, !PT ;  /* 0x00770000100e2812 */ /* 0x000fe200078efcff */
[----:B----4-:R-:W-:Y:S01]  /*0760*/  @!P2 IMAD R14, R13, 0x10000, R16 ;  /* 0x000100000d0ea824 */ /* 0x010fe200078e0210 */
[----:B------:R-:W-:Y:S01]  /*0770*/  LOP3.LUT R15, R11, 0xffff00ff, RZ, 0xc0, !PT ;  /* 0xffff00ff0b0f7812 */ /* 0x000fe200078ec0ff */
[----:B------:R-:W2:Y:S01]  /*0780*/  @!P6 LDG.E.U8 R13, desc[UR4][R8.64+0x7] ;  /* 0x00000704080de981 */ /* 0x000ea2000c1e1100 */
[----:B------:R-:W-:Y:S01]  /*0790*/  LOP3.LUT R11, R10, 0xffff00ff, RZ, 0xc0, !PT ;  /* 0xffff00ff0a0b7812 */ /* 0x000fe200078ec0ff */
[----:B------:R-:W-:Y:S01]  /*07a0*/  VIADD R10, R0, 0x3 ;  /* 0x00000003000a7836 */ /* 0x000fe20000000000 */
[-C--:B------:R-:W-:Y:S01]  /*07b0*/  ISETP.GE.AND P2, PT, R12, R25.reuse, PT ;  /* 0x000000190c00720c */ /* 0x080fe20003f46270 */
[----:B------:R-:W-:Y:S01]  /*07c0*/  VIADD R12, R0, 0xf ;  /* 0x0000000f000c7836 */ /* 0x000fe20000000000 */
[----:B------:R-:W-:Y:S01]  /*07d0*/  @P3 LOP3.LUT R16, R15, 0x7700, RZ, 0xfc, !PT ;  /* 0x000077000f103812 */ /* 0x000fe200078efcff */
[----:B------:R-:W-:Y:S01]  /*07e0*/  @!P3 IMAD R16, R18, 0x100, R15 ;  /* 0x000001001210b824 */ /* 0x000fe200078e020f */
[----:B------:R-:W-:Y:S01]  /*07f0*/  @P4 LOP3.LUT R7, R11, 0x7700, RZ, 0xfc, !PT ;  /* 0x000077000b074812 */ /* 0x000fe200078efcff */
[----:B------:R-:W-:Y:S01]  /*0800*/  @!P4 IMAD R7, R6, 0x100, R11 ;  /* 0x000001000607c824 */ /* 0x000fe200078e020b */
[-C--:B------:R-:W-:Y:S01]  /*0810*/  ISETP.GE.AND P3, PT, R12, R25.reuse, PT ;  /* 0x000000190c00720c */ /* 0x080fe20003f66270 */
[----:B------:R-:W3:Y:S01]  /*0820*/  @!P1 LDG.E.U8 R6, desc[UR4][R8.64+0x2] ;  /* 0x0000020408069981 */ /* 0x000ee2000c1e1100 */
[----:B------:R-:W-:-:S03]  /*0830*/  ISETP.GE.AND P4, PT, R10, R25, PT ;  /* 0x000000190a00720c */ /* 0x000fc60003f86270 */
[----:B------:R-:W4:Y:S04]  /*0840*/  @!P5 LDG.E.U8 R10, desc[UR4][R8.64+0xe] ;  /* 0x00000e04080ad981 */ /* 0x000f28000c1e1100 */
[----:B------:R-:W2:Y:S04]  /*0850*/  @!P2 LDG.E.U8 R15, desc[UR4][R8.64+0xb] ;  /* 0x00000b04080fa981 */ /* 0x000ea8000c1e1100 */
[----:B------:R-:W2:Y:S04]  /*0860*/  @!P3 LDG.E.U8 R18, desc[UR4][R8.64+0xf] ;  /* 0x00000f040812b981 */ /* 0x000ea8000c1e1100 */
[----:B------:R1:W2:Y:S01]  /*0870*/  @!P4 LDG.E.U8 R12, desc[UR4][R8.64+0x3] ;  /* 0x00000304080cc981 */ /* 0x0002a2000c1e1100 */
[----:B------:R-:W-:-:S02]  /*0880*/  LOP3.LUT R17, R16, 0xff00ffff, RZ, 0xc0, !PT ;  /* 0xff00ffff10117812 */ /* 0x000fc400078ec0ff */
[----:B------:R-:W-:Y:S02]  /*0890*/  LOP3.LUT R11, R7, 0xff00ffff, RZ, 0xc0, !PT ;  /* 0xff00ffff070b7812 */ /* 0x000fe400078ec0ff */
[----:B------:R-:W-:Y:S02]  /*08a0*/  @P5 LOP3.LUT R16, R17, 0x770000, RZ, 0xfc, !PT ;  /* 0x0077000011105812 */ /* 0x000fe400078efcff */
[----:B------:R-:W-:Y:S02]  /*08b0*/  @P1 LOP3.LUT R7, R11, 0x770000, RZ, 0xfc, !PT ;  /* 0x007700000b071812 */ /* 0x000fe400078efcff */
[----:B------:R-:W-:Y:S01]  /*08c0*/  LOP3.LUT R14, R14, 0xffffff, RZ, 0xc0, !PT ;  /* 0x00ffffff0e0e7812 */ /* 0x000fe200078ec0ff */
[----:B---3--:R-:W-:Y:S02]  /*08d0*/  @!P1 IMAD R7, R6, 0x10000, R11 ;  /* 0x0001000006079824 */ /* 0x008fe400078e020b */
[----:B----4-:R-:W-:Y:S01]  /*08e0*/  @!P5 IMAD R16, R10, 0x10000, R17 ;  /* 0x000100000a10d824 */ /* 0x010fe200078e0211 */
[----:B------:R-:W-:-:S02]  /*08f0*/  LOP3.LUT R6, R5, 0xffffff, RZ, 0xc0, !PT ;  /* 0x00ffffff05067812 */ /* 0x000fc400078ec0ff */
[----:B------:R-:W-:Y:S02]  /*0900*/  LOP3.LUT R7, R7, 0xffffff, RZ, 0xc0, !PT ;  /* 0x00ffffff07077812 */ /* 0x000fe400078ec0ff */
[----:B------:R-:W-:Y:S02]  /*0910*/  LOP3.LUT R5, R16, 0xffffff, RZ, 0xc0, !PT ;  /* 0x00ffffff10057812 */ /* 0x000fe400078ec0ff */
[----:B-1----:R-:W-:Y:S02]  /*0920*/  @P6 LOP3.LUT R9, R6, 0x77000000, RZ, 0xfc, !PT ;  /* 0x7700000006096812 */ /* 0x002fe400078efcff */
[----:B------:R-:W-:Y:S02]  /*0930*/  @P2 LOP3.LUT R10, R14, 0x77000000, RZ, 0xfc, !PT ;  /* 0x770000000e0a2812 */ /* 0x000fe400078efcff */
[----:B------:R-:W-:Y:S02]  /*0940*/  @P3 LOP3.LUT R11, R5, 0x77000000, RZ, 0xfc, !PT ;  /* 0x77000000050b3812 */ /* 0x000fe400078efcff */
[----:B------:R-:W-:-:S02]  /*0950*/  @P4 LOP3.LUT R8, R7, 0x77000000, RZ, 0xfc, !PT ;  /* 0x7700000007084812 */ /* 0x000fc400078efcff */
[----:B--2---:R-:W-:Y:S02]  /*0960*/  @!P6 PRMT R9, R13, 0x654, R6 ;  /* 0x000006540d09e816 */ /* 0x004fe40000000006 */
[----:B------:R-:W-:Y:S02]  /*0970*/  @!P2 PRMT R10, R15, 0x654, R14 ;  /* 0x000006540f0aa816 */ /* 0x000fe4000000000e */
[----:B------:R-:W-:Y:S02]  /*0980*/  @!P3 PRMT R11, R18, 0x654, R5 ;  /* 0x00000654120bb816 */ /* 0x000fe40000000005 */
[----:B------:R-:W-:Y:S01]  /*0990*/  @!P4 PRMT R8, R12, 0x654, R7 ;  /* 0x000006540c08c816 */ /* 0x000fe20000000007 */
[----:B------:R-:W-:Y:S06]  /*09a0*/  BRA `(.L_x_1914) ;  /* 0x0000000000187947 */ /* 0x000fec0003800000 */
.L_x_1915:
[----:B------:R-:W1:Y:S01]  /*09b0*/  LDC.64 R8, c[0x0][0x228] ;  /* 0x00008a00ff087b82 */ /* 0x000e620000000a00 */
[----:B------:R-:W-:-:S04]  /*09c0*/  SHF.R.S32.HI R5, RZ, 0x1f, R4 ;  /* 0x0000001fff057819 */ /* 0x000fc80000011404 */
[----:B------:R-:W-:-:S04]  /*09d0*/  LEA.HI R5, R5, R4, RZ, 0x4 ;  /* 0x0000000405057211 */ /* 0x000fc800078f20ff */
[----:B------:R-:W-:-:S05]  /*09e0*/  SHF.R.S32.HI R5, RZ, 0x4, R5 ;  /* 0x00000004ff057819 */ /* 0x000fca0000011405 */
[----:B-1----:R-:W-:-:S06]  /*09f0*/  IMAD.WIDE R8, R5, 0x10, R8 ;  /* 0x0000001005087825 */ /* 0x002fcc00078e0208 */
[----:B------:R-:W5:Y:S02]  /*0a00*/  LDG.E.128 R8, desc[UR4][R8.64] ;  /* 0x0000000408087981 */ /* 0x000f64000c1e1d00 */
.L_x_1914:
[----:B------:R-:W-:Y:S05]  /*0a10*/  BSYNC B1 ;  /* 0x0000000000017941 */ /* 0x000fea0003800000 */
.L_x_1913:
[----:B------:R-:W1:Y:S01]  /*0a20*/  S2R R6, SR_CgaCtaId ;  /* 0x0000000000067919 */ /* 0x000e620000008800 */
[----:B0-----:R-:W-:Y:S01]  /*0a30*/  MOV R29, 0x400 ;  /* 0x00000400001d7802 */ /* 0x001fe20000000f00 */
[----:B-----5:R-:W-:Y:S01]  /*0a40*/  IMAD.SHL.U32 R7, R8, 0x4, RZ ;  /* 0x0000000408077824 */ /* 0x020fe200078e00ff */
[--C-:B------:R-:W-:Y:S01]  /*0a50*/  SHF.R.U32.HI R19, RZ, 0xe, R8.reuse ;  /* 0x0000000eff137819 */ /* 0x100fe20000011608 */
[----:B------:R-:W-:Y:S01]  /*0a60*/  BSSY B1, `(.L_x_1916) ;  /* 0x0000048000017945 */ /* 0x000fe20003800000 */
[--C-:B------:R-:W-:Y:S02]  /*0a70*/  SHF.R.U32.HI R21, RZ, 0x1a, R8.reuse ;  /* 0x0000001aff157819 */ /* 0x100fe40000011608 */
[--C-:B------:R-:W-:Y:S02]  /*0a80*/  SHF.R.U32.HI R13, RZ, 0xa, R8.reuse ;  /* 0x0000000aff0d7819 */ /* 0x100fe40000011608 */
[--C-:B------:R-:W-:Y:S02]  /*0a90*/  SHF.R.U32.HI R15, RZ, 0x6, R8.reuse ;  /* 0x00000006ff0f7819 */ /* 0x100fe40000011608 */
[----:B------:R-:W-:-:S02]  /*0aa0*/  SHF.R.U32.HI R17, RZ, 0x12, R8 ;  /* 0x00000012ff117819 */ /* 0x000fc40000011608 */
[----:B------:R-:W-:Y:S02]  /*0ab0*/  SHF.R.U32.HI R34, RZ, 0x16, R8 ;  /* 0x00000016ff227819 */ /* 0x000fe40000011608 */
[----:B------:R-:W-:Y:S02]  /*0ac0*/  LOP3.LUT R20, R19, 0x3c, RZ, 0xc0, !PT ;  /* 0x0000003c13147812 */ /* 0x000fe400078ec0ff */
[----:B------:R-:W-:Y:S02]  /*0ad0*/  LOP3.LUT R32, R21, 0x3c, RZ, 0xc0, !PT ;  /* 0x0000003c15207812 */ /* 0x000fe400078ec0ff */
[----:B------:R-:W-:Y:S01]  /*0ae0*/  LOP3.LUT R12, R7, 0x3c, RZ, 0xc0, !PT ;  /* 0x0000003c070c7812 */ /* 0x000fe200078ec0ff */
[----:B------:R-:W0:Y:S01]  /*0af0*/  LDC R21, c[0x0][0x218] ;  /* 0x00008600ff157b82 */ /* 0x000e220000000800 */
[----:B------:R-:W-:Y:S01]  /*0b00*/  LOP3.LUT R14, R13, 0x3c, RZ, 0xc0, !PT ;  /* 0x0000003c0d0e7812 */ /* 0x000fe200078ec0ff */
[----:B------:R-:W-:Y:S01]  /*0b10*/  IMAD.MOV.U32 R7, RZ, RZ, R10 ;  /* 0x000000ffff077224 */ /* 0x000fe200078e000a */
[----:B------:R-:W-:-:S02]  /*0b20*/  LOP3.LUT R16, R15, 0x3c, RZ, 0xc0, !PT ;  /* 0x0000003c0f107812 */ /* 0x000fc400078ec0ff */
[----:B------:R-:W-:Y:S02]  /*0b30*/  LOP3.LUT R18, R17, 0x3c, RZ, 0xc0, !PT ;  /* 0x0000003c11127812 */ /* 0x000fe400078ec0ff */
[----:B------:R-:W-:Y:S02]  /*0b40*/  LOP3.LUT R34, R34, 0x3c, RZ, 0xc0, !PT ;  /* 0x0000003c22227812 */ /* 0x000fe400078ec0ff */
[----:B------:R-:W-:Y:S02]  /*0b50*/  SHF.R.U32.HI R5, RZ, 0x2, R8 ;  /* 0x00000002ff057819 */ /* 0x000fe40000011608 */
[----:B-1----:R-:W-:Y:S02]  /*0b60*/  LEA R29, R6, R29, 0x18 ;  /* 0x0000001d061d7211 */ /* 0x002fe400078ec0ff */
[----:B------:R-:W-:Y:S01]  /*0b70*/  LOP3.LUT R6, R5, 0x3c, RZ, 0xc0, !PT ;  /* 0x0000003c05067812 */ /* 0x000fe200078ec0ff */
[----:B------:R-:W-:Y:S02]  /*0b80*/  IMAD.MOV.U32 R5, RZ, RZ, R9 ;  /* 0x000000ffff057224 */ /* 0x000fe400078e0009 */
[----:B------:R-:W-:-:S02]  /*0b90*/  IMAD.IADD R42, R29, 0x1, R20 ;  /* 0x000000011d2a7824 */ /* 0x000fc400078e0214 */
[C---:B------:R-:W-:Y:S02]  /*0ba0*/  IMAD.IADD R41, R29.reuse, 0x1, R32 ;  /* 0x000000011d297824 */ /* 0x040fe400078e0220 */
[C---:B------:R-:W-:Y:S02]  /*0bb0*/  IMAD.IADD R12, R29.reuse, 0x1, R12 ;  /* 0x000000011d0c7824 */ /* 0x040fe400078e020c */
[C---:B------:R-:W-:Y:S01]  /*0bc0*/  IMAD.IADD R14, R29.reuse, 0x1, R14 ;  /* 0x000000011d0e7824 */ /* 0x040fe200078e020e */
[----:B------:R-:W1:Y:S01]  /*0bd0*/  LDS R42, [R42] ;  /* 0x000000002a2a7984 */ /* 0x000e620000000800 */
[C---:B------:R-:W-:Y:S02]  /*0be0*/  IMAD.IADD R16, R29.reuse, 0x1, R16 ;  /* 0x000000011d107824 */ /* 0x040fe400078e0210 */
[C---:B------:R-:W-:Y:S01]  /*0bf0*/  IMAD.IADD R18, R29.reuse, 0x1, R18 ;  /* 0x000000011d127824 */ /* 0x040fe200078e0212 */
[----:B------:R-:W2:Y:S01]  /*0c00*/  LDS R37, [R12] ;  /* 0x000000000c257984 */ /* 0x000ea20000000800 */
[----:B------:R-:W-:-:S02]  /*0c10*/  IMAD.IADD R34, R29, 0x1, R34 ;  /* 0x000000011d227824 */ /* 0x000fc400078e0222 */
[----:B------:R-:W-:Y:S01]  /*0c20*/  VIADD R32, R24, 0xffffffe9 ;  /* 0xffffffe918207836 */ /* 0x000fe20000000000 */
[----:B------:R-:W3:Y:S01]  /*0c30*/  LDS R39, [R14] ;  /* 0x000000000e277984 */ /* 0x000ee20000000800 */
[----:B------:R-:W-:Y:S02]  /*0c40*/  IMAD.IADD R6, R29, 0x1, R6 ;  /* 0x000000011d067824 */ /* 0x000fe400078e0206 */
[----:B------:R-:W-:Y:S01]  /*0c50*/  IMAD.MOV.U32 R20, RZ, RZ, R11 ;  /* 0x000000ffff147224 */ /* 0x000fe200078e000b */
[----:B------:R-:W4:Y:S01]  /*0c60*/  LDS R40, [R16] ;  /* 0x0000000010287984 */ /* 0x000f220000000800 */
[----:B0-----:R-:W-:-:S03]  /*0c70*/  ISETP.GE.AND P1, PT, R32, R21, PT ;  /* 0x000000152000720c */ /* 0x001fc60003f26270 */
[----:B------:R-:W0:Y:S04]  /*0c80*/  LDS R45, [R18] ;  /* 0x00000000122d7984 */ /* 0x000e280000000800 */
[----:B------:R-:W0:Y:S04]  /*0c90*/  LDS R41, [R41] ;  /* 0x0000000029297984 */ /* 0x000e280000000800 */
[----:B------:R-:W0:Y:S04]  /*0ca0*/  LDS R43, [R34] ;  /* 0x00000000222b7984 */ /* 0x000e280000000800 */
[----:B------:R1:W0:Y:S02]  /*0cb0*/  LDS R35, [R6] ;  /* 0x0000000006237984 */ /* 0x0002240000000800 */
[----:B-1----:R-:W-:Y:S01]  /*0cc0*/  IMAD.MOV.U32 R6, RZ, RZ, R8 ;  /* 0x000000ffff067224 */ /* 0x002fe200078e0008 */
[----:B--23--:R-:W-:Y:S06]  /*0cd0*/  @!P1 BRA `(.L_x_1917) ;  /* 0x0000000000789947 */ /* 0x00cfec0003800000 */
[C---:B------:R-:W-:Y:S01]  /*0ce0*/  VIADD R8, R24.reuse, 0xffffffe1 ;  /* 0xffffffe118087836 */ /* 0x040fe20000000000 */
[C---:B------:R-:W-:Y:S01]  /*0cf0*/  IADD3 R16, R24.reuse, -0x1a, RZ ;  /* 0xffffffe618107810 */ /* 0x040fe20007ffe0ff */
[C---:B------:R-:W-:Y:S02]  /*0d00*/  VIADD R12, R24.reuse, 0xffffffe2 ;  /* 0xffffffe2180c7836 */ /* 0x040fe40000000000 */
[----:B------:R-:W-:Y:S01]  /*0d10*/  VIADD R14, R24, 0xffffffe3 ;  /* 0xffffffe3180e7836 */ /* 0x000fe20000000000 */
[-C--:B------:R-:W-:Y:S01]  /*0d20*/  ISETP.GE.AND P6, PT, R8, R21.reuse, PT ;  /* 0x000000150800720c */ /* 0x080fe20003fc6270 */
[----:B------:R-:W-:Y:S01]  /*0d30*/  VIADD R8, R24, 0xffffffe4 ;  /* 0xffffffe418087836 */ /* 0x000fe20000000000 */
[-C--:B------:R-:W-:Y:S02]  /*0d40*/  ISETP.GE.AND P5, PT, R12, R21.reuse, PT ;  /* 0x000000150c00720c */ /* 0x080fe40003fa6270 */
[----:B------:R-:W-:Y:S02]  /*0d50*/  CS2R R12, SRZ ;  /* 0x00000000000c7805 */ /* 0x000fe4000001ff00 */
[-C--:B------:R-:W-:Y:S01]  /*0d60*/  ISETP.GE.AND P4, PT, R14, R21.reuse, PT ;  /* 0x000000150e00720c */ /* 0x080fe20003f86270 */
[----:B------:R-:W-:Y:S01]  /*0d70*/  VIADD R14, R24, 0xffffffe5 ;  /* 0xffffffe5180e7836 */ /* 0x000fe20000000000 */
[-C--:B------:R-:W-:Y:S01]  /*0d80*/  ISETP.GE.AND P3, PT, R8, R21.reuse, PT ;  /* 0x000000150800720c */ /* 0x080fe20003f66270 */
[----:B------:R-:W-:Y:S01]  /*0d90*/  VIADD R8, R24, 0xffffffe7 ;  /* 0xffffffe718087836 */ /* 0x000fe20000000000 */
[----:B------:R-:W-:-:S02]  /*0da0*/  ISETP.GE.AND P1, PT, R16, R21, PT ;  /* 0x000000151000720c */ /* 0x000fc40003f26270 */
[-C--:B------:R-:W-:Y:S01]  /*0db0*/  ISETP.GE.AND P2, PT, R14, R21.reuse, PT ;  /* 0x000000150e00720c */ /* 0x080fe20003f46270 */
[----:B------:R2:W5:Y:S01]  /*0dc0*/  @!P6 LDG.E.CONSTANT R12, desc[UR4][R30.64+-0x40] ;  /* 0xffffc0041e0ce981 */ /* 0x000562000c1e9900 */
[----:B------:R-:W-:Y:S02]  /*0dd0*/  ISETP.GE.AND P6, PT, R8, R21, PT ;  /* 0x000000150800720c */ /* 0x000fe40003fc6270 */
[----:B------:R-:W-:Y:S02]  /*0de0*/  CS2R R14, SRZ ;  /* 0x00000000000e7805 */ /* 0x000fe4000001ff00 */
[----:B------:R-:W-:Y:S02]  /*0df0*/  CS2R R16, SRZ ;  /* 0x0000000000107805 */ /* 0x000fe4000001ff00 */
[----:B------:R-:W-:Y:S01]  /*0e00*/  CS2R R18, SRZ ;  /* 0x0000000000127805 */ /* 0x000fe2000001ff00 */
[----:B------:R2:W5:Y:S04]  /*0e10*/  @!P5 LDG.E.CONSTANT R13, desc[UR4][R30.64+-0x3c] ;  /* 0xffffc4041e0dd981 */ /* 0x000568000c1e9900 */
[----:B------:R2:W5:Y:S04]  /*0e20*/  @!P4 LDG.E.CONSTANT R14, desc[UR4][R30.64+-0x38] ;  /* 0xffffc8041e0ec981 */ /* 0x000568000c1e9900 */
[----:B------:R2:W5:Y:S04]  /*0e30*/  @!P3 LDG.E.CONSTANT R15, desc[UR4][R30.64+-0x34] ;  /* 0xffffcc041e0fb981 */ /* 0x000568000c1e9900 */
[----:B------:R2:W5:Y:S04]  /*0e40*/  @!P2 LDG.E.CONSTANT R16, desc[UR4][R30.64+-0x30] ;  /* 0xffffd0041e10a981 */ /* 0x000568000c1e9900 */
[----:B------:R2:W5:Y:S01]  /*0e50*/  @!P6 LDG.E.CONSTANT R18, desc[UR4][R30.64+-0x28] ;  /* 0xffffd8041e12e981 */ /* 0x000562000c1e9900 */
[----:B------:R-:W-:-:S03]  /*0e60*/  VIADD R8, R24, 0xffffffe8 ;  /* 0xffffffe818087836 */ /* 0x000fc60000000000 */
[----:B------:R2:W5:Y:S02]  /*0e70*/  @!P1 LDG.E.CONSTANT R17, desc[UR4][R30.64+-0x2c] ;  /* 0xffffd4041e119981 */ /* 0x000564000c1e9900 */
[----:B------:R-:W-:-:S13]  /*0e80*/  ISETP.GE.AND P1, PT, R8, R21, PT ;  /* 0x000000150800720c */ /* 0x000fda0003f26270 */
[----:B--2---:R-:W-:Y:S05]  /*0e90*/  @P1 BRA `(.L_x_1918) ;  /* 0x0000000000101947 */ /* 0x004fea0003800000 */
[----:B------:R2:W5:Y:S01]  /*0ea0*/  LDG.E.CONSTANT R19, desc[UR4][R30.64+-0x24] ;  /* 0xffffdc041e137981 */ /* 0x000562000c1e9900 */
[----:B------:R-:W-:Y:S05]  /*0eb0*/  BRA `(.L_x_1918) ;  /* 0x0000000000087947 */ /* 0x000fea0003800000 */
.L_x_1917:
[----:B------:R1:W5:Y:S04]  /*0ec0*/  LDG.E.128.CONSTANT R12, desc[UR4][R30.64+-0x40] ;  /* 0xffffc0041e0c7981 */ /* 0x000368000c1e9d00 */
[----:B------:R1:W5:Y:S02]  /*0ed0*/  LDG.E.128.CONSTANT R16, desc[UR4][R30.64+-0x30] ;  /* 0xffffd0041e107981 */ /* 0x000364000c1e9d00 */
.L_x_1918:
[----:B------:R-:W-:Y:S05]  /*0ee0*/  BSYNC B1 ;  /* 0x0000000000017941 */ /* 0x000fea0003800000 */
.L_x_1916:
[C---:B0-----:R-:W-:Y:S01]  /*0ef0*/  FMUL.FTZ R8, R28.reuse, R35 ;  /* 0x000000231c087220 */ /* 0x041fe20000410000 */
[----:B------:R-:W-:Y:S01]  /*0f00*/  FMUL.FTZ R37, R28, R37 ;  /* 0x000000251c257220 */ /* 0x000fe20000410000 */
[----:B------:R-:W-:Y:S01]  /*0f10*/  SHF.R.U32.HI R38, RZ, 0xa, R9 ;  /* 0x0000000aff267819 */ /* 0x000fe20000011609 */
[----:B------:R-:W-:Y:S01]  /*0f20*/  BSSY B1, `(.L_x_1919) ;  /* 0x0000050000017945 */ /* 0x000fe20003800000 */
[----:B-----5:R-:W-:Y:S01]  /*0f30*/  FFMA.FTZ R8, R8, R12, R33 ;  /* 0x0000000c08087223 */ /* 0x020fe20000010021 */
[----:B------:R-:W-:Y:S01]  /*0f40*/  FMUL.FTZ R12, R28, R39 ;  /* 0x000000271c0c7220 */ /* 0x000fe20000410000 */
[----:B------:R-:W-:Y:S01]  /*0f50*/  IMAD.SHL.U32 R39, R9, 0x4, RZ ;  /* 0x0000000409277824 */ /* 0x000fe200078e00ff */
[--C-:B------:R-:W-:Y:S01]  /*0f60*/  SHF.R.U32.HI R36, RZ, 0x6, R9.reuse ;  /* 0x00000006ff247819 */ /* 0x100fe20000011609 */
[----:B------:R-:W-:Y:S01]  /*0f70*/  FFMA.FTZ R13, R37, R13, R8 ;  /* 0x0000000d250d7223 */ /* 0x000fe20000010008 */
[--C-:B------:R-:W-:Y:S02]  /*0f80*/  SHF.R.U32.HI R37, RZ, 0x2, R9.reuse ;  /* 0x00000002ff257819 */ /* 0x100fe40000011609 */
[----:B------:R-:W-:Y:S01]  /*0f90*/  SHF.R.U32.HI R34, RZ, 0x12, R9 ;  /* 0x00000012ff227819 */ /* 0x000fe20000011609 */
[----:B------:R-:W-:Y:S01]  /*0fa0*/  FFMA.FTZ R14, R12, R14, R13 ;  /* 0x0000000e0c0e7223 */ /* 0x000fe2000001000d */
[--C-:B------:R-:W-:Y:S01]  /*0fb0*/  SHF.R.U32.HI R44, RZ, 0xe, R9.reuse ;  /* 0x0000000eff2c7819 */ /* 0x100fe20000011609 */
[----:B----4-:R-:W-:Y:S01]  /*0fc0*/  FMUL.FTZ R13, R28, R40 ;  /* 0x000000281c0d7220 */ /* 0x010fe20000410000 */
[--C-:B------:R-:W-:Y:S01]  /*0fd0*/  SHF.R.U32.HI R12, RZ, 0x1a, R9.reuse ;  /* 0x0000001aff0c7819 */ /* 0x100fe20000011609 */
[----:B------:R-:W-:Y:S01]  /*0fe0*/  VIADD R40, R24, 0xfffffff1 ;  /* 0xfffffff118287836 */ /* 0x000fe20000000000 */
[----:B------:R-:W-:Y:S01]  /*0ff0*/  SHF.R.U32.HI R8, RZ, 0x16, R9 ;  /* 0x00000016ff087819 */ /* 0x000fe20000011609 */
[----:B------:R-:W-:Y:S01]  /*1000*/  FFMA.FTZ R13, R13, R15, R14 ;  /* 0x0000000f0d0d7223 */ /* 0x000fe2000001000e */
[----:B------:R-:W-:-:S02]  /*1010*/  LOP3.LUT R37, R37, 0x3c, RZ, 0xc0, !PT ;  /* 0x0000003c25257812 */ /* 0x000fc400078ec0ff */
[----:B------:R-:W-:Y:S02]  /*1020*/  LOP3.LUT R39, R39, 0x3c, RZ, 0xc0, !PT ;  /* 0x0000003c27277812 */ /* 0x000fe400078ec0ff */
[----:B------:R-:W-:Y:S01]  /*1030*/  LOP3.LUT R38, R38, 0x3c, RZ, 0xc0, !PT ;  /* 0x0000003c26267812 */ /* 0x000fe200078ec0ff */
[C---:B------:R-:W-:Y:S01]  /*1040*/  IMAD.IADD R37, R29.reuse, 0x1, R37 ;  /* 0x000000011d257824 */ /* 0x040fe200078e0225 */
        /* <DEDUP_REMOVED lines=10> */
[----:B------:R-:W0:Y:S01]  /*10f0*/  LDS R37, [R37] ;  /* 0x0000000025257984 */ /* 0x000e220000000800 */
[C---:B------:R-:W-:Y:S01]  /*1100*/  IMAD.IADD R33, R29.reuse, 0x1, R12 ;  /* 0x000000011d217824 */ /* 0x040fe200078e020c */
[----:B------:R-:W-:Y:S01]  /*1110*/  ISETP.GE.AND P1, PT, R40, R21, PT ;  /* 0x000000152800720c */ /* 0x000fe20003f26270 */
[----:B------:R-:W-:Y:S01]  /*1120*/  IMAD.IADD R35, R29, 0x1, R8 ;  /* 0x000000011d237824 */ /* 0x000fe200078e0208 */
[----:B------:R-:W3:Y:S01]  /*1130*/  LDS R39, [R39] ;  /* 0x0000000027277984 */ /* 0x000ee20000000800 */
[----:B------:R-:W-:-:S03]  /*1140*/  FMUL.FTZ R8, R28, R45 ;  /* 0x0000002d1c087220 */ /* 0x000fc60000410000 */
[----:B------:R-:W4:Y:S01]  /*1150*/  LDS R38, [R38] ;  /* 0x0000000026267984 */ /* 0x000f220000000800 */
[----:B------:R-:W-:Y:S01]  /*1160*/  FFMA.FTZ R8, R8, R16, R13 ;  /* 0x0000001008087223 */ /* 0x000fe2000001000d */
[C---:B------:R-:W-:Y:S02]  /*1170*/  FMUL.FTZ R13, R28.reuse, R42 ;  /* 0x0000002a1c0d7220 */ /* 0x040fe40000410000 */
[----:B------:R-:W0:Y:S02]  /*1180*/  LDS R36, [R36] ;  /* 0x0000000024247984 */ /* 0x000e240000000800 */
[----:B------:R-:W-:Y:S01]  /*1190*/  FFMA.FTZ R13, R13, R17, R8 ;  /* 0x000000110d0d7223 */ /* 0x000fe20000010008 */
[C---:B------:R-:W-:Y:S01]  /*11a0*/  FMUL.FTZ R8, R28.reuse, R41 ;  /* 0x000000291c087220 */ /* 0x040fe20000410000 */
[----:B------:R-:W0:Y:S01]  /*11b0*/  LDS R34, [R34] ;  /* 0x0000000022227984 */ /* 0x000e220000000800 */
[----:B------:R-:W-:Y:S02]  /*11c0*/  FMUL.FTZ R41, R28, R43 ;  /* 0x0000002b1c297220 */ /* 0x000fe40000410000 */
[----:B------:R-:W-:Y:S01]  /*11d0*/  FFMA.FTZ R8, R8, R18, R13 ;  /* 0x0000001208087223 */ /* 0x000fe2000001000d */
[----:B------:R-:W0:Y:S03]  /*11e0*/  LDS R9, [R9] ;  /* 0x0000000009097984 */ /* 0x000e260000000800 */
[----:B------:R-:W-:Y:S01]  /*11f0*/  FFMA.FTZ R41, R41, R19, R8 ;  /* 0x0000001329297223 */ /* 0x000fe20000010008 */
[----:B------:R-:W0:Y:S04]  /*1200*/  LDS R33, [R33] ;  /* 0x0000000021217984 */ /* 0x000e280000000800 */
[----:B------:R-:W0:Y:S01]  /*1210*/  LDS R35, [R35] ;  /* 0x0000000023237984 */ /* 0x000e220000000800 */
[----:B------:R-:W-:Y:S05]  /*1220*/  @!P1 BRA `(.L_x_1920) ;  /* 0x0000000000749947 */ /* 0x000fea0003800000 */
[----:B------:R-:W-:Y:S01]  /*1230*/  VIADD R8, R24, 0xffffffea ;  /* 0xffffffea18087836 */ /* 0x000fe20000000000 */
[-C--:B------:R-:W-:Y:S01]  /*1240*/  ISETP.GE.AND P6, PT, R32, R21.reuse, PT ;  /* 0x000000152000720c */ /* 0x080fe20003fc6270 */
        /* <DEDUP_REMOVED lines=10> */
[----:B------:R0:W5:Y:S02]  /*12f0*/  @!P6 LDG.E.CONSTANT R12, desc[UR4][R30.64+-0x20] ;  /* 0xffffe0041e0ce981 */ /* 0x000164000c1e9900 */
[----:B------:R-:W-:-:S02]  /*1300*/  ISETP.GE.AND P1, PT, R16, R21, PT ;  /* 0x000000151000720c */ /* 0x000fc40003f26270 */
        /* <DEDUP_REMOVED lines=12> */
[----:B0-----:R-:W-:Y:S05]  /*13d0*/  @P1 BRA `(.L_x_1921) ;  /* 0x0000000000101947 */ /* 0x001fea0003800000 */
[----:B------:R0:W5:Y:S01]  /*13e0*/  LDG.E.CONSTANT R19, desc[UR4][R30.64+-0x4] ;  /* 0xfffffc041e137981 */ /* 0x000162000c1e9900 */
[----:B------:R-:W-:Y:S05]  /*13f0*/  BRA `(.L_x_1921) ;  /* 0x0000000000087947 */ /* 0x000fea0003800000 */
.L_x_1920:
[----:B------:R0:W5:Y:S04]  /*1400*/  LDG.E.128.CONSTANT R12, desc[UR4][R30.64+-0x20] ;  /* 0xffffe0041e0c7981 */ /* 0x000168000c1e9d00 */
[----:B------:R0:W5:Y:S02]  /*1410*/  LDG.E.128.CONSTANT R16, desc[UR4][R30.64+-0x10] ;  /* 0xfffff0041e107981 */ /* 0x000164000c1e9d00 */
.L_x_1921:
[----:B------:R-:W-:Y:S05]  /*1420*/  BSYNC B1 ;  /* 0x0000000000017941 */ /* 0x000fea0003800000 */
.L_x_1919:
[C---:B0-----:R-:W-:Y:S01]  /*1430*/  FMUL.FTZ R8, R28.reuse, R37 ;  /* 0x000000251c087220 */ /* 0x041fe20000410000 */
[----:B---3--:R-:W-:Y:S01]  /*1440*/  FMUL.FTZ R43, R28, R39 ;  /* 0x000000271c2b7220 */ /* 0x008fe20000410000 */
[----:B------:R-:W-:Y:S01]  /*1450*/  IMAD.SHL.U32 R39, R10, 0x4, RZ ;  /* 0x000000040a277824 */ /* 0x000fe200078e00ff */
[--C-:B------:R-:W-:Y:S01]  /*1460*/  SHF.R.U32.HI R32, RZ, 0x1a, R10.reuse ;  /* 0x0000001aff207819 */ /* 0x100fe2000001160a */
[----:B-----5:R-:W-:Y:S01]  /*1470*/  FFMA.FTZ R8, R8, R12, R41 ;  /* 0x0000000c08087223 */ /* 0x020fe20000010029 */
[--C-:B------:R-:W-:Y:S01]  /*1480*/  SHF.R.U32.HI R37, RZ, 0x2, R10.reuse ;  /* 0x00000002ff257819 */ /* 0x100fe2000001160a */
[C---:B----4-:R-:W-:Y:S01]  /*1490*/  FMUL.FTZ R38, R28.reuse, R38 ;  /* 0x000000261c267220 */ /* 0x050fe20000410000 */
[----:B------:R-:W-:Y:S01]  /*14a0*/  SHF.R.U32.HI R44, RZ, 0xa, R10 ;  /* 0x0000000aff2c7819 */ /* 0x000fe2000001160a */
[----:B------:R-:W-:Y:S01]  /*14b0*/  FFMA.FTZ R13, R43, R13, R8 ;  /* 0x0000000d2b0d7223 */ /* 0x000fe20000010008 */
[--C-:B------:R-:W-:Y:S01]  /*14c0*/  SHF.R.U32.HI R42, RZ, 0x6, R10.reuse ;  /* 0x00000006ff2a7819 */ /* 0x100fe2000001160a */
[----:B------:R-:W-:Y:S01]  /*14d0*/  FMUL.FTZ R34, R28, R34 ;  /* 0x000000221c227220 */ /* 0x000fe20000410000 */
[--C-:B------:R-:W-:Y:S01]  /*14e0*/  SHF.R.U32.HI R12, RZ, 0x12, R10.reuse ;  /* 0x00000012ff0c7819 */ /* 0x100fe2000001160a */
[----:B------:R-:W-:Y:S01]  /*14f0*/  FFMA.FTZ R14, R38, R14, R13 ;  /* 0x0000000e260e7223 */ /* 0x000fe2000001000d */
[--C-:B------:R-:W-:Y:S01]  /*1500*/  SHF.R.U32.HI R8, RZ, 0xe, R10.reuse ;  /* 0x0000000eff087819 */ /* 0x100fe2000001160a */
[C---:B------:R-:W-:Y:S01]  /*1510*/  FMUL.FTZ R13, R28.reuse, R36 ;  /* 0x000000241c0d7220 */ /* 0x040fe20000410000 */
[----:B------:R-:W-:Y:S01]  /*1520*/  SHF.R.U32.HI R41, RZ, 0x16, R10 ;  /* 0x00000016ff297819 */ /* 0x000fe2000001160a */
[----:B------:R-:W-:Y:S01]  /*1530*/  FMUL.FTZ R9, R28, R9 ;  /* 0x000000091c097220 */ /* 0x000fe20000410000 */
[----:B------:R-:W-:Y:S01]  /*1540*/  LOP3.LUT R10, R32, 0x3c, RZ, 0xc0, !PT ;  /* 0x0000003c200a7812 */ /* 0x000fe200078ec0ff */
[----:B------:R-:W-:Y:S01]  /*1550*/  FFMA.FTZ R13, R13, R15, R14 ;  /* 0x0000000f0d0d7223 */ /* 0x000fe2000001000e */
[----:B------:R-:W-:Y:S01]  /*1560*/  LOP3.LUT R37, R37, 0x3c, RZ, 0xc0, !PT ;  /* 0x0000003c25257812 */ /* 0x000fe200078ec0ff */
[----:B------:R-:W-:Y:S01]  /*1570*/  BSSY B1, `(.L_x_1922) ;  /* 0x000003f000017945 */ /* 0x000fe20003800000 */
[----:B------:R-:W-:Y:S01]  /*1580*/  LOP3.LUT R39, R39, 0x3c, RZ, 0xc0, !PT ;  /* 0x0000003c27277812 */ /* 0x000fe200078ec0ff */
[C---:B------:R-:W-:Y:S01]  /*1590*/  IMAD.IADD R10, R29.reuse, 0x1, R10 ;  /* 0x000000011d0a7824 */ /* 0x040fe200078e020a */
[----:B------:R-:W-:Y:S01]  /*15a0*/  LOP3.LUT R44, R44, 0x3c, RZ, 0xc0, !PT ;  /* 0x0000003c2c2c7812 */ /* 0x000fe200078ec0ff */
[C---:B------:R-:W-:Y:S01]  /*15b0*/  IMAD.IADD R37, R29.reuse, 0x1, R37 ;  /* 0x000000011d257824 */ /* 0x040fe200078e0225 */
[----:B------:R-:W-:Y:S01]  /*15c0*/  LOP3.LUT R42, R42, 0x3c, RZ, 0xc0, !PT ;  /* 0x0000003c2a2a7812 */ /* 0x000fe200078ec0ff */
[C---:B------:R-:W-:Y:S01]  /*15d0*/  IMAD.IADD R39, R29.reuse, 0x1, R39 ;  /* 0x000000011d277824 */ /* 0x040fe200078e0227 */
[----:B------:R-:W-:Y:S01]  /*15e0*/  LOP3.LUT R12, R12, 0x3c, RZ, 0xc0, !PT ;  /* 0x0000003c0c0c7812 */ /* 0x000fe200078ec0ff */
[----:B------:R-:W0:Y:S01]  /*15f0*/  LDS R10, [R10] ;  /* 0x000000000a0a7984 */ /* 0x000e220000000800 */
[----:B------:R-:W-:Y:S01]  /*1600*/  LOP3.LUT R8, R8, 0x3c, RZ, 0xc0, !PT ;  /* 0x0000003c08087812 */ /* 0x000fe200078ec0ff */
[----:B------:R-:W-:Y:S01]  /*1610*/  IMAD.IADD R43, R29, 0x1, R42 ;  /* 0x000000011d2b7824 */ /* 0x000fe200078e022a */
[----:B------:R-:W-:Y:S01]  /*1620*/  LOP3.LUT R32, R41, 0x3c, RZ, 0xc0, !PT ;  /* 0x0000003c29207812 */ /* 0x000fe200078ec0ff */
[C---:B------:R-:W-:Y:S01]  /*1630*/  IMAD.IADD R41, R29.reuse, 0x1, R44 ;  /* 0x000000011d297824 */ /* 0x040fe200078e022c */
[----:B------:R-:W3:Y:S01]  /*1640*/  LDS R37, [R37] ;  /* 0x0000000025257984 */ /* 0x000ee20000000800 */
[----:B------:R-:W-:-:S02]  /*1650*/  IMAD.IADD R45, R29, 0x1, R12 ;  /* 0x000000011d2d7824 */ /* 0x000fc400078e020c */
[----:B------:R-:W-:Y:S01]  /*1660*/  FFMA.FTZ R16, R34, R16, R13 ;  /* 0x0000001022107223 */ /* 0x000fe2000001000d */
[C---:B------:R-:W-:Y:S01]  /*1670*/  IMAD.IADD R8, R29.reuse, 0x1, R8 ;  /* 0x000000011d087824 */ /* 0x040fe200078e0208 */
[----:B------:R-:W4:Y:S01]  /*1680*/  LDS R39, [R39] ;  /* 0x0000000027277984 */ /* 0x000f220000000800 */
[----:B------:R-:W-:Y:S02]  /*1690*/  IMAD.IADD R32, R29, 0x1, R32 ;  /* 0x000000011d207824 */ /* 0x000fe400078e0220 */
[----:B------:R-:W-:Y:S01]  /*16a0*/  FFMA.FTZ R9, R9, R17, R16 ;  /* 0x0000001109097223 */ /* 0x000fe20000010010 */
[----:B------:R-:W-:Y:S01]  /*16b0*/  VIADD R34, R24, 0xfffffff9 ;  /* 0xfffffff918227836 */ /* 0x000fe20000000000 */
[----:B------:R-:W0:Y:S01]  /*16c0*/  LDS R41, [R41] ;  /* 0x0000000029297984 */ /* 0x000e220000000800 */
[----:B------:R-:W-:-:S03]  /*16d0*/  FMUL.FTZ R12, R28, R33 ;  /* 0x000000211c0c7220 */ /* 0x000fc60000410000 */
[----:B------:R-:W0:Y:S01]  /*16e0*/  LDS R43, [R43] ;  /* 0x000000002b2b7984 */ /* 0x000e220000000800 */
[----:B------:R-:W-:Y:S01]  /*16f0*/  ISETP.GE.AND P1, PT, R34, R21, PT ;  /* 0x000000152200720c */ /* 0x000fe20003f26270 */
[----:B------:R-:W-:Y:S01]  /*1700*/  FFMA.FTZ R12, R12, R18, R9 ;  /* 0x000000120c0c7223 */ /* 0x000fe20000010009 */
[----:B------:R-:W-:Y:S01]  /*1710*/  FMUL.FTZ R9, R28, R35 ;  /* 0x000000231c097220 */ /* 0x000fe20000410000 */
[----:B------:R-:W0:Y:S03]  /*1720*/  LDS R45, [R45] ;  /* 0x000000002d2d7984 */ /* 0x000e260000000800 */
[----:B------:R-:W-:Y:S01]  /*1730*/  FFMA.FTZ R9, R9, R19, R12 ;  /* 0x0000001309097223 */ /* 0x000fe2000001000c */
[----:B------:R-:W0:Y:S04]  /*1740*/  LDS R8, [R8] ;  /* 0x0000000008087984 */ /* 0x000e280000000800 */
[----:B------:R-:W0:Y:S02]  /*1750*/  LDS R32, [R32] ;  /* 0x0000000020207984 */ /* 0x000e240000000800 */
[----:B------:R-:W-:Y:S05]  /*1760*/  @!P1 BRA `(.L_x_1923) ;  /* 0x0000000000749947 */ /* 0x000fea0003800000 */
[C---:B------:R-:W-:Y:S01]  /*1770*/  IADD3 R14, R24.reuse, -0xd, RZ ;  /* 0xfffffff3180e7810 */ /* 0x040fe20007ffe0ff */
[----:B------:R-:W-:Y:S01]  /*1780*/  VIADD R12, R24, 0xfffffff2 ;  /* 0xfffffff2180c7836 */ /* 0x000fe20000000000 */
[-C--:B------:R-:W-:Y:S01]  /*1790*/  ISETP.GE.AND P6, PT, R40, R21.reuse, PT ;  /* 0x000000152800720c */ /* 0x080fe20003fc6270 */
[----:B------:R-:W-:Y:S01]  /*17a0*/  VIADD R16, R24, 0xfffffff5 ;  /* 0xfffffff518107836 */ /* 0x000fe20000000000 */
[-C--:B------:R-:W-:Y:S01]  /*17b0*/  ISETP.GE.AND P4, PT, R14, R21.reuse, PT ;  /* 0x000000150e00720c */ /* 0x080fe20003f86270 */
[----:B------:R-:W-:Y:S01]  /*17c0*/  VIADD R14, R24, 0xfffffff4 ;  /* 0xfffffff4180e7836 */ /* 0x000fe20000000000 */
[-C--:B------:R-:W-:Y:S02]  /*17d0*/  ISETP.GE.AND P5, PT, R12, R21.reuse, PT ;  /* 0x000000150c00720c */ /* 0x080fe40003fa6270 */
[----:B------:R-:W-:Y:S02]  /*17e0*/  CS2R R12, SRZ ;  /* 0x00000000000c7805 */ /* 0x000fe4000001ff00 */
[-C--:B------:R-:W-:Y:S01]  /*17f0*/  ISETP.GE.AND P2, PT, R16, R21.reuse, PT ;  /* 0x000000151000720c */ /* 0x080fe20003f46270 */
[----:B------:R-:W-:Y:S01]  /*1800*/  VIADD R18, R24, 0xfffffff6 ;  /* 0xfffffff618127836 */ /* 0x000fe20000000000 */
[----:B------:R-:W-:Y:S01]  /*1810*/  ISETP.GE.AND P3, PT, R14, R21, PT ;  /* 0x000000150e00720c */ /* 0x000fe20003f66270 */
[----:B------:R-:W-:-:S02]  /*1820*/  VIADD R14, R24, 0xfffffff7 ;  /* 0xfffffff7180e7836 */ /* 0x000fc40000000000 */
[----:B------:R0:W5:Y:S03]  /*1830*/  @!P6 LDG.E.CONSTANT R12, desc[UR4][R30.64] ;  /* 0x000000041e0ce981 */ /* 0x000166000c1e9900 */
[-C--:B------:R-:W-:Y:S02]  /*1840*/  ISETP.GE.AND P6, PT, R14, R21.reuse, PT ;  /* 0x000000150e00720c */ /* 0x080fe40003fc6270 */
[----:B------:R-:W-:Y:S02]  /*1850*/  CS2R R14, SRZ ;  /* 0x00000000000e7805 */ /* 0x000fe4000001ff00 */
[----:B------:R-:W-:Y:S02]  /*1860*/  ISETP.GE.AND P1, PT, R18, R21, PT ;  /* 0x000000151200720c */ /* 0x000fe40003f26270 */
        /* <DEDUP_REMOVED lines=13> */
.L_x_1923:
[----:B------:R0:W5:Y:S04]  /*1940*/  LDG.E.128.CONSTANT R12, desc[UR4][R30.64] ;  /* 0x000000041e0c7981 */ /* 0x000168000c1e9d00 */
[----:B------:R0:W5:Y:S02]  /*1950*/  LDG.E.128.CONSTANT R16, desc[UR4][R30.64+0x10] ;  /* 0x000010041e107981 */ /* 0x000164000c1e9d00 */
.L_x_1924:
[----:B------:R-:W-:Y:S05]  /*1960*/  BSYNC B1 ;  /* 0x0000000000017941 */ /* 0x000fea0003800000 */
.L_x_1922:
[C---:B---3--:R-:W-:Y:S01]  /*1970*/  FMUL.FTZ R36, R28.reuse, R37 ;  /* 0x000000251c247220 */ /* 0x048fe20000410000 */
[----:B----4-:R-:W-:Y:S01]  /*1980*/  FMUL.FTZ R39, R28, R39 ;  /* 0x000000271c277220 */ /* 0x010fe20000410000 */
[----:B------:R-:W-:Y:S01]  /*1990*/  IMAD.SHL.U32 R33, R11, 0x4, RZ ;  /* 0x000000040b217824 */ /* 0x000fe200078e00ff */
[----:B------:R-:W-:Y:S01]  /*19a0*/  SHF.R.U32.HI R35, RZ, 0x2, R11 ;  /* 0x00000002ff237819 */ /* 0x000fe2000001160b */
[----:B-----5:R-:W-:Y:S01]  /*19b0*/  FFMA.FTZ R12, R36, R12, R9 ;  /* 0x0000000c240c7223 */ /* 0x020fe20000010009 */
[--C-:B------:R-:W-:Y:S01]  /*19c0*/  SHF.R.U32.HI R44, RZ, 0x6, R11.reuse ;  /* 0x00000006ff2c7819 */ /* 0x100fe2000001160b */
[C---:B0-----:R-:W-:Y:S01]  /*19d0*/  FMUL.FTZ R43, R28.reuse, R43 ;  /* 0x0000002b1c2b7220 */ /* 0x041fe20000410000 */
[--C-:B------:R-:W-:Y:S01]  /*19e0*/  SHF.R.U32.HI R42, RZ, 0x12, R11.reuse ;  /* 0x00000012ff2a7819 */ /* 0x100fe2000001160b */
[----:B------:R-:W-:Y:S01]  /*19f0*/  FFMA.FTZ R13, R39, R13, R12 ;  /* 0x0000000d270d7223 */ /* 0x000fe2000001000c */
[--C-:B------:R-:W-:Y:S01]  /*1a00*/  SHF.R.U32.HI R36, RZ, 0x16, R11.reuse ;  /* 0x00000016ff247819 */ /* 0x100fe2000001160b */
[----:B------:R-:W-:Y:S01]  /*1a10*/  FMUL.FTZ R10, R28, R10 ;  /* 0x0000000a1c0a7220 */ /* 0x000fe20000410000 */
[--C-:B------:R-:W-:Y:S01]  /*1a20*/  SHF.R.U32.HI R12, RZ, 0xa, R11.reuse ;  /* 0x0000000aff0c7819 */ /* 0x100fe2000001160b */
[----:B------:R-:W-:Y:S01]  /*1a30*/  BSSY B1, `(.L_x_1925) ;  /* 0x000004e000017945 */ /* 0x000fe20003800000 */
[----:B------:R-:W-:-:S02]  /*1a40*/  SHF.R.U32.HI R40, RZ, 0xe, R11 ;  /* 0x0000000eff287819 */ /* 0x000fc4000001160b */
[----:B------:R-:W-:Y:S02]  /*1a50*/  SHF.R.U32.HI R38, RZ, 0x1a, R11 ;  /* 0x0000001aff267819 */ /* 0x000fe4000001160b */
[----:B------:R-:W-:Y:S02]  /*1a60*/  LOP3.LUT R35, R35, 0x3c, RZ, 0xc0, !PT ;  /* 0x0000003c23237812 */ /* 0x000fe400078ec0ff */
        /* <DEDUP_REMOVED lines=14> */
[----:B------:R-:W-:-:S02]  /*1b50*/  IMAD.IADD R40, R29, 0x1, R40 ;  /* 0x000000011d287824 */ /* 0x000fc400078e0228 */
[----:B------:R-:W-:Y:S01]  /*1b60*/  FMUL.FTZ R42, R28, R41 ;  /* 0x000000291c2a7220 */ /* 0x000fe20000410000 */
[----:B------:R-:W-:Y:S01]  /*1b70*/  IMAD.IADD R38, R29, 0x1, R38 ;  /* 0x000000011d267824 */ /* 0x000fe200078e0226 */
[----:B------:R-:W3:Y:S02]  /*1b80*/  LDS R33, [R33] ;  /* 0x0000000021217984 */ /* 0x000ee40000000800 */
[----:B------:R-:W-:Y:S01]  /*1b90*/  FFMA.FTZ R14, R42, R14, R13 ;  /* 0x0000000e2a0e7223 */ /* 0x000fe2000001000d */
[----:B------:R-:W-:Y:S01]  /*1ba0*/  FMUL.FTZ R13, R28, R8 ;  /* 0x000000081c0d7220 */ /* 0x000fe20000410000 */
[----:B------:R-:W4:Y:S01]  /*1bb0*/  LDS R29, [R12] ;  /* 0x000000000c1d7984 */ /* 0x000f220000000800 */
[----:B------:R-:W-:Y:S02]  /*1bc0*/  VIADD R8, R24, 0x1 ;  /* 0x0000000118087836 */ /* 0x000fe40000000000 */
[----:B------:R-:W-:Y:S01]  /*1bd0*/  FFMA.FTZ R15, R43, R15, R14 ;  /* 0x0000000f2b0f7223 */ /* 0x000fe2000001000e */
[----:B------:R-:W-:Y:S01]  /*1be0*/  FMUL.FTZ R14, R28, R45 ;  /* 0x0000002d1c0e7220 */ /* 0x000fe20000410000 */
[----:B------:R-:W1:Y:S01]  /*1bf0*/  LDS R9, [R9] ;  /* 0x0000000009097984 */ /* 0x000e620000000800 */
[----:B------:R-:W-:-:S02]  /*1c00*/  ISETP.GE.AND P1, PT, R8, R21, PT ;  /* 0x000000150800720c */ /* 0x000fc40003f26270 */
[----:B------:R-:W-:Y:S01]  /*1c10*/  FFMA.FTZ R14, R14, R16, R15 ;  /* 0x000000100e0e7223 */ /* 0x000fe2000001000f */
[----:B------:R-:W2:Y:S03]  /*1c20*/  LDS R11, [R11] ;  /* 0x000000000b0b7984 */ /* 0x000ea60000000800 */
[----:B------:R-:W-:Y:S01]  /*1c30*/  FFMA.FTZ R13, R13, R17, R14 ;  /* 0x000000110d0d7223 */ /* 0x000fe2000001000e */
[----:B------:R-:W2:Y:S03]  /*1c40*/  LDS R37, [R40] ;  /* 0x0000000028257984 */ /* 0x000ea60000000800 */
[----:B------:R-:W-:Y:S01]  /*1c50*/  FFMA.FTZ R10, R10, R18, R13 ;  /* 0x000000120a0a7223 */ /* 0x000fe2000001000d */
[----:B------:R2:W2:Y:S01]  /*1c60*/  LDS R39, [R38] ;  /* 0x0000000026277984 */ /* 0x0004a20000000800 */
[----:B------:R-:W-:-:S03]  /*1c70*/  FMUL.FTZ R13, R28, R32 ;  /* 0x000000201c0d7220 */ /* 0x000fc60000410000 */
[----:B------:R-:W2:Y:S01]  /*1c80*/  LDS R36, [R36] ;  /* 0x0000000024247984 */ /* 0x000ea20000000800 */
[----:B------:R-:W-:Y:S01]  /*1c90*/  FFMA.FTZ R19, R13, R19, R10 ;  /* 0x000000130d137223 */ /* 0x000fe2000001000a */
[C---:B0-----:R-:W-:Y:S01]  /*1ca0*/  FMUL.FTZ R16, R28.reuse, R35 ;  /* 0x000000231c107220 */ /* 0x041fe20000410000 */
[C---:B---3--:R-:W-:Y:S01]  /*1cb0*/  FMUL.FTZ R18, R28.reuse, R33 ;  /* 0x000000211c127220 */ /* 0x048fe20000410000 */
[C---:B----4-:R-:W-:Y:S01]  /*1cc0*/  FMUL.FTZ R29, R28.reuse, R29 ;  /* 0x0000001d1c1d7220 */ /* 0x050fe20000410000 */
[C---:B-1----:R-:W-:Y:S01]  /*1cd0*/  FMUL.FTZ R32, R28.reuse, R9 ;  /* 0x000000091c207220 */ /* 0x042fe20000410000 */
[C---:B--2---:R-:W-:Y:S01]  /*1ce0*/  FMUL.FTZ R17, R28.reuse, R11 ;  /* 0x0000000b1c117220 */ /* 0x044fe20000410000 */
[C---:B------:R-:W-:Y:S01]  /*1cf0*/  FMUL.FTZ R38, R28.reuse, R37 ;  /* 0x000000251c267220 */ /* 0x040fe20000410000 */
[C---:B------:R-:W-:Y:S01]  /*1d00*/  FMUL.FTZ R39, R28.reuse, R39 ;  /* 0x000000271c277220 */ /* 0x040fe20000410000 */
[----:B------:R-:W-:Y:S01]  /*1d10*/  FMUL.FTZ R36, R28, R36 ;  /* 0x000000241c247220 */ /* 0x000fe20000410000 */
[----:B------:R-:W-:Y:S06]  /*1d20*/  @!P1 BRA `(.L_x_1926) ;  /* 0x0000000000709947 */ /* 0x000fec0003800000 */
        /* <DEDUP_REMOVED lines=14> */
[-C--:B------:R-:W-:Y:S02]  /*1e10*/  ISETP.GE.AND P6, PT, R10, R21.reuse, PT ;  /* 0x000000150a00720c */ /* 0x080fe40003fc6270 */
[----:B------:R-:W-:Y:S02]  /*1e20*/  CS2R R10, SRZ ;  /* 0x00000000000a7805 */ /* 0x000fe4000001ff00 */
[----:B------:R-:W-:Y:S02]  /*1e30*/  CS2R R12, SRZ ;  /* 0x00000000000c7805 */ /* 0x000fe4000001ff00 */
[----:B------:R-:W-:Y:S01]  /*1e40*/  CS2R R14, SRZ ;  /* 0x00000000000e7805 */ /* 0x000fe2000001ff00 */
[----:B------:R1:W5:Y:S04]  /*1e50*/  @!P5 LDG.E.CONSTANT R9, desc[UR4][R30.64+0x24] ;  /* 0x000024041e09d981 */ /* 0x000368000c1e9900 */
[----:B------:R1:W5:Y:S04]  /*1e60*/  @!P4 LDG.E.CONSTANT R10, desc[UR4][R30.64+0x28] ;  /* 0x000028041e0ac981 */ /* 0x000368000c1e9900 */
[----:B------:R1:W5:Y:S04]  /*1e70*/  @!P3 LDG.E.CONSTANT R11, desc[UR4][R30.64+0x2c] ;  /* 0x00002c041e0bb981 */ /* 0x000368000c1e9900 */
[----:B------:R1:W5:Y:S04]  /*1e80*/  @!P2 LDG.E.CONSTANT R12, desc[UR4][R30.64+0x30] ;  /* 0x000030041e0ca981 */ /* 0x000368000c1e9900 */
[----:B------:R1:W5:Y:S04]  /*1e90*/  @!P6 LDG.E.CONSTANT R14, desc[UR4][R30.64+0x38] ;  /* 0x000038041e0ee981 */ /* 0x000368000c1e9900 */
[----:B------:R1:W5:Y:S01]  /*1ea0*/  @!P1 LDG.E.CONSTANT R13, desc[UR4][R30.64+0x34] ;  /* 0x000034041e0d9981 */ /* 0x000362000c1e9900 */
[----:B------:R-:W-:-:S13]  /*1eb0*/  ISETP.GE.AND P1, PT, R24, R21, PT ;  /* 0x000000151800720c */ /* 0x000fda0003f26270 */
[----:B-1----:R-:W-:Y:S05]  /*1ec0*/  @P1 BRA `(.L_x_1927) ;  /* 0x0000000000101947 */ /* 0x002fea0003800000 */
[----:B------:R1:W5:Y:S01]  /*1ed0*/  LDG.E.CONSTANT R15, desc[UR4][R30.64+0x3c] ;  /* 0x00003c041e0f7981 */ /* 0x000362000c1e9900 */
[----:B------:R-:W-:Y:S05]  /*1ee0*/  BRA `(.L_x_1927) ;  /* 0x0000000000087947 */ /* 0x000fea0003800000 */
.L_x_1926:
[----:B------:R0:W5:Y:S04]  /*1ef0*/  LDG.E.128.CONSTANT R8, desc[UR4][R30.64+0x20] ;  /* 0x000020041e087981 */ /* 0x000168000c1e9d00 */
[----:B------:R0:W5:Y:S02]  /*1f00*/  LDG.E.128.CONSTANT R12, desc[UR4][R30.64+0x30] ;  /* 0x000030041e0c7981 */ /* 0x000164000c1e9d00 */
.L_x_1927:
[----:B------:R-:W-:Y:S05]  /*1f10*/  BSYNC B1 ;  /* 0x0000000000017941 */ /* 0x000fea0003800000 */
.L_x_1925:
[----:B-----5:R-:W-:Y:S01]  /*1f20*/  FFMA.FTZ R19, R16, R8, R19 ;  /* 0x0000000810137223 */ /* 0x020fe20000010013 */
[----:B------:R-:W-:Y:S01]  /*1f30*/  VIADD R8, R24, 0x3e1 ;  /* 0x000003e118087836 */ /* 0x000fe20000000000 */
[----:B01----:R-:W-:Y:S01]  /*1f40*/  IADD3 R30, P2, R30, 0x1000, RZ ;  /* 0x000010001e1e7810 */ /* 0x003fe20007f5e0ff */
[----:B------:R-:W-:Y:S02]  /*1f50*/  VIADD R22, R22, 0x400 ;  /* 0x0000040016167836 */ /* 0x000fe40000000000 */
[----:B------:R-:W-:Y:S01]  /*1f60*/  FFMA.FTZ R18, R18, R9, R19 ;  /* 0x0000000912127223 */ /* 0x000fe20000010013 */
[----:B------:R-:W-:Y:S01]  /*1f70*/  VIADD R4, R4, 0x200 ;  /* 0x0000020004047836 */ /* 0x000fe20000000000 */
[----:B------:R-:W-:Y:S01]  /*1f80*/  ISETP.GE.AND P1, PT, R8, R21, PT ;  /* 0x000000150800720c */ /* 0x000fe20003f26270 */
[----:B------:R-:W-:Y:S02]  /*1f90*/  IMAD.X R31, RZ, RZ, R31, P2 ;  /* 0x000000ffff1f7224 */ /* 0x000fe400010e061f */
[----:B------:R-:W-:Y:S01]  /*1fa0*/  FFMA.FTZ R29, R29, R10, R18 ;  /* 0x0000000a1d1d7223 */ /* 0x000fe20000010012 */
[----:B------:R-:W-:Y:S01]  /*1fb0*/  IADD3 R3, P2, R3, 0x200, RZ ;  /* 0x0000020003037810 */ /* 0x000fe20007f5e0ff */
[----:B------:R-:W-:-:S02]  /*1fc0*/  VIADD R0, R0, 0x200 ;  /* 0x0000020000007836 */ /* 0x000fc40000000000 */
[----:B------:R-:W-:Y:S01]  /*1fd0*/  FFMA.FTZ R32, R32, R11, R29 ;  /* 0x0000000b20207223 */ /* 0x000fe2000001001d */
[----:B------:R-:W-:Y:S02]  /*1fe0*/  VIADD R24, R24, 0x400 ;  /* 0x0000040018187836 */ /* 0x000fe40000000000 */
[----:B------:R-:W-:Y:S02]  /*1ff0*/  IMAD.X R2, RZ, RZ, R2, P2 ;  /* 0x000000ffff027224 */ /* 0x000fe400010e0602 */
[----:B------:R-:W-:-:S04]  /*2000*/  FFMA.FTZ R17, R17, R12, R32 ;  /* 0x0000000c11117223 */ /* 0x000fc80000010020 */
[----:B------:R-:W-:-:S04]  /*2010*/  FFMA.FTZ R38, R38, R13, R17 ;  /* 0x0000000d26267223 */ /* 0x000fc80000010011 */
[----:B------:R-:W-:-:S04]  /*2020*/  FFMA.FTZ R39, R39, R14, R38 ;  /* 0x0000000e27277223 */ /* 0x000fc80000010026 */
[----:B------:R-:W-:Y:S01]  /*2030*/  FFMA.FTZ R33, R36, R15, R39 ;  /* 0x0000000f24217223 */ /* 0x000fe20000010027 */
[----:B------:R-:W-:Y:S06]  /*2040*/  @!P1 BRA `(.L_x_1928) ;  /* 0xffffffe0009c9947 */ /* 0x000fec000383ffff */
.L_x_1912:
[----:B------:R-:W-:Y:S05]  /*2050*/  BSYNC B0 ;  /* 0x0000000000007941 */ /* 0x000fea0003800000 */
.L_x_1911:
[----:B------:R-:W0:Y:S01]  /*2060*/  SHFL.DOWN P0, R0, R33, 0x1, 0x1f ;  /* 0x08201f0021007f89 */ /* 0x000e220000000000 */
[----:B------:R-:W-:Y:S01]  /*2070*/  ULDC UR6, c[0x0][0x210] ;  /* 0x0000840000067ab9 */ /* 0x000fe20000000800 */
[----:B------:R-:W1:Y:S01]  /*2080*/  S2R R4, SR_TID.X ;  /* 0x0000000000047919 */ /* 0x000e620000002100 */
[----:B0-----:R-:W-:-:S05]  /*2090*/  @P0 FADD R0, R0, R33 ;  /* 0x0000002100000221 */ /* 0x001fca0000000000 */
[----:B------:R-:W0:Y:S01]  /*20a0*/  SHFL.DOWN P0, R3, R0, 0x2, 0x1f ;  /* 0x08401f0000037f89 */ /* 0x000e220000000000 */
[----:B-1----:R-:W-:Y:S01]  /*20b0*/  LOP3.LUT R4, R4, 0x1f, RZ, 0xc0, !PT ;  /* 0x0000001f04047812 */ /* 0x002fe200078ec0ff */
[----:B0-----:R-:W-:-:S05]  /*20c0*/  @P0 FADD R3, R0, R3 ;  /* 0x0000000300030221 */ /* 0x001fca0000000000 */
[----:B------:R-:W0:Y:S02]  /*20d0*/  SHFL.DOWN P0, R2, R3, 0x4, 0x1f ;  /* 0x08801f0003027f89 */ /* 0x000e240000000000 */
[----:B0-----:R-:W-:Y:S01]  /*20e0*/  @P0 FADD R2, R3, R2 ;  /* 0x0000000203020221 */ /* 0x001fe20000000000 */
[----:B------:R-:W-:-:S04]  /*20f0*/  ISETP.GE.AND P0, PT, R26, UR6, PT ;  /* 0x000000061a007c0c */ /* 0x000fc8000bf06270 */
[----:B------:R-:W0:Y:S01]  /*2100*/  SHFL.DOWN P1, R5, R2, 0x8, 0x1f ;  /* 0x09001f0002057f89 */ /* 0x000e220000020000 */
[----:B------:R-:W-:Y:S01]  /*2110*/  ISETP.NE.OR P0, PT, R4, RZ, P0 ;  /* 0x000000ff0400720c */ /* 0x000fe20000705670 */
[----:B0-----:R-:W-:-:S05]  /*2120*/  @P1 FADD R5, R2, R5 ;  /* 0x0000000502051221 */ /* 0x001fca0000000000 */
[----:B------:R0:W1:Y:S07]  /*2130*/  SHFL.DOWN P1, R0, R5, 0x10, 0x1f ;  /* 0x0a001f0005007f89 */ /* 0x00006e0000020000 */
[----:B------:R-:W-:Y:S05]  /*2140*/  @P0 EXIT ;  /* 0x000000000000094d */ /* 0x000fea0003800000 */
[----:B------:R-:W2:Y:S01]  /*2150*/  LDC.64 R2, c[0x0][0x240] ;  /* 0x00009000ff027b82 */ /* 0x000ea20000000a00 */
[----:B-1----:R-:W-:Y:S01]  /*2160*/  @P1 FADD R0, R5, R0 ;  /* 0x0000000005001221 */ /* 0x002fe20000000000 */
[----:B--2---:R-:W-:-:S05]  /*2170*/  IMAD.WIDE R26, R26, 0x4, R2 ;  /* 0x000000041a1a7825 */ /* 0x004fca00078e0202 */
[----:B------:R-:W-:Y:S01]  /*2180*/  STG.E desc[UR4][R26.64], R0 ;  /* 0x000000001a007986 */ /* 0x000fe2000c101904 */
[----:B------:R-:W-:Y:S05]  /*2190*/  EXIT ;  /* 0x000000000000794d */ /* 0x000fea0003800000 */
.L_x_1929:
        /* <DEDUP_REMOVED lines=14> */
.L_x_2179:


//--------------------- .text._Z26kgemm_4bit_inference_naiveI13__nv_bfloat16Li128ELi16EEviiiPT_PhPfPKfS2_iiii --------------------------
	.section	.text._Z26kgemm_4bit_inference_naiveI13__nv_bfloat16Li128ELi16EEviiiPT_PhPfPKfS2_iiii,"ax",@progbits
	.align	128
        .global         _Z26kgemm_4bit_inference_naiveI13__nv_bfloat16Li128ELi16EEviiiPT_PhPfPKfS2_iiii
        .type           _Z26kgemm_4bit_inference_naiveI13__nv_bfloat16Li128ELi16EEviiiPT_PhPfPKfS2_iiii,@function
        .size           _Z26kgemm_4bit_inference_naiveI13__nv_bfloat16Li128ELi16EEviiiPT_PhPfPKfS2_iiii,(.L_x_2180 - _Z26kgemm_4bit_inference_naiveI13__nv_bfloat16Li128ELi16EEviiiPT_PhPfPKfS2_iiii)
        .other          _Z26kgemm_4bit_inference_naiveI13__nv_bfloat16Li128ELi16EEviiiPT_PhPfPKfS2_iiii,@"STO_CUDA_ENTRY STV_DEFAULT"
_Z26kgemm_4bit_inference_naiveI13__nv_bfloat16Li128ELi16EEviiiPT_PhPfPKfS2_iiii:
.text._Z26kgemm_4bit_inference_naiveI13__nv_bfloat16Li128ELi16EEviiiPT_PhPfPKfS2_iiii:
        /* <DEDUP_REMOVED lines=18> */
[----:B------:R-:W-:Y:S01]  /*0120*/  @!P0 IMAD R4, R7, 0x2, R4 ;  /* 0x0000000207048824 */ /* 0x000fe200078e0204 */
[----:B--2---:R-:W-:-:S05]  /*0130*/  @!P0 F2FP.BF16.F32.PACK_AB R0, RZ, R2 ;  /* 0x00000002ff00823e */ /* 0x004fca00000010ff */
[----:B------:R0:W-:Y:S01]  /*0140*/  @!P0 STS.U16 [R4], R0 ;  /* 0x0000000004008388 */ /* 0x0001e20000000400 */
[----:B------:R-:W-:Y:S01]  /*0150*/  BAR.SYNC.DEFER_BLOCKING 0x0 ;  /* 0x0000000000007b1d */ /* 0x000fe20000010000 */
[----:B-1----:R-:W-:-:S13]  /*0160*/  ISETP.GE.AND P0, PT, R17, R16, PT ;  /* 0x000000101100720c */ /* 0x002fda0003f06270 */
[----:B0-----:R-:W-:Y:S05]  /*0170*/  @P0 BRA `(.L_x_1931) ;  /* 0x0000002400540947 */ /* 0x001fea0003800000 */
[----:B------:R-:W0:Y:S01]  /*0180*/  LDC.64 R2, c[0x0][0x220] ;  /* 0x00008800ff027b82 */ /* 0x000e220000000a00 */
[----:B------:R-:W-:Y:S01]  /*0190*/  ULDC.64 UR6, c[0x0][0x228] ;  /* 0x00008a0000067ab9 */ /* 0x000fe20000000a00 */
        /* <DEDUP_REMOVED lines=10> */
[----:B------:R-:W-:Y:S02]  /*0240*/  IMAD R19, R18, 0x2, R17 ;  /* 0x0000000212137824 */ /* 0x000fe400078e0211 */
[----:B------:R-:W-:Y:S02]  /*0250*/  VIADD R17, R17, 0x1f ;  /* 0x0000001f11117836 */ /* 0x000fe40000000000 */
[----:B0-----:R-:W-:-:S04]  /*0260*/  IMAD.WIDE.U32 R2, R21, 0x40, R2 ;  /* 0x0000004015027825 */ /* 0x001fc800078e0002 */
[----:B------:R-:W-:Y:S01]  /*0270*/  IMAD.SHL.U32 R21, R21, 0x10, RZ ;  /* 0x0000001015157824 */ /* 0x000fe200078e00ff */
[----:B------:R-:W-:-:S03]  /*0280*/  IADD3 R2, P0, R2, 0x20, RZ ;  /* 0x0000002002027810 */ /* 0x000fc60007f1e0ff */
[----:B------:R-:W-:Y:S02]  /*0290*/  IMAD.IADD R18, R18, 0x1, R21 ;  /* 0x0000000112127824 */ /* 0x000fe400078e0215 */
[----:B------:R-:W-:Y:S01]  /*02a0*/  IMAD.X R3, RZ, RZ, R3, P0 ;  /* 0x000000ffff037224 */ /* 0x000fe200000e0603 */
[----:B------:R-:W-:Y:S01]  /*02b0*/  ISETP.GE.AND P0, PT, R22, UR8, PT ;  /* 0x0000000816007c0c */ /* 0x000fe2000bf06270 */
[----:B-1----:R-:W-:-:S12]  /*02c0*/  IMAD.MOV.U32 R15, RZ, RZ, R18 ;  /* 0x000000ffff0f7224 */ /* 0x002fd800078e0012 */
.L_x_1947:
[----:B------:R-:W0:Y:S01]  /*02d0*/  LDC.64 R4, c[0x0][0x230] ;  /* 0x00008c00ff047b82 */ /* 0x000e220000000a00 */
[----:B------:R-:W-:-:S05]  /*02e0*/  SHF.R.S32.HI R9, RZ, R20, R19 ;  /* 0x00000014ff097219 */ /* 0x000fca0000011413 */
[----:B0-----:R-:W-:-:S05]  /*02f0*/  IMAD.WIDE R8, R9, 0x4, R4 ;  /* 0x0000000409087825 */ /* 0x001fca00078e0204 */
[----:B------:R-:W2:Y:S01]  /*0300*/  LDG.E.CONSTANT R27, desc[UR4][R8.64] ;  /* 0x00000004081b7981 */ /* 0x000ea2000c1e9900 */
[----:B------:R-:W-:Y:S01]  /*0310*/  BSSY B1, `(.L_x_1932) ;  /* 0x0000072000017945 */ /* 0x000fe20003800000 */
[----:B------:R-:W-:Y:S02]  /*0320*/  IMAD.MOV.U32 R7, RZ, RZ, 0x77777777 ;  /* 0x77777777ff077424 */ /* 0x000fe400078e00ff */
[----:B------:R-:W-:Y:S02]  /*0330*/  IMAD.MOV.U32 R6, RZ, RZ, 0x77777777 ;  /* 0x77777777ff067424 */ /* 0x000fe400078e00ff */
[----:B------:R-:W-:Y:S02]  /*0340*/  IMAD.MOV.U32 R5, RZ, RZ, 0x77777777 ;  /* 0x77777777ff057424 */ /* 0x000fe400078e00ff */
[----:B------:R-:W-:Y:S01]  /*0350*/  IMAD.MOV.U32 R4, RZ, RZ, 0x77777777 ;  /* 0x77777777ff047424 */ /* 0x000fe200078e00ff */
[----:B--2---:R-:W-:Y:S01]  /*0360*/  F2FP.BF16.F32.PACK_AB R27, RZ, R27 ;  /* 0x0000001bff1b723e */ /* 0x004fe200000010ff */
[----:B------:R-:W-:Y:S06]  /*0370*/  @P0 BRA `(.L_x_1933) ;  /* 0x0000000400ac0947 */ /* 0x000fec0003800000 */
[----:B------:R-:W-:-:S05]  /*0380*/  VIADD R5, R21, 0x10 ;  /* 0x0000001015057836 */ /* 0x000fca0000000000 */
[----:B------:R-:W-:-:S13]  /*0390*/  ISETP.GE.AND P1, PT, R5, R16, PT ;  /* 0x000000100500720c */ /* 0x000fda0003f26270 */
[----:B------:R-:W-:Y:S05]  /*03a0*/  @!P1 BRA `(.L_x_1934) ;  /* 0x0000000400889947 */ /* 0x000fea0003800000 */
[C---:B------:R-:W-:Y:S01]  /*03b0*/  VIADD R5, R21.reuse, 0x4 ;  /* 0x0000000415057836 */ /* 0x040fe20000000000 */
[C---:B------:R-:W-:Y:S01]  /*03c0*/  IADD3 R4, P3, R18.reuse, R25, RZ ;  /* 0x0000001912047210 */ /* 0x040fe20007f7e0ff */
[C---:B------:R-:W-:Y:S01]  /*03d0*/  VIADD R7, R21.reuse, 0x5 ;  /* 0x0000000515077836 */ /* 0x040fe20000000000 */
[CC--:B------:R-:W-:Y:S01]  /*03e0*/  ISETP.GE.AND P2, PT, R21.reuse, R16.reuse, PT ;  /* 0x000000101500720c */ /* 0x0c0fe20003f46270 */
[----:B------:R-:W-:Y:S01]  /*03f0*/  VIADD R11, R21, 0x8 ;  /* 0x00000008150b7836 */ /* 0x000fe20000000000 */
[-C--:B------:R-:W-:Y:S02]  /*0400*/  ISETP.GE.AND P1, PT, R5, R16.reuse, PT ;  /* 0x000000100500720c */ /* 0x080fe40003f26270 */
[----:B------:R-:W-:Y:S02]  /*0410*/  LEA.HI.X.SX32 R5, R18, R23, 0x1, P3 ;  /* 0x0000001712057211 */ /* 0x000fe400018f0eff */
[-C--:B------:R-:W-:Y:S02]  /*0420*/  ISETP.GE.AND P3, PT, R7, R16.reuse, PT ;  /* 0x000000100700720c */ /* 0x080fe40003f66270 */
[----:B------:R-:W-:-:S05]  /*0430*/  ISETP.GE.AND P4, PT, R11, R16, PT ;  /* 0x000000100b00720c */ /* 0x000fca0003f86270 */
[----:B------:R-:W2:Y:S04]  /*0440*/  @!P2 LDG.E.U8 R10, desc[UR4][R4.64] ;  /* 0x00000004040aa981 */ /* 0x000ea8000c1e1100 */
[----:B------:R-:W3:Y:S04]  /*0450*/  @!P1 LDG.E.U8 R9, desc[UR4][R4.64+0x4] ;  /* 0x0000040404099981 */ /* 0x000ee8000c1e1100 */
[----:B------:R-:W4:Y:S04]  /*0460*/  @!P3 LDG.E.U8 R8, desc[UR4][R4.64+0x5] ;  /* 0x000005040408b981 */ /* 0x000f28000c1e1100 */
[----:B------:R-:W5:Y:S01]  /*0470*/  @!P4 LDG.E.U8 R7, desc[UR4][R4.64+0x8] ;  /* 0x000008040407c981 */ /* 0x000f62000c1e1100 */
[----:B------:R-:W-:-:S02]  /*0480*/  VIADD R29, R21, 0x6 ;  /* 0x00000006151d7836 */ /* 0x000fc40000000000 */
[----:B------:R-:W-:Y:S01]  /*0490*/  VIADD R31, R21, 0x9 ;  /* 0x00000009151f7836 */ /* 0x000fe20000000000 */
[----:B------:R-:W-:Y:S02]  /*04a0*/  @P1 LOP3.LUT R11, R14, 0xffffff00, RZ, 0xc0, !PT ;  /* 0xffffff000e0b1812 */ /* 0x000fe400078ec0ff */
[-C--:B------:R-:W-:Y:S02]  /*04b0*/  ISETP.GE.AND P5, PT, R29, R16.reuse, PT ;  /* 0x000000101d00720c */ /* 0x080fe40003fa6270 */
[----:B------:R-:W-:Y:S01]  /*04c0*/  ISETP.GE.AND P6, PT, R31, R16, PT ;  /* 0x000000101f00720c */ /* 0x000fe20003fc6270 */
[----:B------:R-:W-:Y:S01]  /*04d0*/  VIADD R31, R21, 0xc ;  /* 0x0000000c151f7836 */ /* 0x000fe20000000000 */
[----:B------:R-:W-:Y:S02]  /*04e0*/  @P1 LOP3.LUT R11, R11, 0x77, RZ, 0xfc, !PT ;  /* 0x000000770b0b1812 */ /* 0x000fe400078efcff */
[----:B------:R-:W-:Y:S01]  /*04f0*/  @P2 LOP3.LUT R6, R13, 0xffffff00, RZ, 0xc0, !PT ;  /* 0xffffff000d062812 */ /* 0x000fe200078ec0ff */
[----:B------:R-:W-:-:S03]  /*0500*/  VIADD R29, R21, 0xa ;  /* 0x0000000a151d7836 */ /* 0x000fc60000000000 */
[----:B------:R-:W-:Y:S02]  /*0510*/  @P2 LOP3.LUT R6, R6, 0x77, RZ, 0xfc, !PT ;  /* 0x0000007706062812 */ /* 0x000fe400078efcff */
[----:B------:R-:W-:-:S04]  /*0520*/  @P4 LOP3.LUT R24, R12, 0xffffff00, RZ, 0xc0, !PT ;  /* 0xffffff000c184812 */ /* 0x000fc800078ec0ff */
[----:B------:R-:W-:Y:S02]  /*0530*/  @P4 LOP3.LUT R24, R24, 0x77, RZ, 0xfc, !PT ;  /* 0x0000007718184812 */ /* 0x000fe400078efcff */
[----:B---3--:R-:W-:Y:S02]  /*0540*/  @!P1 LOP3.LUT R11, R9, 0xffffff00, R14, 0xf8, !PT ;  /* 0xffffff00090b9812 */ /* 0x008fe400078ef80e */
[-C--:B------:R-:W-:Y:S02]  /*0550*/  ISETP.GE.AND P1, PT, R31, R16.reuse, PT ;  /* 0x000000101f00720c */ /* 0x080fe40003f26270 */
[----:B------:R-:W-:Y:S02]  /*0560*/  LOP3.LUT R9, R11, 0xffff00ff, RZ, 0xc0, !PT ;  /* 0xffff00ff0b097812 */ /* 0x000fe400078ec0ff */
[----:B------:R-:W3:Y:S01]  /*0570*/  @!P5 LDG.E.U8 R11, desc[UR4][R4.64+0x6] ;  /* 0x00000604040bd981 */ /* 0x000ee2000c1e1100 */
[----:B--2---:R-:W-:Y:S02]  /*0580*/  @!P2 LOP3.LUT R6, R10, 0xffffff00, R13, 0xf8, !PT ;  /* 0xffffff000a06a812 */ /* 0x004fe400078ef80d */
[----:B------:R-:W-:Y:S01]  /*0590*/  @P3 LOP3.LUT R13, R9, 0x7700, RZ, 0xfc, !PT ;  /* 0x00007700090d3812 */ /* 0x000fe200078efcff */
[----:B----4-:R-:W-:Y:S01]  /*05a0*/  @!P3 IMAD R13, R8, 0x100, R9 ;  /* 0x00000100080db824 */ /* 0x010fe200078e0209 */
[----:B------:R-:W-:Y:S01]  /*05b0*/  ISETP.GE.AND P2, PT, R29, R16, PT ;  /* 0x000000101d00720c */ /* 0x000fe20003f46270 */
[----:B------:R-:W2:Y:S01]  /*05c0*/  @!P6 LDG.E.U8 R10, desc[UR4][R4.64+0x9] ;  /* 0x00000904040ae981 */ /* 0x000ea2000c1e1100 */
[----:B------:R-:W-:-:S02]  /*05d0*/  VIADD R29, R21, 0xd ;  /* 0x0000000d151d7836 */ /* 0x000fc40000000000 */
[----:B------:R-:W-:Y:S01]  /*05e0*/  VIADD R9, R21, 0x1 ;  /* 0x0000000115097836 */ /* 0x000fe20000000000 */
[----:B-----5:R-:W-:Y:S01]  /*05f0*/  @!P4 LOP3.LUT R24, R7, 0xffffff00, R12, 0xf8, !PT ;  /* 0xffffff000718c812 */ /* 0x020fe200078ef80c */
[----:B------:R-:W4:Y:S01]  /*0600*/  @!P1 LDG.E.U8 R31, desc[UR4][R4.64+0xc] ;  /* 0x00000c04041f9981 */ /* 0x000f22000c1e1100 */
[-C--:B------:R-:W-:Y:S02]  /*0610*/  ISETP.GE.AND P3, PT, R29, R16.reuse, PT ;  /* 0x000000101d00720c */ /* 0x080fe40003f66270 */
[----:B------:R-:W-:-:S04]  /*0620*/  ISETP.GE.AND P4, PT, R9, R16, PT ;  /* 0x000000100900720c */ /* 0x000fc80003f86270 */
[----:B------:R-:W5:Y:S07]  /*0630*/  @!P2 LDG.E.U8 R12, desc[UR4][R4.64+0xa] ;  /* 0x00000a04040ca981 */ /* 0x000f6e000c1e1100 */
[----:B------:R-:W5:Y:S04]  /*0640*/  @!P3 LDG.E.U8 R8, desc[UR4][R4.64+0xd] ;  /* 0x00000d040408b981 */ /* 0x000f68000c1e1100 */
[----:B------:R-:W5:Y:S01]  /*0650*/  @!P4 LDG.E.U8 R9, desc[UR4][R4.64+0x1] ;  /* 0x000001040409c981 */ /* 0x000f62000c1e1100 */
[----:B------:R-:W-:-:S02]  /*0660*/  LOP3.LUT R14, R13, 0xff00ffff, RZ, 0xc0, !PT ;  /* 0xff00ffff0d0e7812 */ /* 0x000fc400078ec0ff */
[----:B------:R-:W-:Y:S02]  /*0670*/  LOP3.LUT R29, R24, 0xffff00ff, RZ, 0xc0, !PT ;  /* 0xffff00ff181d7812 */ /* 0x000fe400078ec0ff */
[----:B------:R-:W-:Y:S02]  /*0680*/  @P5 LOP3.LUT R7, R14, 0x770000, RZ, 0xfc, !PT ;  /* 0x007700000e075812 */ /* 0x000fe400078efcff */
[----:B------:R-:W-:Y:S01]  /*0690*/  @P6 LOP3.LUT R24, R29, 0x7700, RZ, 0xfc, !PT ;  /* 0x000077001d186812 */ /* 0x000fe200078efcff */
[----:B------:R-:W-:Y:S02]  /*06a0*/  VIADD R13, R21, 0x7 ;  /* 0x00000007150d7836 */ /* 0x000fe40000000000 */
[----:B---3--:R-:W-:Y:S01]  /*06b0*/  @!P5 IMAD R7, R11, 0x10000, R14 ;  /* 0x000100000b07d824 */ /* 0x008fe200078e020e */
[----:B------:R-:W-:Y:S01]  /*06c0*/  @P1 LOP3.LUT R11, R0, 0xffffff00, RZ, 0xc0, !PT ;  /* 0xffffff00000b1812 */ /* 0x000fe200078ec0ff */
[----:B--2---:R-:W-:-:S03]  /*06d0*/  @!P6 IMAD R24, R10, 0x100, R29 ;  /* 0x000001000a18e824 */ /* 0x004fc600078e021d */
[----:B------:R-:W-:Y:S01]  /*06e0*/  @P1 LOP3.LUT R10, R11, 0x77, RZ, 0xfc, !PT ;  /* 0x000000770b0a1812 */ /* 0x000fe200078efcff */
[C---:B------:R-:W-:Y:S02]  /*06f0*/  VIADD R11, R21.reuse, 0x2 ;  /* 0x00000002150b7836 */ /* 0x040fe40000000000 */
[----:B------:R-:W-:Y:S01]  /*0700*/  VIADD R29, R21, 0xe ;  /* 0x0000000e151d7836 */ /* 0x000fe20000000000 */
[-C--:B------:R-:W-:Y:S02]  /*0710*/  ISETP.GE.AND P6, PT, R13, R16.reuse, PT ;  /* 0x000000100d00720c */ /* 0x080fe40003fc6270 */
[----:B----4-:R-:W-:Y:S02]  /*0720*/  @!P1 LOP3.LUT R10, R31, 0xffffff00, R0, 0xf8, !PT ;  /* 0xffffff001f0a9812 */ /* 0x010fe400078ef800 */
[----:B------:R-:W-:Y:S02]  /*0730*/  LOP3.LUT R13, R24, 0xff00ffff, RZ, 0xc0, !PT ;  /* 0xff00ffff180d7812 */ /* 0x000fe400078ec0ff */
[-C--:B------:R-:W-:Y:S01]  /*0740*/  ISETP.GE.AND P1, PT, R11, R16.reuse, PT ;  /* 0x000000100b00720c */ /* 0x080fe20003f26270 */
[----:B------:R-:W-:Y:S01]  /*0750*/  VIADD R11, R21, 0xb ;  /* 0x0000000b150b7836 */ /* 0x000fe20000000000 */
[----:B------:R-:W-:-:S02]  /*0760*/  ISETP.GE.AND P5, PT, R29, R16, PT ;  /* 0x000000101d00720c */ /* 0x000fc40003fa6270 */
[----:B------:R-:W-:Y:S01]  /*0770*/  @P2 LOP3.LUT R0, R13, 0x770000, RZ, 0xfc, !PT ;  /* 0x007700000d002812 */ /* 0x000fe200078efcff */
[----:B-----5:R-:W-:Y:S01]  /*0780*/  @!P2 IMAD R0, R12, 0x10000, R13 ;  /* 0x000100000c00a824 */ /* 0x020fe200078e020d */
[----:B------:R-:W-:Y:S01]  /*0790*/  LOP3.LUT R29, R10, 0xffff00ff, RZ, 0xc0, !PT ;  /* 0xffff00ff0a1d7812 */ /* 0x000fe200078ec0ff */
[----:B------:R-:W-:Y:S01]  /*07a0*/  VIADD R13, R21, 0xf ;  /* 0x0000000f150d7836 */ /* 0x000fe20000000000 */
[----:B------:R-:W-:Y:S02]  /*07b0*/  LOP3.LUT R10, R6, 0xffff00ff, RZ, 0xc0, !PT ;  /* 0xffff00ff060a7812 */ /* 0x000fe400078ec0ff */
[-C--:B------:R-:W-:Y:S01]  /*07c0*/  ISETP.GE.AND P2, PT, R11, R16.reuse, PT ;  /* 0x000000100b00720c */ /* 0x080fe20003f46270 */
[----:B------:R-:W-:Y:S01]  /*07d0*/  VIADD R11, R21, 0x3 ;  /* 0x00000003150b7836 */ /* 0x000fe20000000000 */
[----:B------:R-:W-:Y:S01]  /*07e0*/  @P3 LOP3.LUT R12, R29, 0x7700, RZ, 0xfc, !PT ;  /* 0x000077001d0c3812 */ /* 0x000fe200078efcff */
[----:B------:R-:W-:Y:S01]  /*07f0*/  @!P3 IMAD R12, R8, 0x100, R29 ;  /* 0x00000100080cb824 */ /* 0x000fe200078e021d */
[----:B------:R-:W-:Y:S01]  /*0800*/  @P4 LOP3.LUT R6, R10, 0x7700, RZ, 0xfc, !PT ;  /* 0x000077000a064812 */ /* 0x000fe200078efcff */
[----:B------:R-:W-:Y:S01]  /*0810*/  @!P4 IMAD R6, R9, 0x100, R10 ;  /* 0x000001000906c824 */ /* 0x000fe200078e020a */
[-C--:B------:R-:W-:Y:S01]  /*0820*/  ISETP.GE.AND P3, PT, R13, R16.reuse, PT ;  /* 0x000000100d00720c */ /* 0x080fe20003f66270 */
[----:B------:R-:W2:Y:S01]  /*0830*/  @!P5 LDG.E.U8 R14, desc[UR4][R4.64+0xe] ;  /* 0x00000e04040ed981 */ /* 0x000ea2000c1e1100 */
[----:B------:R-:W-:-:S03]  /*0840*/  ISETP.GE.AND P4, PT, R11, R16, PT ;  /* 0x000000100b00720c */ /* 0x000fc60003f86270 */
[----:B------:R-:W3:Y:S04]  /*0850*/  @!P1 LDG.E.U8 R11, desc[UR4][R4.64+0x2] ;  /* 0x00000204040b9981 */ /* 0x000ee8000c1e1100 */
[----:B------:R-:W4:Y:S04]  /*0860*/  @!P6 LDG.E.U8 R8, desc[UR4][R4.64+0x7] ;  /* 0x000007040408e981 */ /* 0x000f28000c1e1100 */
[----:B------:R-:W5:Y:S04]  /*0870*/  @!P2 LDG.E.U8 R9, desc[UR4][R4.64+0xb] ;  /* 0x00000b040409a981 */ /* 0x000f68000c1e1100 */
[----:B------:R-:W5:Y:S04]  /*0880*/  @!P3 LDG.E.U8 R10, desc[UR4][R4.64+0xf] ;  /* 0x00000f04040ab981 */ /* 0x000f68000c1e1100 */
[----:B------:R0:W5:Y:S01]  /*0890*/  @!P4 LDG.E.U8 R13, desc[UR4][R4.64+0x3] ;  /* 0x00000304040dc981 */ /* 0x000162000c1e1100 */
[----:B------:R-:W-:-:S02]  /*08a0*/  LOP3.LUT R29, R12, 0xff00ffff, RZ, 0xc0, !PT ;  /* 0xff00ffff0c1d7812 */ /* 0x000fc400078ec0ff */
[----:B------:R-:W-:Y:S02]  /*08b0*/  LOP3.LUT R12, R6, 0xff00ffff, RZ, 0xc0, !PT ;  /* 0xff00ffff060c7812 */ /* 0x000fe400078ec0ff */
[----:B------:R-:W-:Y:S02]  /*08c0*/  @P5 LOP3.LUT R24, R29, 0x770000, RZ, 0xfc, !PT ;  /* 0x007700001d185812 */ /* 0x000fe400078efcff */
[----:B------:R-:W-:Y:S01]  /*08d0*/  @P1 LOP3.LUT R6, R12, 0x770000, RZ, 0xfc, !PT ;  /* 0x007700000c061812 */ /* 0x000fe200078efcff */
[----:B--2---:R-:W-:Y:S02]  /*08e0*/  @!P5 IMAD R24, R14, 0x10000, R29 ;  /* 0x000100000e18d824 */ /* 0x004fe400078e021d */
[----:B---3--:R-:W-:Y:S01]  /*08f0*/  @!P1 IMAD R6, R11, 0x10000, R12 ;  /* 0x000100000b069824 */ /* 0x008fe200078e020c */
[----:B------:R-:W-:Y:S02]  /*0900*/  LOP3.LUT R12, R0, 0xffffff, RZ, 0xc0, !PT ;  /* 0x00ffffff000c7812 */ /* 0x000fe400078ec0ff */
[----:B------:R-:W-:-:S02]  /*0910*/  LOP3.LUT R11, R7, 0xffffff, RZ, 0xc0, !PT ;  /* 0x00ffffff070b7812 */ /* 0x000fc400078ec0ff */
[----:B------:R-:W-:Y:S02]  /*0920*/  LOP3.LUT R29, R24, 0xffffff, RZ, 0xc0, !PT ;  /* 0x00ffffff181d7812 */ /* 0x000fe400078ec0ff */
[----:B------:R-:W-:Y:S02]  /*0930*/  LOP3.LUT R0, R6, 0xffffff, RZ, 0xc0, !PT ;  /* 0x00ffffff06007812 */ /* 0x000fe400078ec0ff */
[----:B0-----:R-:W-:Y:S02]  /*0940*/  @P6 LOP3.LUT R5, R11, 0x77000000, RZ, 0xfc, !PT ;  /* 0x770000000b056812 */ /* 0x001fe400078efcff */
[----:B------:R-:W-:Y:S02]  /*0950*/  @P2 LOP3.LUT R6, R12, 0x77000000, RZ, 0xfc, !PT ;  /* 0x770000000c062812 */ /* 0x000fe400078efcff */
[----:B------:R-:W-:Y:S02]  /*0960*/  @P3 LOP3.LUT R7, R29, 0x77000000, RZ, 0xfc, !PT ;  /* 0x770000001d073812 */ /* 0x000fe400078efcff */
[----:B------:R-:W-:-:S02]  /*0970*/  @P4 LOP3.LUT R4, R0, 0x77000000, RZ, 0xfc, !PT ;  /* 0x7700000000044812 */ /* 0x000fc400078efcff */
[----:B----4-:R-:W-:Y:S02]  /*0980*/  @!P6 PRMT R5, R8, 0x654, R11 ;  /* 0x000006540805e816 */ /* 0x010fe4000000000b */
[----:B-----5:R-:W-:Y:S02]  /*0990*/  @!P2 PRMT R6, R9, 0x654, R12 ;  /* 0x000006540906a816 */ /* 0x020fe4000000000c */
[----:B------:R-:W-:Y:S02]  /*09a0*/  @!P3 PRMT R7, R10, 0x654, R29 ;  /* 0x000006540a07b816 */ /* 0x000fe4000000001d */
[----:B------:R-:W-:Y:S01]  /*09b0*/  @!P4 PRMT R4, R13, 0x654, R0 ;  /* 0x000006540d04c816 */ /* 0x000fe20000000000 */
[----:B------:R-:W-:Y:S06]  /*09c0*/  BRA `(.L_x_1933) ;  /* 0x0000000000187947 */ /* 0x000fec0003800000 */
.L_x_1934:
[----:B------:R-:W0:Y:S01]  /*09d0*/  LDC.64 R4, c[0x0][0x228] ;  /* 0x00008a00ff047b82 */ /* 0x000e220000000a00 */
[----:B------:R-:W-:-:S04]  /*09e0*/  SHF.R.S32.HI R0, RZ, 0x1f, R15 ;  /* 0x0000001fff007819 */ /* 0x000fc8000001140f */
[----:B------:R-:W-:-:S04]  /*09f0*/  LEA.HI R0, R0, R15, RZ, 0x4 ;  /* 0x0000000f00007211 */ /* 0x000fc800078f20ff */
[----:B------:R-:W-:-:S05]  /*0a00*/  SHF.R.S32.HI R7, RZ, 0x4, R0 ;  /* 0x00000004ff077819 */ /* 0x000fca0000011400 */
[----:B0-----:R-:W-:-:S06]  /*0a10*/  IMAD.WIDE R4, R7, 0x10, R4 ;  /* 0x0000001007047825 */ /* 0x001fcc00078e0204 */
[----:B------:R-:W5:Y:S02]  /*0a20*/  LDG.E.128 R4, desc[UR4][R4.64] ;  /* 0x0000000404047981 */ /* 0x000f64000c1e1d00 */
.L_x_1933:
[----:B------:R-:W-:Y:S05]  /*0a30*/  BSYNC B1 ;  /* 0x0000000000017941 */ /* 0x000fea0003800000 */
.L_x_1932:
[----:B------:R-:W0:Y:S01]  /*0a40*/  S2R R9, SR_CgaCtaId ;  /* 0x0000000000097919 */ /* 0x000e220000008800 */
[----:B------:R-:W-:Y:S01]  /*0a50*/  MOV R26, 0x400 ;  /* 0x00000400001a7802 */ /* 0x000fe20000000f00 */
[----:B-----5:R-:W-:Y:S01]  /*0a60*/  IMAD.SHL.U32 R8, R4, 0x2, RZ ;  /* 0x0000000204087824 */ /* 0x020fe200078e00ff */
[--C-:B------:R-:W-:Y:S01]  /*0a70*/  SHF.R.U32.HI R0, RZ, 0x3, R4.reuse ;  /* 0x00000003ff007819 */ /* 0x100fe20000011604 */
[----:B------:R-:W-:Y:S01]  /*0a80*/  BSSY B1, `(.L_x_1935) ;  /* 0x0000056000017945 */ /* 0x000fe20003800000 */
[--C-:B------:R-:W-:Y:S02]  /*0a90*/  SHF.R.U32.HI R14, RZ, 0x13, R4.reuse ;  /* 0x00000013ff0e7819 */ /* 0x100fe40000011604 */
[--C-:B------:R-:W-:Y:S02]  /*0aa0*/  SHF.R.U32.HI R30, RZ, 0x1b, R4.reuse ;  /* 0x0000001bff1e7819 */ /* 0x100fe40000011604 */
[--C-:B------:R-:W-:Y:S02]  /*0ab0*/  SHF.R.U32.HI R10, RZ, 0xb, R4.reuse ;  /* 0x0000000bff0a7819 */ /* 0x100fe40000011604 */
[----:B------:R-:W-:-:S02]  /*0ac0*/  SHF.R.U32.HI R12, RZ, 0x7, R4 ;  /* 0x00000007ff0c7819 */ /* 0x000fc40000011604 */
[--C-:B------:R-:W-:Y:S02]  /*0ad0*/  SHF.R.U32.HI R24, RZ, 0xf, R4.reuse ;  /* 0x0000000fff187819 */ /* 0x100fe40000011604 */
[----:B------:R-:W-:Y:S02]  /*0ae0*/  SHF.R.U32.HI R32, RZ, 0x17, R4 ;  /* 0x00000017ff207819 */ /* 0x000fe40000011604 */
[----:B------:R-:W-:Y:S02]  /*0af0*/  LOP3.LUT R31, R14, 0x1e, RZ, 0xc0, !PT ;  /* 0x0000001e0e1f7812 */ /* 0x000fe400078ec0ff */
[----:B------:R-:W-:Y:S02]  /*0b00*/  LOP3.LUT R35, R30, 0x1e, RZ, 0xc0, !PT ;  /* 0x0000001e1e237812 */ /* 0x000fe400078ec0ff */
[----:B------:R-:W-:Y:S02]  /*0b10*/  LOP3.LUT R11, R8, 0x1e, RZ, 0xc0, !PT ;  /* 0x0000001e080b7812 */ /* 0x000fe400078ec0ff */
[----:B------:R-:W-:-:S02]  /*0b20*/  LOP3.LUT R13, R10, 0x1e, RZ, 0xc0, !PT ;  /* 0x0000001e0a0d7812 */ /* 0x000fc400078ec0ff */
[----:B------:R-:W-:Y:S02]  /*0b30*/  LOP3.LUT R29, R12, 0x1e, RZ, 0xc0, !PT ;  /* 0x0000001e0c1d7812 */ /* 0x000fe400078ec0ff */
[----:B------:R-:W-:Y:S02]  /*0b40*/  LOP3.LUT R33, R24, 0x1e, RZ, 0xc0, !PT ;  /* 0x0000001e18217812 */ /* 0x000fe400078ec0ff */
[----:B------:R-:W-:Y:S01]  /*0b50*/  LOP3.LUT R37, R32, 0x1e, RZ, 0xc0, !PT ;  /* 0x0000001e20257812 */ /* 0x000fe200078ec0ff */
[----:B------:R-:W1:Y:S01]  /*0b60*/  LDC R24, c[0x0][0x218] ;  /* 0x00008600ff187b82 */ /* 0x000e620000000800 */
[----:B0-----:R-:W-:Y:S02]  /*0b70*/  LEA R26, R9, R26, 0x18 ;  /* 0x0000001a091a7211 */ /* 0x001fe400078ec0ff */
[----:B------:R-:W-:-:S03]  /*0b80*/  LOP3.LUT R9, R0, 0x1e, RZ, 0xc0, !PT ;  /* 0x0000001e00097812 */ /* 0x000fc600078ec0ff */
[C---:B------:R-:W-:Y:S02]  /*0b90*/  IMAD.IADD R12, R26.reuse, 0x1, R31 ;  /* 0x000000011a0c7824 */ /* 0x040fe400078e021f */
[C---:B------:R-:W-:Y:S02]  /*0ba0*/  IMAD.IADD R0, R26.reuse, 0x1, R9 ;  /* 0x000000011a007824 */ /* 0x040fe400078e0209 */
[C---:B------:R-:W-:Y:S02]  /*0bb0*/  IMAD.IADD R35, R26.reuse, 0x1, R35 ;  /* 0x000000011a237824 */ /* 0x040fe400078e0223 */
[C---:B------:R-:W-:Y:S01]  /*0bc0*/  IMAD.IADD R11, R26.reuse, 0x1, R11 ;  /* 0x000000011a0b7824 */ /* 0x040fe200078e020b */
[----:B------:R-:W0:Y:S01]  /*0bd0*/  LDS.U16 R12, [R12] ;  /* 0x000000000c0c7984 */ /* 0x000e220000000400 */
[C---:B------:R-:W-:Y:S02]  /*0be0*/  IMAD.IADD R13, R26.reuse, 0x1, R13 ;  /* 0x000000011a0d7824 */ /* 0x040fe400078e020d */
[C---:B------:R-:W-:Y:S01]  /*0bf0*/  IMAD.IADD R10, R26.reuse, 0x1, R29 ;  /* 0x000000011a0a7824 */ /* 0x040fe200078e021d */
[----:B------:R-:W2:Y:S01]  /*0c00*/  LDS.U16 R0, [R0] ;  /* 0x0000000000007984 */ /* 0x000ea20000000400 */
[----:B------:R-:W-:-:S02]  /*0c10*/  IMAD.IADD R14, R26, 0x1, R33 ;  /* 0x000000011a0e7824 */ /* 0x000fc400078e0221 */
[----:B------:R-:W-:Y:S01]  /*0c20*/  IMAD.IADD R37, R26, 0x1, R37 ;  /* 0x000000011a257824 */ /* 0x000fe200078e0225 */
[----:B------:R-:W3:Y:S01]  /*0c30*/  LDS.U16 R36, [R35] ;  /* 0x0000000023247984 */ /* 0x000ee20000000400 */
[----:B------:R-:W-:-:S03]  /*0c40*/  VIADD R9, R17, 0xffffffe9 ;  /* 0xffffffe911097836 */ /* 0x000fc60000000000 */
[----:B------:R-:W4:Y:S02]  /*0c50*/  LDS.U16 R30, [R11] ;  /* 0x000000000b1e7984 */ /* 0x000f240000000400 */
[----:B-1----:R-:W-:Y:S02]  /*0c60*/  ISETP.GE.AND P2, PT, R9, R24, PT ;  /* 0x000000180900720c */ /* 0x002fe40003f46270 */
[----:B------:R1:W4:Y:S04]  /*0c70*/  LDS.U16 R8, [R13] ;  /* 0x000000000d087984 */ /* 0x0003280000000400 */
[----:B------:R-:W4:Y:S04]  /*0c80*/  LDS.U16 R32, [R10] ;  /* 0x000000000a207984 */ /* 0x000f280000000400 */
[----:B------:R0:W4:Y:S01]  /*0c90*/  LDS.U16 R34, [R14] ;  /* 0x000000000e227984 */ /* 0x0001220000000400 */
[----:B-1----:R-:W-:-:S03]  /*0ca0*/  IMAD.MOV.U32 R13, RZ, RZ, R4 ;  /* 0x000000ffff0d7224 */ /* 0x002fc600078e0004 */
[----:B------:R-:W1:Y:S01]  /*0cb0*/  LDS.U16 R38, [R37] ;  /* 0x0000000025267984 */ /* 0x000e620000000400 */
[----:B0-----:R-:W-:Y:S02]  /*0cc0*/  IMAD.MOV.U32 R14, RZ, RZ, R5 ;  /* 0x000000ffff0e7224 */ /* 0x001fe400078e0005 */
[-C--:B------:R-:W-:Y:S02]  /*0cd0*/  HMUL2.BF16_V2 R33, R12.H0_H0, R27.reuse.H0_H0 ;  /* 0x2000001b0c217232 */ /* 0x080fe40000200800 */
[----:B------:R-:W-:Y:S02]  /*0ce0*/  IMAD.MOV.U32 R12, RZ, RZ, R6 ;  /* 0x000000ffff0c7224 */ /* 0x000fe400078e0006 */
[-C--:B--2---:R-:W-:Y:S02]  /*0cf0*/  HMUL2.BF16_V2 R29, R0.H0_H0, R27.reuse.H0_H0 ;  /* 0x2000001b001d7232 */ /* 0x084fe40000200800 */
[----:B------:R-:W-:Y:S02]  /*0d00*/  IMAD.MOV.U32 R0, RZ, RZ, R7 ;  /* 0x000000ffff007224 */ /* 0x000fe400078e0007 */
[----:B---3--:R-:W-:-:S02]  /*0d10*/  HMUL2.BF16_V2 R35, R36.H0_H0, R27.H0_H0 ;  /* 0x2000001b24237232 */ /* 0x008fc40000200800 */
[-C--:B----4-:R-:W-:Y:S02]  /*0d20*/  HMUL2.BF16_V2 R30, R30.H0_H0, R27.reuse.H0_H0 ;  /* 0x2000001b1e1e7232 */ /* 0x090fe40000200800 */
[-C--:B------:R-:W-:Y:S02]  /*0d30*/  HMUL2.BF16_V2 R31, R8.H0_H0, R27.reuse.H0_H0 ;  /* 0x2000001b081f7232 */ /* 0x080fe40000200800 */
[-C--:B------:R-:W-:Y:S02]  /*0d40*/  HMUL2.BF16_V2 R32, R32.H0_H0, R27.reuse.H0_H0 ;  /* 0x2000001b20207232 */ /* 0x080fe40000200800 */
[-C--:B------:R-:W-:Y:S02]  /*0d50*/  HMUL2.BF16_V2 R34, R34.H0_H0, R27.reuse.H0_H0 ;  /* 0x2000001b22227232 */ /* 0x080fe40000200800 */
[----:B-1----:R-:W-:Y:S01]  /*0d60*/  HMUL2.BF16_V2 R36, R38.H0_H0, R27.H0_H0 ;  /* 0x2000001b26247232 */ /* 0x002fe20000200800 */
[----:B------:R-:W-:Y:S06]  /*0d70*/  @!P2 BRA `(.L_x_1936) ;  /* 0x000000000094a947 */ /* 0x000fec0003800000 */
[----:B------:R-:W-:-:S05]  /*0d80*/  VIADD R9, R17, 0xffffffe7 ;  /* 0xffffffe711097836 */ /* 0x000fca0000000000 */
[----:B------:R-:W-:Y:S01]  /*0d90*/  ISETP.GE.AND P1, PT, R9, R24, PT ;  /* 0x000000180900720c */ /* 0x000fe20003f26270 */
[----:B------:R-:W-:-:S05]  /*0da0*/  VIADD R9, R17, 0xffffffe8 ;  /* 0xffffffe811097836 */ /* 0x000fca0000000000 */
[----:B------:R-:W-:-:S07]  /*0db0*/  ISETP.GE.AND P3, PT, R9, R24, PT ;  /* 0x000000180900720c */ /* 0x000fce0003f66270 */
[----:B------:R-:W-:-:S06]  /*0dc0*/  @P1 PRMT R4, RZ, 0x7610, R4 ;  /* 0x00007610ff041816 */ /* 0x000fcc0000000004 */
[----:B------:R-:W2:Y:S04]  /*0dd0*/  @!P1 LDG.E.U16.CONSTANT R4, desc[UR4][R2.64+-0x14] ;  /* 0xffffec0402049981 */ /* 0x000ea8000c1e9500 */
[----:B------:R-:W3:Y:S01]  /*0de0*/  @!P3 LDG.E.U16.CONSTANT R37, desc[UR4][R2.64+-0x12] ;  /* 0xffffee040225b981 */ /* 0x000ee2000c1e9500 */
[C---:B------:R-:W-:Y:S02]  /*0df0*/  VIADD R9, R17.reuse, 0xffffffe1 ;  /* 0xffffffe111097836 */ /* 0x040fe40000000000 */
[----:B------:R-:W-:-:S03]  /*0e00*/  VIADD R39, R17, 0xffffffe5 ;  /* 0xffffffe511277836 */ /* 0x000fc60000000000 */
[-C--:B------:R-:W-:Y:S01]  /*0e10*/  ISETP.GE.AND P6, PT, R9, R24.reuse, PT ;  /* 0x000000180900720c */ /* 0x080fe20003fc6270 */
[----:B------:R-:W-:Y:S01]  /*0e20*/  VIADD R9, R17, 0xffffffe2 ;  /* 0xffffffe211097836 */ /* 0x000fe20000000000 */
[----:B------:R-:W-:-:S04]  /*0e30*/  ISETP.GE.AND P1, PT, R39, R24, PT ;  /* 0x000000182700720c */ /* 0x000fc80003f26270 */
[----:B------:R-:W-:Y:S01]  /*0e40*/  ISETP.GE.AND P5, PT, R9, R24, PT ;  /* 0x000000180900720c */ /* 0x000fe20003fa6270 */
[----:B------:R-:W-:-:S05]  /*0e50*/  VIADD R9, R17, 0xffffffe3 ;  /* 0xffffffe311097836 */ /* 0x000fca0000000000 */
[----:B------:R-:W-:Y:S01]  /*0e60*/  ISETP.GE.AND P4, PT, R9, R24, PT ;  /* 0x000000180900720c */ /* 0x000fe20003f86270 */
[----:B------:R-:W-:Y:S01]  /*0e70*/  VIADD R9, R17, 0xffffffe6 ;  /* 0xffffffe611097836 */ /* 0x000fe20000000000 */
[----:B------:R-:W-:-:S06]  /*0e80*/  @P6 PRMT R38, RZ, 0x7610, R38 ;  /* 0x00007610ff266816 */ /* 0x000fcc0000000026 */
[----:B------:R-:W4:Y:S01]  /*0e90*/  @!P6 LDG.E.U16.CONSTANT R38, desc[UR4][R2.64+-0x20] ;  /* 0xffffe0040226e981 */ /* 0x000f22000c1e9500 */
[----:B------:R-:W-:Y:S02]  /*0ea0*/  ISETP.GE.AND P6, PT, R9, R24, PT ;  /* 0x000000180900720c */ /* 0x000fe40003fc6270 */
[----:B------:R-:W-:Y:S02]  /*0eb0*/  @P5 PRMT R8, RZ, 0x7610, R8 ;  /* 0x00007610ff085816 */ /* 0x000fe40000000008 */
[----:B------:R-:W-:Y:S02]  /*0ec0*/  @P4 PRMT R9, RZ, 0x7610, R9 ;  /* 0x00007610ff094816 */ /* 0x000fe40000000009 */
[----:B------:R-:W-:Y:S02]  /*0ed0*/  @P1 PRMT R10, RZ, 0x7610, R10 ;  /* 0x00007610ff0a1816 */ /* 0x000fe4000000000a */
[----:B------:R-:W4:Y:S04]  /*0ee0*/  @!P5 LDG.E.U16.CONSTANT R8, desc[UR4][R2.64+-0x1e] ;  /* 0xffffe2040208d981 */ /* 0x000f28000c1e9500 */
[----:B------:R-:W5:Y:S04]  /*0ef0*/  @!P4 LDG.E.U16.CONSTANT R9, desc[UR4][R2.64+-0x1c] ;  /* 0xffffe4040209c981 */ /* 0x000f68000c1e9500 */
[----:B------:R-:W5:Y:S01]  /*0f00*/  @!P1 LDG.E.U16.CONSTANT R10, desc[UR4][R2.64+-0x18] ;  /* 0xffffe804020a9981 */ /* 0x000f62000c1e9500 */
[----:B--2---:R-:W-:-:S02]  /*0f10*/  @P3 PRMT R11, R4, 0x5410, RZ ;  /* 0x00005410040b3816 */ /* 0x004fc400000000ff */
[----:B---3--:R-:W-:Y:S01]  /*0f20*/  @!P3 PRMT R11, R4, 0x5410, R37 ;  /* 0x00005410040bb816 */ /* 0x008fe20000000025 */
[----:B------:R-:W-:-:S05]  /*0f30*/  VIADD R37, R17, 0xffffffe4 ;  /* 0xffffffe411257836 */ /* 0x000fca0000000000 */
[----:B------:R-:W-:Y:S02]  /*0f40*/  ISETP.GE.AND P3, PT, R37, R24, PT ;  /* 0x000000182500720c */ /* 0x000fe40003f66270 */
[----:B------:R-:W-:-:S06]  /*0f50*/  @P6 PRMT R37, RZ, 0x7610, R37 ;  /* 0x00007610ff256816 */ /* 0x000fcc0000000025 */
[----:B------:R-:W5:Y:S05]  /*0f60*/  @!P6 LDG.E.U16.CONSTANT R37, desc[UR4][R2.64+-0x16] ;  /* 0xffffea040225e981 */ /* 0x000f6a000c1e9500 */
[----:B------:R-:W-:-:S06]  /*0f70*/  @P3 PRMT R4, RZ, 0x7610, R4 ;  /* 0x00007610ff043816 */ /* 0x000fcc0000000004 */
[----:B------:R-:W2:Y:S01]  /*0f80*/  @!P3 LDG.E.U16.CONSTANT R4, desc[UR4][R2.64+-0x1a] ;  /* 0xffffe6040204b981 */ /* 0x000ea2000c1e9500 */
[----:B----4-:R-:W-:Y:S02]  /*0f90*/  PRMT R8, R38, 0x5410, R8 ;  /* 0x0000541026087816 */ /* 0x010fe40000000008 */
[----:B-----5:R-:W-:Y:S02]  /*0fa0*/  PRMT R10, R10, 0x5410, R37 ;  /* 0x000054100a0a7816 */ /* 0x020fe40000000025 */
[----:B--2---:R-:W-:Y:S01]  /*0fb0*/  PRMT R9, R9, 0x5410, R4 ;  /* 0x0000541009097816 */ /* 0x004fe20000000004 */
[----:B------:R-:W-:Y:S06]  /*0fc0*/  BRA `(.L_x_1937) ;  /* 0x0000000000047947 */ /* 0x000fec0003800000 */
.L_x_1936:
[----:B------:R0:W5:Y:S02]  /*0fd0*/  LDG.E.128.CONSTANT R8, desc[UR4][R2.64+-0x20] ;  /* 0xffffe00402087981 */ /* 0x000164000c1e9d00 */
.L_x_1937:
[----:B------:R-:W-:Y:S05]  /*0fe0*/  BSYNC B1 ;  /* 0x0000000000017941 */ /* 0x000fea0003800000 */
.L_x_1935:
[----:B------:R-:W-:Y:S01]  /*0ff0*/  PRMT R29, R29, 0x5410, R30 ;  /* 0x000054101d1d7816 */ /* 0x000fe2000000001e */
[----:B------:R-:W-:Y:S01]  /*1000*/  BSSY B1, `(.L_x_1938) ;  /* 0x000006b000017945 */ /* 0x000fe20003800000 */
[----:B------:R-:W-:Y:S02]  /*1010*/  PRMT R31, R31, 0x5410, R32 ;  /* 0x000054101f1f7816 */ /* 0x000fe40000000020 */
[----:B------:R-:W-:Y:S02]  /*1020*/  PRMT R33, R33, 0x5410, R34 ;  /* 0x0000541021217816 */ /* 0x000fe40000000022 */
[----:B-----5:R-:W-:Y:S01]  /*1030*/  HFMA2.MMA.BF16_V2 R4, R8, R29, -RZ ;  /* 0x0000001d08047235 */ /* 0x020fe200003000ff */
[----:B------:R-:W-:Y:S01]  /*1040*/  HMUL2.BF16_V2 R9, R9, R31 ;  /* 0x0000001f09097232 */ /* 0x000fe20000200000 */
[--C-:B------:R-:W-:Y:S02]  /*1050*/  SHF.R.U32.HI R43, RZ, 0x3, R5.reuse ;  /* 0x00000003ff2b7819 */ /* 0x100fe40000011605 */
[----:B------:R-:W-:Y:S01]  /*1060*/  HFMA2.MMA.BF16_V2 R10, R10, R33, -RZ ;  /* 0x000000210a0a7235 */ /* 0x000fe200003000ff */
[----:B------:R-:W-:Y:S01]  /*1070*/  IMAD.SHL.U32 R33, R5, 0x2, RZ ;  /* 0x0000000205217824 */ /* 0x000fe200078e00ff */
[--C-:B------:R-:W-:Y:S01]  /*1080*/  SHF.R.U32.HI R41, RZ, 0xb, R5.reuse ;  /* 0x0000000bff297819 */ /* 0x100fe20000011605 */
[----:B------:R-:W-:Y:S01]  /*1090*/  IMAD.U32 R31, R9, 0x10000, RZ ;  /* 0x00010000091f7824 */ /* 0x000fe200078e00ff */
[----:B------:R-:W-:-:S02]  /*10a0*/  SHF.R.U32.HI R39, RZ, 0x13, R5 ;  /* 0x00000013ff277819 */ /* 0x000fc40000011605 */
[C---:B------:R-:W-:Y:S01]  /*10b0*/  PRMT R8, R4.reuse, 0x7632, R8 ;  /* 0x0000763204087816 */ /* 0x040fe20000000008 */
[----:B------:R-:W-:Y:S01]  /*10c0*/  IMAD.U32 R29, R4, 0x10000, RZ ;  /* 0x00010000041d7824 */ /* 0x000fe200078e00ff */
[--C-:B------:R-:W-:Y:S02]  /*10d0*/  SHF.R.U32.HI R37, RZ, 0xf, R5.reuse ;  /* 0x0000000fff257819 */ /* 0x100fe40000011605 */
[----:B------:R-:W-:Y:S01]  /*10e0*/  LOP3.LUT R43, R43, 0x1e, RZ, 0xc0, !PT ;  /* 0x0000001e2b2b7812 */ /* 0x000fe200078ec0ff */
[----:B------:R-:W-:Y:S02]  /*10f0*/  IMAD.U32 R8, R8, 0x10000, RZ ;  /* 0x0001000008087824 */ /* 0x000fe400078e00ff */
[----:B------:R-:W-:Y:S01]  /*1100*/  FADD.FTZ R29, R29, R28 ;  /* 0x0000001c1d1d7221 */ /* 0x000fe20000010000 */
[----:B------:R-:W-:Y:S02]  /*1110*/  LOP3.LUT R41, R41, 0x1e, RZ, 0xc0, !PT ;  /* 0x0000001e29297812 */ /* 0x000fe400078ec0ff */
[----:B------:R-:W-:Y:S01]  /*1120*/  LOP3.LUT R39, R39, 0x1e, RZ, 0xc0, !PT ;  /* 0x0000001e27277812 */ /* 0x000fe200078ec0ff */
[----:B------:R-:W-:Y:S01]  /*1130*/  FADD.FTZ R4, R29, R8 ;  /* 0x000000081d047221 */ /* 0x000fe20000010000 */
[----:B------:R-:W-:Y:S01]  /*1140*/  SHF.R.U32.HI R8, RZ, 0x7, R5 ;  /* 0x00000007ff087819 */ /* 0x000fe20000011605 */
[----:B------:R-:W-:Y:S01]  /*1150*/  IMAD.IADD R32, R26, 0x1, R43 ;  /* 0x000000011a207824 */ /* 0x000fe200078e022b */
[----:B------:R-:W-:Y:S01]  /*1160*/  SHF.R.U32.HI R29, RZ, 0x1b, R5 ;  /* 0x0000001bff1d7819 */ /* 0x000fe20000011605 */
[----:B------:R-:W-:Y:S01]  /*1170*/  FADD.FTZ R4, R4, R31 ;  /* 0x0000001f04047221 */ /* 0x000fe20000010000 */
[----:B------:R-:W-:Y:S01]  /*1180*/  SHF.R.U32.HI R31, RZ, 0x17, R5 ;  /* 0x00000017ff1f7819 */ /* 0x000fe20000011605 */
[----:B------:R-:W-:Y:S01]  /*1190*/  IMAD.IADD R30, R26, 0x1, R41 ;  /* 0x000000011a1e7824 */ /* 0x000fe200078e0229 */
[----:B------:R-:W-:Y:S01]  /*11a0*/  LOP3.LUT R37, R37, 0x1e, RZ, 0xc0, !PT ;  /* 0x0000001e25257812 */ /* 0x000fe200078ec0ff */
[----:B------:R-:W1:Y:S01]  /*11b0*/  LDS.U16 R32, [R32] ;  /* 0x0000000020207984 */ /* 0x000e620000000400 */
[----:B------:R-:W-:-:S02]  /*11c0*/  LOP3.LUT R33, R33, 0x1e, RZ, 0xc0, !PT ;  /* 0x0000001e21217812 */ /* 0x000fc400078ec0ff */
[----:B------:R-:W-:Y:S01]  /*11d0*/  LOP3.LUT R5, R8, 0x1e, RZ, 0xc0, !PT ;  /* 0x0000001e08057812 */ /* 0x000fe200078ec0ff */
[C---:B------:R-:W-:Y:S01]  /*11e0*/  IMAD.IADD R8, R26.reuse, 0x1, R39 ;  /* 0x000000011a087824 */ /* 0x040fe200078e0227 */
[----:B------:R-:W-:Y:S01]  /*11f0*/  LOP3.LUT R29, R29, 0x1e, RZ, 0xc0, !PT ;  /* 0x0000001e1d1d7812 */ /* 0x000fe200078ec0ff */
[C---:B------:R-:W-:Y:S01]  /*1200*/  IMAD.IADD R28, R26.reuse, 0x1, R37 ;  /* 0x000000011a1c7824 */ /* 0x040fe200078e0225 */
[----:B------:R-:W-:Y:S01]  /*1210*/  LOP3.LUT R31, R31, 0x1e, RZ, 0xc0, !PT ;  /* 0x0000001e1f1f7812 */ /* 0x000fe200078ec0ff */
[C---:B------:R-:W-:Y:S01]  /*1220*/  IMAD.IADD R33, R26.reuse, 0x1, R33 ;  /* 0x000000011a217824 */ /* 0x040fe200078e0221 */
[----:B------:R-:W-:Y:S01]  /*1230*/  PRMT R34, R9, 0x7632, R34 ;  /* 0x0000763209227816 */ /* 0x000fe20000000022 */
[C---:B------:R-:W-:Y:S01]  /*1240*/  IMAD.IADD R5, R26.reuse, 0x1, R5 ;  /* 0x000000011a057824 */ /* 0x040fe200078e0205 */
[----:B------:R-:W2:Y:S01]  /*1250*/  LDS.U16 R30, [R30] ;  /* 0x000000001e1e7984 */ /* 0x000ea20000000400 */
[C---:B------:R-:W-:Y:S01]  /*1260*/  IMAD.IADD R29, R26.reuse, 0x1, R29 ;  /* 0x000000011a1d7824 */ /* 0x040fe200078e021d */
[----:B------:R-:W-:Y:S01]  /*1270*/  PRMT R35, R35, 0x5410, R36 ;  /* 0x0000541023237816 */ /* 0x000fe20000000024 */
[----:B------:R-:W-:Y:S01]  /*1280*/  IMAD.IADD R9, R26, 0x1, R31 ;  /* 0x000000011a097824 */ /* 0x000fe200078e021f */
[----:B------:R3:W4:Y:S01]  /*1290*/  LDS.U16 R38, [R5] ;  /* 0x0000000005267984 */ /* 0x0007220000000400 */
[----:B------:R-:W-:-:S02]  /*12a0*/  IMAD.U32 R31, R34, 0x10000, RZ ;  /* 0x00010000221f7824 */ /* 0x000fc400078e00ff */
[----:B------:R-:W-:Y:S01]  /*12b0*/  HMUL2.BF16_V2 R11, R11, R35 ;  /* 0x000000230b0b7232 */ /* 0x000fe20000200000 */
[----:B------:R-:W0:Y:S01]  /*12c0*/  LDS.U16 R34, [R33] ;  /* 0x0000000021227984 */ /* 0x000e220000000400 */
[----:B------:R-:W-:Y:S01]  /*12d0*/  FADD.FTZ R4, R4, R31 ;  /* 0x0000001f04047221 */ /* 0x000fe20000010000 */
[C---:B------:R-:W-:Y:S01]  /*12e0*/  IMAD.U32 R31, R10.reuse, 0x10000, RZ ;  /* 0x000100000a1f7824 */ /* 0x040fe200078e00ff */
[----:B------:R-:W-:Y:S01]  /*12f0*/  PRMT R10, R10, 0x7632, R10 ;  /* 0x000076320a0a7816 */ /* 0x000fe2000000000a */
[----:B------:R-:W0:Y:S02]  /*1300*/  LDS.U16 R8, [R8] ;  /* 0x0000000008087984 */ /* 0x000e240000000400 */
[----:B------:R-:W-:Y:S02]  /*1310*/  FADD.FTZ R4, R4, R31 ;  /* 0x0000001f04047221 */ /* 0x000fe40000010000 */
[----:B------:R-:W0:Y:S01]  /*1320*/  LDS.U16 R28, [R28] ;  /* 0x000000001c1c7984 */ /* 0x000e220000000400 */
[----:B---3--:R-:W-:-:S03]  /*1330*/  IMAD.U32 R5, R10, 0x10000, RZ ;  /* 0x000100000a057824 */ /* 0x008fc600078e00ff */
[----:B------:R-:W3:Y:S01]  /*1340*/  LDS.U16 R40, [R29] ;  /* 0x000000001d287984 */ /* 0x000ee20000000400 */
[----:B------:R-:W-:Y:S01]  /*1350*/  FADD.FTZ R4, R4, R5 ;  /* 0x0000000504047221 */ /* 0x000fe20000010000 */
[C---:B------:R-:W-:Y:S01]  /*1360*/  IMAD.U32 R5, R11.reuse, 0x10000, RZ ;  /* 0x000100000b057824 */ /* 0x040fe200078e00ff */
[----:B------:R-:W-:Y:S01]  /*1370*/  PRMT R11, R11, 0x7632, R11 ;  /* 0x000076320b0b7816 */ /* 0x000fe2000000000b */
[----:B------:R-:W3:Y:S02]  /*1380*/  LDS.U16 R42, [R9] ;  /* 0x00000000092a7984 */ /* 0x000ee40000000400 */
[----:B------:R-:W-:Y:S01]  /*1390*/  FADD.FTZ R4, R4, R5 ;  /* 0x0000000504047221 */ /* 0x000fe20000010000 */
[----:B------:R-:W-:Y:S02]  /*13a0*/  VIADD R5, R17, 0xfffffff1 ;  /* 0xfffffff111057836 */ /* 0x000fe40000000000 */
[----:B------:R-:W-:Y:S02]  /*13b0*/  IMAD.U32 R11, R11, 0x10000, RZ ;  /* 0x000100000b0b7824 */ /* 0x000fe400078e00ff */
[-C--:B-1----:R-:W-:Y:S01]  /*13c0*/  HMUL2.BF16_V2 R32, R32.H0_H0, R27.reuse.H0_H0 ;  /* 0x2000001b20207232 */ /* 0x082fe20000200800 */
[----:B------:R-:W-:Y:S01]  /*13d0*/  ISETP.GE.AND P1, PT, R5, R24, PT ;  /* 0x000000180500720c */ /* 0x000fe20003f26270 */
[----:B------:R-:W-:Y:S01]  /*13e0*/  FADD.FTZ R4, R4, R11 ;  /* 0x0000000b04047221 */ /* 0x000fe20000010000 */
[----:B--2---:R-:W-:-:S02]  /*13f0*/  HMUL2.BF16_V2 R30, R30.H0_H0, R27.H0_H0 ;  /* 0x2000001b1e1e7232 */ /* 0x004fc40000200800 */
[-C--:B----4-:R-:W-:Y:S02]  /*1400*/  HMUL2.BF16_V2 R38, R38.H0_H0, R27.reuse.H0_H0 ;  /* 0x2000001b26267232 */ /* 0x090fe40000200800 */
[-C--:B0-----:R-:W-:Y:S02]  /*1410*/  HMUL2.BF16_V2 R34, R34.H0_H0, R27.reuse.H0_H0 ;  /* 0x2000001b22227232 */ /* 0x081fe40000200800 */
[-C--:B------:R-:W-:Y:S02]  /*1420*/  HMUL2.BF16_V2 R5, R8.H0_H0, R27.reuse.H0_H0 ;  /* 0x2000001b08057232 */ /* 0x080fe40000200800 */
[-C--:B------:R-:W-:Y:S02]  /*1430*/  HMUL2.BF16_V2 R28, R28.H0_H0, R27.reuse.H0_H0 ;  /* 0x2000001b1c1c7232 */ /* 0x080fe40000200800 */
[-C--:B---3--:R-:W-:Y:S02]  /*1440*/  HMUL2.BF16_V2 R40, R40.H0_H0, R27.reuse.H0_H0 ;  /* 0x2000001b28287232 */ /* 0x088fe40000200800 */
[----:B------:R-:W-:Y:S01]  /*1450*/  HMUL2.BF16_V2 R42, R42.H0_H0, R27.H0_H0 ;  /* 0x2000001b2a2a7232 */ /* 0x000fe20000200800 */
        /* <DEDUP_REMOVED lines=14> */
[----:B------:R-:W-:-:S06]  /*1540*/  VIADD R9, R17, 0xffffffee ;  /* 0xffffffee11097836 */ /* 0x000fcc0000000000 */
[----:B------:R-:W-:Y:S02]  /*1550*/  @P6 PRMT R31, RZ, 0x7610, R31 ;  /* 0x00007610ff1f6816 */ /* 0x000fe4000000001f */
[----:B------:R-:W-:-:S04]  /*1560*/  @P3 PRMT R10, RZ, 0x7610, R10 ;  /* 0x00007610ff0a3816 */ /* 0x000fc8000000000a */
[----:B------:R-:W4:Y:S04]  /*1570*/  @!P6 LDG.E.U16.CONSTANT R31, desc[UR4][R2.64+-0xe] ;  /* 0xfffff204021fe981 */ /* 0x000f28000c1e9500 */
[----:B------:R-:W5:Y:S01]  /*1580*/  @!P3 LDG.E.U16.CONSTANT R10, desc[UR4][R2.64+-0x8] ;  /* 0xfffff804020ab981 */ /* 0x000f62000c1e9500 */
[C---:B--2---:R-:W-:Y:S02]  /*1590*/  @P4 PRMT R11, R8.reuse, 0x5410, RZ ;  /* 0x00005410080b4816 */ /* 0x044fe400000000ff */
[----:B---3--:R-:W-:Y:S01]  /*15a0*/  @!P4 PRMT R11, R8, 0x5410, R29 ;  /* 0x00005410080bc816 */ /* 0x008fe2000000001d */
[----:B------:R-:W-:Y:S01]  /*15b0*/  VIADD R29, R17, 0xffffffec ;  /* 0xffffffec111d7836 */ /* 0x000fe20000000000 */
[----:B------:R-:W-:-:S04]  /*15c0*/  @P2 PRMT R8, RZ, 0x7610, R8 ;  /* 0x00007610ff082816 */ /* 0x000fc80000000008 */
[-C--:B------:R-:W-:Y:S02]  /*15d0*/  ISETP.GE.AND P4, PT, R29, R24.reuse, PT ;  /* 0x000000181d00720c */ /* 0x080fe40003f86270 */
[----:B------:R-:W4:Y:S01]  /*15e0*/  @!P2 LDG.E.U16.CONSTANT R8, desc[UR4][R2.64+-0x10] ;  /* 0xfffff0040208a981 */ /* 0x000f22000c1e9500 */
[----:B------:R-:W-:Y:S02]  /*15f0*/  ISETP.GE.AND P2, PT, R9, R24, PT ;  /* 0x000000180900720c */ /* 0x000fe40003f46270 */
[----:B------:R-:W-:-:S06]  /*1600*/  @P5 PRMT R9, RZ, 0x7610, R9 ;  /* 0x00007610ff095816 */ /* 0x000fcc0000000009 */
[----:B------:R-:W2:Y:S02]  /*1610*/  @!P5 LDG.E.U16.CONSTANT R9, desc[UR4][R2.64+-0xc] ;  /* 0xfffff4040209d981 */ /* 0x000ea4000c1e9500 */
[----:B------:R-:W-:-:S03]  /*1620*/  @P4 PRMT R36, RZ, 0x7610, R36 ;  /* 0x00007610ff244816 */ /* 0x000fc60000000024 */
[----:B------:R-:W-:-:S03]  /*1630*/  @P2 PRMT R29, RZ, 0x7610, R29 ;  /* 0x00007610ff1d2816 */ /* 0x000fc6000000001d */
[----:B------:R-:W2:Y:S04]  /*1640*/  @!P4 LDG.E.U16.CONSTANT R36, desc[UR4][R2.64+-0xa] ;  /* 0xfffff6040224c981 */ /* 0x000ea8000c1e9500 */
[----:B------:R-:W5:Y:S01]  /*1650*/  @!P2 LDG.E.U16.CONSTANT R29, desc[UR4][R2.64+-0x6] ;  /* 0xfffffa04021da981 */ /* 0x000f62000c1e9500 */
[----:B----4-:R-:W-:Y:S02]  /*1660*/  PRMT R8, R8, 0x5410, R31 ;  /* 0x0000541008087816 */ /* 0x010fe4000000001f */
[----:B--2---:R-:W-:Y:S02]  /*1670*/  PRMT R9, R9, 0x5410, R36 ;  /* 0x0000541009097816 */ /* 0x004fe40000000024 */
[----:B-----5:R-:W-:Y:S01]  /*1680*/  PRMT R10, R10, 0x5410, R29 ;  /* 0x000054100a0a7816 */ /* 0x020fe2000000001d */
[----:B------:R-:W-:Y:S06]  /*1690*/  BRA `(.L_x_1940) ;  /* 0x0000000000047947 */ /* 0x000fec0003800000 */
.L_x_1939:
[----:B------:R0:W5:Y:S02]  /*16a0*/  LDG.E.128.CONSTANT R8, desc[UR4][R2.64+-0x10] ;  /* 0xfffff00402087981 */ /* 0x000164000c1e9d00 */
.L_x_1940:
[----:B------:R-:W-:Y:S05]  /*16b0*/  BSYNC B1 ;  /* 0x0000000000017941 */ /* 0x000fea0003800000 */
.L_x_1938:
[----:B------:R-:W-:Y:S01]  /*16c0*/  PRMT R32, R32, 0x5410, R34 ;  /* 0x0000541020207816 */ /* 0x000fe20000000022 */
[----:B------:R-:W-:Y:S01]  /*16d0*/  IMAD.SHL.U32 R43, R6, 0x2, RZ ;  /* 0x00000002062b7824 */ /* 0x000fe200078e00ff */
[----:B------:R-:W-:Y:S01]  /*16e0*/  PRMT R30, R30, 0x5410, R38 ;  /* 0x000054101e1e7816 */ /* 0x000fe20000000026 */
[----:B------:R-:W-:Y:S01]  /*16f0*/  BSSY B1, `(.L_x_1941) ;  /* 0x0000069000017945 */ /* 0x000fe20003800000 */
[--C-:B------:R-:W-:Y:S02]  /*1700*/  SHF.R.U32.HI R41, RZ, 0x3, R6.reuse ;  /* 0x00000003ff297819 */ /* 0x100fe40000011606 */
[----:B-----5:R-:W-:Y:S01]  /*1710*/  HFMA2.MMA.BF16_V2 R8, R8, R32, -RZ ;  /* 0x0000002008087235 */ /* 0x020fe200003000ff */
[----:B------:R-:W-:Y:S01]  /*1720*/  HMUL2.BF16_V2 R9, R9, R30 ;  /* 0x0000001e09097232 */ /* 0x000fe20000200000 */
[--C-:B------:R-:W-:Y:S02]  /*1730*/  SHF.R.U32.HI R45, RZ, 0xb, R6.reuse ;  /* 0x0000000bff2d7819 */ /* 0x100fe40000011606 */
[----:B------:R-:W-:-:S02]  /*1740*/  SHF.R.U32.HI R39, RZ, 0x7, R6 ;  /* 0x00000007ff277819 */ /* 0x000fc40000011606 */
[--C-:B------:R-:W-:Y:S02]  /*1750*/  SHF.R.U32.HI R37, RZ, 0x13, R6.reuse ;  /* 0x00000013ff257819 */ /* 0x100fe40000011606 */
[----:B------:R-:W-:Y:S02]  /*1760*/  SHF.R.U32.HI R33, RZ, 0x1b, R6 ;  /* 0x0000001bff217819 */ /* 0x000fe40000011606 */
[C---:B------:R-:W-:Y:S01]  /*1770*/  PRMT R30, R8.reuse, 0x7632, R30 ;  /* 0x00007632081e7816 */ /* 0x040fe2000000001e */
[----:B------:R-:W-:Y:S01]  /*1780*/  IMAD.U32 R29, R8, 0x10000, RZ ;  /* 0x00010000081d7824 */ /* 0x000fe200078e00ff */
[----:B------:R-:W-:Y:S02]  /*1790*/  SHF.R.U32.HI R35, RZ, 0x17, R6 ;  /* 0x00000017ff237819 */ /* 0x000fe40000011606 */
[----:B------:R-:W-:Y:S01]  /*17a0*/  PRMT R5, R5, 0x5410, R28 ;  /* 0x0000541005057816 */ /* 0x000fe2000000001c */
[----:B------:R-:W-:Y:S02]  /*17b0*/  IMAD.U32 R31, R30, 0x10000, RZ ;  /* 0x000100001e1f7824 */ /* 0x000fe400078e00ff */
[----:B------:R-:W-:Y:S01]  /*17c0*/  FADD.FTZ R4, R4, R29 ;  /* 0x0000001d04047221 */ /* 0x000fe20000010000 */
[----:B------:R-:W-:Y:S01]  /*17d0*/  IMAD.U32 R29, R9, 0x10000, RZ ;  /* 0x00010000091d7824 */ /* 0x000fe200078e00ff */
[----:B------:R-:W-:-:S02]  /*17e0*/  LOP3.LUT R41, R41, 0x1e, RZ, 0xc0, !PT ;  /* 0x0000001e29297812 */ /* 0x000fc400078ec0ff */
[----:B------:R-:W-:Y:S01]  /*17f0*/  FADD.FTZ R4, R4, R31 ;  /* 0x0000001f04047221 */ /* 0x000fe20000010000 */
[----:B------:R-:W-:Y:S01]  /*1800*/  SHF.R.U32.HI R31, RZ, 0xf, R6 ;  /* 0x0000000fff1f7819 */ /* 0x000fe20000011606 */
[----:B------:R-:W-:Y:S01]  /*1810*/  HFMA2.MMA.BF16_V2 R5, R10, R5, -RZ ;  /* 0x000000050a057235 */ /* 0x000fe200003000ff */
[----:B------:R-:W-:Y:S01]  /*1820*/  LOP3.LUT R43, R43, 0x1e, RZ, 0xc0, !PT ;  /* 0x0000001e2b2b7812 */ /* 0x000fe200078ec0ff */
[----:B------:R-:W-:Y:S01]  /*1830*/  FADD.FTZ R29, R4, R29 ;  /* 0x0000001d041d7221 */ /* 0x000fe20000010000 */
        /* <DEDUP_REMOVED lines=12> */
[----:B------:R-:W1:Y:S01]  /*1900*/  LDS.U16 R34, [R34] ;  /* 0x0000000022227984 */ /* 0x000e620000000400 */
[C---:B------:R-:W-:Y:S01]  /*1910*/  IMAD.IADD R28, R26.reuse, 0x1, R33 ;  /* 0x000000011a1c7824 */ /* 0x040fe200078e0221 */
[----:B------:R-:W-:Y:S01]  /*1920*/  PRMT R9, R9, 0x7632, R9 ;  /* 0x0000763209097816 */ /* 0x000fe20000000009 */
[----:B------:R-:W-:Y:S01]  /*1930*/  IMAD.IADD R6, R26, 0x1, R35 ;  /* 0x000000011a067824 */ /* 0x000fe200078e0223 */
[----:B------:R-:W2:Y:S01]  /*1940*/  LDS.U16 R32, [R32] ;  /* 0x0000000020207984 */ /* 0x000ea20000000400 */
[----:B------:R-:W-:-:S02]  /*1950*/  PRMT R40, R40, 0x5410, R42 ;  /* 0x0000541028287816 */ /* 0x000fc4000000002a */
[----:B------:R-:W-:Y:S01]  /*1960*/  IMAD.U32 R36, R9, 0x10000, RZ ;  /* 0x0001000009247824 */ /* 0x000fe200078e00ff */
[----:B------:R-:W3:Y:S02]  /*1970*/  LDS.U16 R10, [R10] ;  /* 0x000000000a0a7984 */ /* 0x000ee40000000400 */
[----:B------:R-:W-:Y:S02]  /*1980*/  HMUL2.BF16_V2 R11, R11, R40 ;  /* 0x000000280b0b7232 */ /* 0x000fe40000200000 */
[----:B------:R-:W-:Y:S01]  /*1990*/  FADD.FTZ R29, R29, R36 ;  /* 0x000000241d1d7221 */ /* 0x000fe20000010000 */
[----:B------:R-:W4:Y:S01]  /*19a0*/  LDS.U16 R30, [R30] ;  /* 0x000000001e1e7984 */ /* 0x000f220000000400 */
[C---:B------:R-:W-:Y:S01]  /*19b0*/  IMAD.U32 R36, R5.reuse, 0x10000, RZ ;  /* 0x0001000005247824 */ /* 0x040fe200078e00ff */
[----:B------:R-:W-:Y:S01]  /*19c0*/  PRMT R5, R5, 0x7632, R5 ;  /* 0x0000763205057816 */ /* 0x000fe20000000005 */
[----:B------:R-:W-:Y:S01]  /*19d0*/  IMAD.U32 R38, R11, 0x10000, RZ ;  /* 0x000100000b267824 */ /* 0x000fe200078e00ff */
[----:B------:R-:W0:Y:S01]  /*19e0*/  LDS.U16 R4, [R4] ;  /* 0x0000000004047984 */ /* 0x000e220000000400 */
[----:B------:R-:W-:Y:S01]  /*19f0*/  FADD.FTZ R29, R29, R36 ;  /* 0x000000241d1d7221 */ /* 0x000fe20000010000 */
[----:B------:R-:W-:Y:S01]  /*1a00*/  PRMT R11, R11, 0x7632, R11 ;  /* 0x000076320b0b7816 */ /* 0x000fe2000000000b */
[----:B------:R-:W-:Y:S01]  /*1a10*/  IMAD.U32 R36, R5, 0x10000, RZ ;  /* 0x0001000005247824 */ /* 0x000fe200078e00ff */
[----:B------:R-:W0:Y:S01]  /*1a20*/  LDS.U16 R8, [R8] ;  /* 0x0000000008087984 */ /* 0x000e220000000400 */
[----:B------:R-:W-:-:S02]  /*1a30*/  VIADD R5, R17, 0xfffffff9 ;  /* 0xfffffff911057836 */ /* 0x000fc40000000000 */
[----:B------:R-:W-:Y:S01]  /*1a40*/  FADD.FTZ R29, R29, R36 ;  /* 0x000000241d1d7221 */ /* 0x000fe20000010000 */
[----:B------:R-:W0:Y:S01]  /*1a50*/  LDS.U16 R28, [R28] ;  /* 0x000000001c1c7984 */ /* 0x000e220000000400 */
[----:B------:R-:W-:Y:S01]  /*1a60*/  IMAD.U32 R36, R11, 0x10000, RZ ;  /* 0x000100000b247824 */ /* 0x000fe200078e00ff */
[----:B------:R-:W-:Y:S01]  /*1a70*/  ISETP.GE.AND P2, PT, R5, R24, PT ;  /* 0x000000180500720c */ /* 0x000fe20003f46270 */
[----:B------:R-:W-:Y:S01]  /*1a80*/  FADD.FTZ R29, R29, R38 ;  /* 0x000000261d1d7221 */ /* 0x000fe20000010000 */
[----:B------:R-:W0:Y:S03]  /*1a90*/  LDS.U16 R6, [R6] ;  /* 0x0000000006067984 */ /* 0x000e260000000400 */
[----:B------:R-:W-:Y:S01]  /*1aa0*/  FADD.FTZ R35, R29, R36 ;  /* 0x000000241d237221 */ /* 0x000fe20000010000 */
[-C--:B-1----:R-:W-:Y:S02]  /*1ab0*/  HMUL2.BF16_V2 R31, R34.H0_H0, R27.reuse.H0_H0 ;  /* 0x2000001b221f7232 */ /* 0x082fe40000200800 */
[----:B--2---:R-:W-:-:S02]  /*1ac0*/  HMUL2.BF16_V2 R32, R32.H0_H0, R27.H0_H0 ;  /* 0x2000001b20207232 */ /* 0x004fc40000200800 */
[-C--:B---3--:R-:W-:Y:S02]  /*1ad0*/  HMUL2.BF16_V2 R29, R10.H0_H0, R27.reuse.H0_H0 ;  /* 0x2000001b0a1d7232 */ /* 0x088fe40000200800 */
[-C--:B----4-:R-:W-:Y:S02]  /*1ae0*/  HMUL2.BF16_V2 R30, R30.H0_H0, R27.reuse.H0_H0 ;  /* 0x2000001b1e1e7232 */ /* 0x090fe40000200800 */
[-C--:B0-----:R-:W-:Y:S02]  /*1af0*/  HMUL2.BF16_V2 R4, R4.H0_H0, R27.reuse.H0_H0 ;  /* 0x2000001b04047232 */ /* 0x081fe40000200800 */
[-C--:B------:R-:W-:Y:S02]  /*1b00*/  HMUL2.BF16_V2 R5, R8.H0_H0, R27.reuse.H0_H0 ;  /* 0x2000001b08057232 */ /* 0x080fe40000200800 */
[-C--:B------:R-:W-:Y:S02]  /*1b10*/  HMUL2.BF16_V2 R28, R28.H0_H0, R27.reuse.H0_H0 ;  /* 0x2000001b1c1c7232 */ /* 0x080fe40000200800 */
[----:B------:R-:W-:Y:S01]  /*1b20*/  HMUL2.BF16_V2 R6, R6.H0_H0, R27.H0_H0 ;  /* 0x2000001b06067232 */ /* 0x000fe20000200800 */
[----:B------:R-:W-:Y:S06]  /*1b30*/  @!P2 BRA `(.L_x_1942) ;  /* 0x00000000008ca947 */ /* 0x000fec0003800000 */
[C---:B------:R-:W-:Y:S01]  /*1b40*/  VIADD R11, R17.reuse, 0xfffffff7 ;  /* 0xfffffff7110b7836 */ /* 0x040fe20000000000 */
[----:B------:R-:W-:Y:S01]  /*1b50*/  @P1 PRMT R8, RZ, 0x7610, R8 ;  /* 0x00007610ff081816 */ /* 0x000fe20000000008 */
[C---:B------:R-:W-:Y:S02]  /*1b60*/  VIADD R9, R17.reuse, 0xfffffff2 ;  /* 0xfffffff211097836 */ /* 0x040fe40000000000 */
[----:B------:R-:W-:Y:S01]  /*1b70*/  VIADD R33, R17, 0xfffffff6 ;  /* 0xfffffff611217836 */ /* 0x000fe20000000000 */
[-C--:B------:R-:W-:Y:S01]  /*1b80*/  ISETP.GE.AND P4, PT, R11, R24.reuse, PT ;  /* 0x000000180b00720c */ /* 0x080fe20003f86270 */
[----:B------:R-:W-:Y:S01]  /*1b90*/  VIADD R11, R17, 0xfffffff4 ;  /* 0xfffffff4110b7836 */ /* 0x000fe20000000000 */
[-C--:B------:R-:W-:Y:S01]  /*1ba0*/  ISETP.GE.AND P6, PT, R9, R24.reuse, PT ;  /* 0x000000180900720c */ /* 0x080fe20003fc6270 */
[----:B------:R-:W-:Y:S01]  /*1bb0*/  VIADD R9, R17, 0xfffffff3 ;  /* 0xfffffff311097836 */ /* 0x000fe20000000000 */
[----:B------:R-:W2:Y:S02]  /*1bc0*/  @!P1 LDG.E.U16.CONSTANT R8, desc[UR4][R2.64] ;  /* 0x0000000402089981 */ /* 0x000ea4000c1e9500 */
[----:B------:R-:W-:-:S02]  /*1bd0*/  ISETP.GE.AND P5, PT, R11, R24, PT ;  /* 0x000000180b00720c */ /* 0x000fc40003fa6270 */
[----:B------:R-:W-:Y:S01]  /*1be0*/  ISETP.GE.AND P3, PT, R9, R24, PT ;  /* 0x000000180900720c */ /* 0x000fe20003f66270 */
[----:B------:R-:W-:-:S04]  /*1bf0*/  VIADD R9, R17, 0xfffffff5 ;  /* 0xfffffff511097836 */ /* 0x000fc80000000000 */
[----:B------:R-:W-:Y:S02]  /*1c00*/  @P4 PRMT R11, RZ, 0x7610, R11 ;  /* 0x00007610ff0b4816 */ /* 0x000fe4000000000b */
[----:B------:R-:W-:Y:S02]  /*1c10*/  @P6 PRMT R37, RZ, 0x7610, R37 ;  /* 0x00007610ff256816 */ /* 0x000fe40000000025 */
[-C--:B------:R-:W-:Y:S02]  /*1c20*/  ISETP.GE.AND P1, PT, R33, R24.reuse, PT ;  /* 0x000000182100720c */ /* 0x080fe40003f26270 */
[----:B------:R-:W3:Y:S01]  /*1c30*/  @!P4 LDG.E.U16.CONSTANT R11, desc[UR4][R2.64+0xc] ;  /* 0x00000c04020bc981 */ /* 0x000ee2000c1e9500 */
[-C--:B------:R-:W-:Y:S01]  /*1c40*/  ISETP.GE.AND P4, PT, R9, R24.reuse, PT ;  /* 0x000000180900720c */ /* 0x080fe20003f86270 */
[----:B------:R-:W-:Y:S02]  /*1c50*/  VIADD R9, R17, 0xfffffff8 ;  /* 0xfffffff811097836 */ /* 0x000fe40000000000 */
[----:B------:R-:W2:Y:S03]  /*1c60*/  @!P6 LDG.E.U16.CONSTANT R37, desc[UR4][R2.64+0x2] ;  /* 0x000002040225e981 */ /* 0x000ea6000c1e9500 */
[----:B------:R-:W-:-:S02]  /*1c70*/  ISETP.GE.AND P6, PT, R9, R24, PT ;  /* 0x000000180900720c */ /* 0x000fc40003fc6270 */
[----:B------:R-:W-:Y:S02]  /*1c80*/  @P3 PRMT R34, RZ, 0x7610, R34 ;  /* 0x00007610ff223816 */ /* 0x000fe40000000022 */
[----:B------:R-:W-:Y:S02]  /*1c90*/  @P5 PRMT R9, RZ, 0x7610, R9 ;  /* 0x00007610ff095816 */ /* 0x000fe40000000009 */
[----:B------:R-:W-:Y:S02]  /*1ca0*/  @P1 PRMT R33, RZ, 0x7610, R33 ;  /* 0x00007610ff211816 */ /* 0x000fe40000000021 */
[----:B------:R-:W-:Y:S01]  /*1cb0*/  @P4 PRMT R10, RZ, 0x7610, R10 ;  /* 0x00007610ff0a4816 */ /* 0x000fe2000000000a */
[----:B------:R-:W4:Y:S04]  /*1cc0*/  @!P3 LDG.E.U16.CONSTANT R34, desc[UR4][R2.64+0x4] ;  /* 0x000004040222b981 */ /* 0x000f28000c1e9500 */
[----:B------:R-:W4:Y:S04]  /*1cd0*/  @!P5 LDG.E.U16.CONSTANT R9, desc[UR4][R2.64+0x6] ;  /* 0x000006040209d981 */ /* 0x000f28000c1e9500 */
[----:B------:R-:W5:Y:S04]  /*1ce0*/  @!P6 LDG.E.U16.CONSTANT R36, desc[UR4][R2.64+0xe] ;  /* 0x00000e040224e981 */ /* 0x000f68000c1e9500 */
[----:B------:R-:W5:Y:S04]  /*1cf0*/  @!P4 LDG.E.U16.CONSTANT R10, desc[UR4][R2.64+0x8] ;  /* 0x00000804020ac981 */ /* 0x000f68000c1e9500 */
[----:B------:R-:W5:Y:S01]  /*1d00*/  @!P1 LDG.E.U16.CONSTANT R33, desc[UR4][R2.64+0xa] ;  /* 0x00000a0402219981 */ /* 0x000f62000c1e9500 */
[----:B---3--:R-:W-:-:S02]  /*1d10*/  @P6 PRMT R11, R11, 0x5410, RZ ;  /* 0x000054100b0b6816 */ /* 0x008fc400000000ff */
[----:B--2---:R-:W-:Y:S02]  /*1d20*/  PRMT R8, R8, 0x5410, R37 ;  /* 0x0000541008087816 */ /* 0x004fe40000000025 */
[----:B----4-:R-:W-:Y:S02]  /*1d30*/  PRMT R9, R34, 0x5410, R9 ;  /* 0x0000541022097816 */ /* 0x010fe40000000009 */
[----:B-----5:R-:W-:Y:S02]  /*1d40*/  @!P6 PRMT R11, R11, 0x5410, R36 ;  /* 0x000054100b0be816 */ /* 0x020fe40000000024 */
[----:B------:R-:W-:Y:S01]  /*1d50*/  PRMT R10, R10, 0x5410, R33 ;  /* 0x000054100a0a7816 */ /* 0x000fe20000000021 */
[----:B------:R-:W-:Y:S06]  /*1d60*/  BRA `(.L_x_1943) ;  /* 0x0000000000047947 */ /* 0x000fec0003800000 */
.L_x_1942:
[----:B------:R0:W5:Y:S02]  /*1d70*/  LDG.E.128.CONSTANT R8, desc[UR4][R2.64] ;  /* 0x0000000402087981 */ /* 0x000164000c1e9d00 */
.L_x_1943:
[----:B------:R-:W-:Y:S05]  /*1d80*/  BSYNC B1 ;  /* 0x0000000000017941 */ /* 0x000fea0003800000 */
.L_x_1941:
        /* <DEDUP_REMOVED lines=10> */
[--C-:B------:R-:W-:Y:S02]  /*1e30*/  SHF.R.U32.HI R31, RZ, 0x1b, R7.reuse ;  /* 0x0000001bff1f7819 */ /* 0x100fe40000011607 */
[----:B------:R-:W-:Y:S01]  /*1e40*/  IMAD.U32 R32, R8, 0x10000, RZ ;  /* 0x0001000008207824 */ /* 0x000fe200078e00ff */
[----:B------:R-:W-:Y:S02]  /*1e50*/  LOP3.LUT R29, R29, 0x1e, RZ, 0xc0, !PT ;  /* 0x0000001e1d1d7812 */ /* 0x000fe400078ec0ff */
[----:B------:R-:W-:Y:S01]  /*1e60*/  LOP3.LUT R37, R36, 0x1e, RZ, 0xc0, !PT ;  /* 0x0000001e24257812 */ /* 0x000fe200078ec0ff */
[----:B------:R-:W-:Y:S01]  /*1e70*/  FADD.FTZ R35, R35, R32 ;  /* 0x0000002023237221 */ /* 0x000fe20000010000 */
[----:B------:R-:W-:Y:S01]  /*1e80*/  SHF.R.U32.HI R32, RZ, 0xf, R7 ;  /* 0x0000000fff207819 */ /* 0x000fe20000011607 */
[C---:B------:R-:W-:Y:S01]  /*1e90*/  IMAD.IADD R29, R26.reuse, 0x1, R29 ;  /* 0x000000011a1d7824 */ /* 0x040fe200078e021d */
[----:B------:R-:W-:Y:S01]  /*1ea0*/  SHF.R.U32.HI R7, RZ, 0x17, R7 ;  /* 0x00000017ff077819 */ /* 0x000fe20000011607 */
[----:B------:R-:W-:Y:S01]  /*1eb0*/  IMAD.IADD R37, R26, 0x1, R37 ;  /* 0x000000011a257824 */ /* 0x000fe200078e0225 */
[----:B------:R-:W-:-:S02]  /*1ec0*/  LOP3.LUT R33, R33, 0x1e, RZ, 0xc0, !PT ;  /* 0x0000001e21217812 */ /* 0x000fc400078ec0ff */
[----:B------:R-:W-:Y:S02]  /*1ed0*/  LOP3.LUT R39, R30, 0x1e, RZ, 0xc0, !PT ;  /* 0x0000001e1e277812 */ /* 0x000fe400078ec0ff */
[----:B------:R-:W-:Y:S01]  /*1ee0*/  LOP3.LUT R9, R9, 0x1e, RZ, 0xc0, !PT ;  /* 0x0000001e09097812 */ /* 0x000fe200078ec0ff */
[----:B------:R-:W-:Y:S01]  /*1ef0*/  IMAD.IADD R33, R26, 0x1, R33 ;  /* 0x000000011a217824 */ /* 0x000fe200078e0221 */
[----:B------:R-:W-:Y:S01]  /*1f00*/  LOP3.LUT R41, R32, 0x1e, RZ, 0xc0, !PT ;  /* 0x0000001e20297812 */ /* 0x000fe200078ec0ff */
[C---:B------:R-:W-:Y:S01]  /*1f10*/  IMAD.IADD R39, R26.reuse, 0x1, R39 ;  /* 0x000000011a277824 */ /* 0x040fe200078e0227 */
[----:B------:R-:W-:Y:S01]  /*1f20*/  LOP3.LUT R31, R31, 0x1e, RZ, 0xc0, !PT ;  /* 0x0000001e1f1f7812 */ /* 0x000fe200078ec0ff */
[C---:B------:R-:W-:Y:S01]  /*1f30*/  IMAD.IADD R9, R26.reuse, 0x1, R9 ;  /* 0x000000011a097824 */ /* 0x040fe200078e0209 */
[----:B------:R-:W-:Y:S01]  /*1f40*/  LOP3.LUT R7, R7, 0x1e, RZ, 0xc0, !PT ;  /* 0x0000001e07077812 */ /* 0x000fe200078ec0ff */
[C---:B------:R-:W-:Y:S01]  /*1f50*/  IMAD.IADD R41, R26.reuse, 0x1, R41 ;  /* 0x000000011a297824 */ /* 0x040fe200078e0229 */
[----:B------:R-:W1:Y:S01]  /*1f60*/  LDS.U16 R30, [R37] ;  /* 0x00000000251e7984 */ /* 0x000e620000000400 */
[----:B------:R-:W-:Y:S01]  /*1f70*/  IMAD.IADD R31, R26, 0x1, R31 ;  /* 0x000000011a1f7824 */ /* 0x000fe200078e021f */
[----:B------:R-:W-:Y:S01]  /*1f80*/  PRMT R8, R8, 0x7632, R8 ;  /* 0x0000763208087816 */ /* 0x000fe20000000008 */
[----:B------:R-:W-:Y:S01]  /*1f90*/  IMAD.IADD R7, R26, 0x1, R7 ;  /* 0x000000011a077824 */ /* 0x000fe200078e0207 */
[----:B------:R-:W2:Y:S01]  /*1fa0*/  LDS.U16 R32, [R33] ;  /* 0x0000000021207984 */ /* 0x000ea20000000400 */
[----:B------:R-:W-:Y:S01]  /*1fb0*/  PRMT R4, R4, 0x5410, R5 ;  /* 0x0000541004047816 */ /* 0x000fe20000000005 */
[C---:B------:R-:W-:Y:S01]  /*1fc0*/  IMAD.U32 R5, R34.reuse, 0x10000, RZ ;  /* 0x0001000022057824 */ /* 0x040fe200078e00ff */
[----:B------:R-:W-:Y:S01]  /*1fd0*/  PRMT R34, R34, 0x7632, R34 ;  /* 0x0000763222227816 */ /* 0x000fe20000000022 */
[----:B------:R-:W3:Y:S01]  /*1fe0*/  LDS.U16 R26, [R29] ;  /* 0x000000001d1a7984 */ /* 0x000ee20000000400 */
[----:B------:R-:W-:Y:S01]  /*1ff0*/  IMAD.U32 R8, R8, 0x10000, RZ ;  /* 0x0001000008087824 */ /* 0x000fe200078e00ff */
[----:B------:R-:W-:Y:S01]  /*2000*/  PRMT R28, R28, 0x5410, R6 ;  /* 0x000054101c1c7816 */ /* 0x000fe20000000006 */
[----:B------:R-:W-:Y:S01]  /*2010*/  HFMA2.MMA.BF16_V2 R10, R10, R4, -RZ ;  /* 0x000000040a0a7235 */ /* 0x000fe200003000ff */
[----:B------:R-:W4:Y:S01]  /*2020*/  LDS.U16 R36, [R39] ;  /* 0x0000000027247984 */ /* 0x000f220000000400 */
[----:B------:R-:W-:-:S02]  /*2030*/  FADD.FTZ R8, R35, R8 ;  /* 0x0000000823087221 */ /* 0x000fc40000010000 */
[----:B------:R-:W-:Y:S01]  /*2040*/  HMUL2.BF16_V2 R6, R11, R28 ;  /* 0x0000001c0b067232 */ /* 0x000fe20000200000 */
[----:B------:R0:W4:Y:S01]  /*2050*/  LDS.U16 R38, [R9] ;  /* 0x0000000009267984 */ /* 0x0001220000000400 */
[----:B------:R-:W-:Y:S01]  /*2060*/  FADD.FTZ R8, R8, R5 ;  /* 0x0000000508087221 */ /* 0x000fe20000010000 */
[----:B------:R-:W-:Y:S02]  /*2070*/  IMAD.U32 R5, R34, 0x10000, RZ ;  /* 0x0001000022057824 */ /* 0x000fe400078e00ff */
[----:B------:R-:W4:Y:S01]  /*2080*/  LDS.U16 R40, [R41] ;  /* 0x0000000029287984 */ /* 0x000f220000000400 */
[C---:B------:R-:W-:Y:S01]  /*2090*/  PRMT R4, R10.reuse, 0x7632, R4 ;  /* 0x000076320a047816 */ /* 0x040fe20000000004 */
[----:B------:R-:W-:Y:S02]  /*20a0*/  IMAD.U32 R10, R10, 0x10000, RZ ;  /* 0x000100000a0a7824 */ /* 0x000fe400078e00ff */
[----:B------:R-:W-:Y:S01]  /*20b0*/  FADD.FTZ R5, R8, R5 ;  /* 0x0000000508057221 */ /* 0x000fe20000010000 */
[----:B------:R-:W4:Y:S01]  /*20c0*/  LDS.U16 R42, [R31] ;  /* 0x000000001f2a7984 */ /* 0x000f220000000400 */
[----:B0-----:R-:W-:Y:S01]  /*20d0*/  VIADD R9, R17, 0x1 ;  /* 0x0000000111097836 */ /* 0x001fe20000000000 */
[----:B------:R-:W-:Y:S01]  /*20e0*/  PRMT R8, R6, 0x7632, R8 ;  /* 0x0000763206087816 */ /* 0x000fe20000000008 */
[----:B------:R-:W-:Y:S01]  /*20f0*/  IMAD.U32 R4, R4, 0x10000, RZ ;  /* 0x0001000004047824 */ /* 0x000fe200078e00ff */
[----:B------:R0:W4:Y:S01]  /*2100*/  LDS.U16 R44, [R7] ;  /* 0x00000000072c7984 */ /* 0x0001220000000400 */
[----:B------:R-:W-:Y:S01]  /*2110*/  FADD.FTZ R5, R5, R10 ;  /* 0x0000000a05057221 */ /* 0x000fe20000010000 */
[----:B------:R-:W-:-:S03]  /*2120*/  ISETP.GE.AND P1, PT, R9, R24, PT ;  /* 0x000000180900720c */ /* 0x000fc60003f26270 */
[----:B------:R-:W-:Y:S01]  /*2130*/  FADD.FTZ R4, R5, R4 ;  /* 0x0000000405047221 */ /* 0x000fe20000010000 */
[----:B------:R-:W-:Y:S02]  /*2140*/  IMAD.U32 R5, R8, 0x10000, RZ ;  /* 0x0001000008057824 */ /* 0x000fe400078e00ff */
[----:B0-----:R-:W-:-:S04]  /*2150*/  IMAD.U32 R7, R6, 0x10000, RZ ;  /* 0x0001000006077824 */ /* 0x001fc800078e00ff */
[----:B------:R-:W-:Y:S01]  /*2160*/  FADD.FTZ R4, R4, R7 ;  /* 0x0000000704047221 */ /* 0x000fe20000010000 */
[----:B-1----:R-:W-:-:S03]  /*2170*/  HMUL2.BF16_V2 R30, R30.H0_H0, R27.H0_H0 ;  /* 0x2000001b1e1e7232 */ /* 0x002fc60000200800 */
[----:B------:R-:W-:Y:S01]  /*2180*/  FADD.FTZ R8, R4, R5 ;  /* 0x0000000504087221 */ /* 0x000fe20000010000 */
[-C--:B--2---:R-:W-:Y:S02]  /*2190*/  HMUL2.BF16_V2 R32, R32.H0_H0, R27.reuse.H0_H0 ;  /* 0x2000001b20207232 */ /* 0x084fe40000200800 */
[-C--:B---3--:R-:W-:Y:S02]  /*21a0*/  HMUL2.BF16_V2 R26, R26.H0_H0, R27.reuse.H0_H0 ;  /* 0x2000001b1a1a7232 */ /* 0x088fe40000200800 */
[-C--:B----4-:R-:W-:Y:S02]  /*21b0*/  HMUL2.BF16_V2 R36, R36.H0_H0, R27.reuse.H0_H0 ;  /* 0x2000001b24247232 */ /* 0x090fe40000200800 */
[-C--:B------:R-:W-:Y:S02]  /*21c0*/  HMUL2.BF16_V2 R38, R38.H0_H0, R27.reuse.H0_H0 ;  /* 0x2000001b26267232 */ /* 0x080fe40000200800 */
[-C--:B------:R-:W-:Y:S02]  /*21d0*/  HMUL2.BF16_V2 R40, R40.H0_H0, R27.reuse.H0_H0 ;  /* 0x2000001b28287232 */ /* 0x080fe40000200800 */
[----:B------:R-:W-:-:S02]  /*21e0*/  HMUL2.BF16_V2 R42, R42.H0_H0, R27.H0_H0 ;  /* 0x2000001b2a2a7232 */ /* 0x000fc40000200800 */
[----:B------:R-:W-:Y:S01]  /*21f0*/  HMUL2.BF16_V2 R44, R44.H0_H0, R27.H0_H0 ;  /* 0x2000001b2c2c7232 */ /* 0x000fe20000200800 */
[----:B------:R-:W-:Y:S06]  /*2200*/  @!P1 BRA `(.L_x_1945) ;  /* 0x0000000000889947 */ /* 0x000fec0003800000 */
[C---:B------:R-:W-:Y:S01]  /*2210*/  VIADD R5, R17.reuse, 0xffffffff ;  /* 0xffffffff11057836 */ /* 0x040fe20000000000 */
[----:B------:R-:W-:Y:S01]  /*2220*/  @P2 PRMT R4, RZ, 0x7610, R4 ;  /* 0x00007610ff042816 */ /* 0x000fe20000000004 */
[C---:B------:R-:W-:Y:S01]  /*2230*/  VIADD R7, R17.reuse, 0xfffffffb ;  /* 0xfffffffb11077836 */ /* 0x040fe20000000000 */
[CC--:B------:R-:W-:Y:S01]  /*2240*/  ISETP.GE.AND P1, PT, R17.reuse, R24.reuse, PT ;  /* 0x000000181100720c */ /* 0x0c0fe20003f26270 */
[----:B------:R-:W-:Y:S01]  /*2250*/  VIADD R9, R17, 0xfffffffc ;  /* 0xfffffffc11097836 */ /* 0x000fe20000000000 */
[-C--:B------:R-:W-:Y:S01]  /*2260*/  ISETP.GE.AND P3, PT, R5, R24.reuse, PT ;  /* 0x000000180500720c */ /* 0x080fe20003f66270 */
[----:B------:R-:W-:Y:S01]  /*2270*/  VIADD R5, R17, 0xfffffffa ;  /* 0xfffffffa11057836 */ /* 0x000fe20000000000 */
[-C--:B------:R-:W-:Y:S01]  /*2280*/  ISETP.GE.AND P5, PT, R7, R24.reuse, PT ;  /* 0x000000180700720c */ /* 0x080fe20003fa6270 */
[----:B------:R-:W-:Y:S01]  /*2290*/  VIADD R7, R17, 0xfffffffe ;  /* 0xfffffffe11077836 */ /* 0x000fe20000000000 */
[-C--:B------:R-:W-:Y:S01]  /*22a0*/  ISETP.GE.AND P4, PT, R9, R24.reuse, PT ;  /* 0x000000180900720c */ /* 0x080fe20003f86270 */
[----:B------:R-:W2:Y:S01]  /*22b0*/  @!P2 LDG.E.U16.CONSTANT R4, desc[UR4][R2.64+0x10] ;  /* 0x000010040204a981 */ /* 0x000ea2000c1e9500 */
[----:B------:R-:W-:Y:S01]  /*22c0*/  ISETP.GE.AND P6, PT, R5, R24, PT ;  /* 0x000000180500720c */ /* 0x000fe20003fc6270 */
[----:B------:R-:W-:-:S04]  /*22d0*/  VIADD R5, R17, 0xfffffffd ;  /* 0xfffffffd11057836 */ /* 0x000fc80000000000 */
[----:B------:R-:W3:Y:S02]  /*22e0*/  @!P1 LDG.E.U16.CONSTANT R28, desc[UR4][R2.64+0x1e] ;  /* 0x00001e04021c9981 */ /* 0x000ee4000c1e9500 */
[----:B------:R-:W-:Y:S02]  /*22f0*/  @P3 PRMT R27, RZ, 0x7610, R27 ;  /* 0x00007610ff1b3816 */ /* 0x000fe4000000001b */
[----:B------:R-:W-:-:S04]  /*2300*/  ISETP.GE.AND P2, PT, R7, R24, PT ;  /* 0x000000180700720c */ /* 0x000fc80003f46270 */
[----:B------:R-:W4:Y:S01]  /*2310*/  @!P3 LDG.E.U16.CONSTANT R27, desc[UR4][R2.64+0x1c] ;  /* 0x00001c04021bb981 */ /* 0x000f22000c1e9500 */
[----:B------:R-:W-:Y:S02]  /*2320*/  ISETP.GE.AND P3, PT, R5, R24, PT ;  /* 0x000000180500720c */ /* 0x000fe40003f66270 */
[----:B------:R-:W-:Y:S02]  /*2330*/  @P6 PRMT R5, RZ, 0x7610, R5 ;  /* 0x00007610ff056816 */ /* 0x000fe40000000005 */
[----:B------:R-:W-:Y:S02]  /*2340*/  @P5 PRMT R6, RZ, 0x7610, R6 ;  /* 0x00007610ff065816 */ /* 0x000fe40000000006 */
[----:B------:R-:W-:Y:S02]  /*2350*/  @P4 PRMT R9, RZ, 0x7610, R9 ;  /* 0x00007610ff094816 */ /* 0x000fe40000000009 */
[----:B------:R-:W-:Y:S01]  /*2360*/  @P2 PRMT R11, RZ, 0x7610, R11 ;  /* 0x00007610ff0b2816 */ /* 0x000fe2000000000b */
[----:B------:R-:W2:Y:S04]  /*2370*/  @!P6 LDG.E.U16.CONSTANT R5, desc[UR4][R2.64+0x12] ;  /* 0x000012040205e981 */ /* 0x000ea8000c1e9500 */
[----:B------:R-:W-:Y:S01]  /*2380*/  @P3 PRMT R10, RZ, 0x7610, R10 ;  /* 0x00007610ff0a3816 */ /* 0x000fe2000000000a */
[----:B------:R-:W5:Y:S04]  /*2390*/  @!P5 LDG.E.U16.CONSTANT R6, desc[UR4][R2.64+0x14] ;  /* 0x000014040206d981 */ /* 0x000f68000c1e9500 */
[----:B------:R-:W5:Y:S04]  /*23a0*/  @!P4 LDG.E.U16.CONSTANT R9, desc[UR4][R2.64+0x16] ;  /* 0x000016040209c981 */ /* 0x000f68000c1e9500 */
[----:B------:R-:W5:Y:S04]  /*23b0*/  @!P3 LDG.E.U16.CONSTANT R10, desc[UR4][R2.64+0x18] ;  /* 0x00001804020ab981 */ /* 0x000f68000c1e9500 */
[----:B------:R-:W5:Y:S01]  /*23c0*/  @!P2 LDG.E.U16.CONSTANT R11, desc[UR4][R2.64+0x1a] ;  /* 0x00001a04020ba981 */ /* 0x000f62000c1e9500 */
[----:B----4-:R-:W-:-:S02]  /*23d0*/  @P1 PRMT R7, R27, 0x5410, RZ ;  /* 0x000054101b071816 */ /* 0x010fc400000000ff */
[----:B---3--:R-:W-:Y:S02]  /*23e0*/  @!P1 PRMT R7, R27, 0x5410, R28 ;  /* 0x000054101b079816 */ /* 0x008fe4000000001c */
[----:B--2---:R-:W-:Y:S02]  /*23f0*/  PRMT R4, R4, 0x5410, R5 ;  /* 0x0000541004047816 */ /* 0x004fe40000000005 */
[----:B-----5:R-:W-:Y:S02]  /*2400*/  PRMT R5, R6, 0x5410, R9 ;  /* 0x0000541006057816 */ /* 0x020fe40000000009 */
[----:B------:R-:W-:Y:S01]  /*2410*/  PRMT R6, R10, 0x5410, R11 ;  /* 0x000054100a067816 */ /* 0x000fe2000000000b */
[----:B------:R-:W-:Y:S06]  /*2420*/  BRA `(.L_x_1946) ;  /* 0x0000000000047947 */ /* 0x000fec0003800000 */
.L_x_1945:
[----:B------:R0:W5:Y:S02]  /*2430*/  LDG.E.128.CONSTANT R4, desc[UR4][R2.64+0x10] ;  /* 0x0000100402047981 */ /* 0x000164000c1e9d00 */
.L_x_1946:
[----:B------:R-:W-:Y:S05]  /*2440*/  BSYNC B1 ;  /* 0x0000000000017941 */ /* 0x000fea0003800000 */
.L_x_1944:
[----:B------:R-:W-:Y:S01]  /*2450*/  PRMT R26, R26, 0x5410, R30 ;  /* 0x000054101a1a7816 */ /* 0x000fe2000000001e */
[----:B------:R-:W-:Y:S01]  /*2460*/  VIADD R19, R19, 0x400 ;  /* 0x0000040013137836 */ /* 0x000fe20000000000 */
[----:B------:R-:W-:Y:S01]  /*2470*/  PRMT R32, R32, 0x5410, R36 ;  /* 0x0000541020207816 */ /* 0x000fe20000000024 */
[----:B------:R-:W-:Y:S01]  /*2480*/  VIADD R15, R15, 0x200 ;  /* 0x000002000f0f7836 */ /* 0x000fe20000000000 */
[----:B------:R-:W-:Y:S01]  /*2490*/  PRMT R38, R38, 0x5410, R40 ;  /* 0x0000541026267816 */ /* 0x000fe20000000028 */
[----:B------:R-:W-:Y:S01]  /*24a0*/  VIADD R21, R21, 0x200 ;  /* 0x0000020015157836 */ /* 0x000fe20000000000 */
[----:B-----5:R-:W-:Y:S01]  /*24b0*/  HFMA2.MMA.BF16_V2 R4, R4, R26, -RZ ;  /* 0x0000001a04047235 */ /* 0x020fe200003000ff */
[----:B------:R-:W-:Y:S01]  /*24c0*/  HMUL2.BF16_V2 R10, R5, R32 ;  /* 0x00000020050a7232 */ /* 0x000fe20000200000 */
[----:B------:R-:W-:Y:S02]  /*24d0*/  PRMT R42, R42, 0x5410, R44 ;  /* 0x000054102a2a7816 */ /* 0x000fe4000000002c */
[----:B0-----:R-:W-:-:S03]  /*24e0*/  IADD3 R2, P2, R2, 0x800, RZ ;  /* 0x0000080002027810 */ /* 0x001fc60007f5e0ff */
[----:B------:R-:W-:Y:S02]  /*24f0*/  HMUL2.BF16_V2 R42, R7, R42 ;  /* 0x0000002a072a7232 */ /* 0x000fe40000200000 */
[----:B------:R-:W-:Y:S01]  /*2500*/  IMAD.X R3, RZ, RZ, R3, P2 ;  /* 0x000000ffff037224 */ /* 0x000fe200010e0603 */
[C---:B------:R-:W-:Y:S01]  /*2510*/  PRMT R9, R4.reuse, 0x7632, R9 ;  /* 0x0000763204097816 */ /* 0x040fe20000000009 */
[----:B------:R-:W-:Y:S01]  /*2520*/  IMAD.U32 R5, R4, 0x10000, RZ ;  /* 0x0001000004057824 */ /* 0x000fe200078e00ff */
[----:B------:R-:W-:-:S03]  /*2530*/  IADD3 R25, P2, R25, 0x200, RZ ;  /* 0x0000020019197810 */ /* 0x000fc60007f5e0ff */
[----:B------:R-:W-:Y:S02]  /*2540*/  IMAD.U32 R4, R9, 0x10000, RZ ;  /* 0x0001000009047824 */ /* 0x000fe400078e00ff */
[----:B------:R-:W-:Y:S01]  /*2550*/  FADD.FTZ R5, R8, R5 ;  /* 0x0000000508057221 */ /* 0x000fe20000010000 */
[----:B------:R-:W-:Y:S01]  /*2560*/  HFMA2.MMA.BF16_V2 R8, R6, R38, -RZ ;  /* 0x0000002606087235 */ /* 0x000fe200003000ff */
[C---:B------:R-:W-:Y:S01]  /*2570*/  PRMT R6, R10.reuse, 0x7632, R6 ;  /* 0x000076320a067816 */ /* 0x040fe20000000006 */
[----:B------:R-:W-:Y:S02]  /*2580*/  IMAD.U32 R9, R10, 0x10000, RZ ;  /* 0x000100000a097824 */ /* 0x000fe400078e00ff */
[----:B------:R-:W-:Y:S01]  /*2590*/  FADD.FTZ R4, R5, R4 ;  /* 0x0000000405047221 */ /* 0x000fe20000010000 */
[----:B------:R-:W-:Y:S02]  /*25a0*/  IMAD.X R23, RZ, RZ, R23, P2 ;  /* 0x000000ffff177224 */ /* 0x000fe400010e0617 */
[----:B------:R-:W-:-:S02]  /*25b0*/  IMAD.U32 R5, R6, 0x10000, RZ ;  /* 0x0001000006057824 */ /* 0x000fc400078e00ff */
[----:B------:R-:W-:Y:S01]  /*25c0*/  FADD.FTZ R4, R4, R9 ;  /* 0x0000000904047221 */ /* 0x000fe20000010000 */
[----:B------:R-:W-:Y:S01]  /*25d0*/  VIADD R9, R17, 0x3e1 ;  /* 0x000003e111097836 */ /* 0x000fe20000000000 */
[C---:B------:R-:W-:Y:S01]  /*25e0*/  PRMT R6, R8.reuse, 0x7632, R6 ;  /* 0x0000763208067816 */ /* 0x040fe20000000006 */
[----:B------:R-:W-:Y:S02]  /*25f0*/  IMAD.U32 R7, R8, 0x10000, RZ ;  /* 0x0001000008077824 */ /* 0x000fe400078e00ff */
[----:B------:R-:W-:Y:S01]  /*2600*/  FADD.FTZ R4, R4, R5 ;  /* 0x0000000504047221 */ /* 0x000fe20000010000 */
[----:B------:R-:W-:Y:S01]  /*2610*/  ISETP.GE.AND P1, PT, R9, R24, PT ;  /* 0x000000180900720c */ /* 0x000fe20003f26270 */
[----:B------:R-:W-:Y:S01]  /*2620*/  VIADD R17, R17, 0x400 ;  /* 0x0000040011117836 */ /* 0x000fe20000000000 */
[----:B------:R-:W-:Y:S01]  /*2630*/  PRMT R8, R42, 0x7610, R8 ;  /* 0x000076102a087816 */ /* 0x000fe20000000008 */
[----:B------:R-:W-:Y:S02]  /*2640*/  IMAD.U32 R5, R6, 0x10000, RZ ;  /* 0x0001000006057824 */ /* 0x000fe400078e00ff */
[----:B------:R-:W-:Y:S01]  /*2650*/  FADD.FTZ R4, R4, R7 ;  /* 0x0000000704047221 */ /* 0x000fe20000010000 */
[----:B------:R-:W-:Y:S01]  /*2660*/  PRMT R6, R42, 0x7632, R6 ;  /* 0x000076322a067816 */ /* 0x000fe20000000006 */
[----:B------:R-:W-:-:S02]  /*2670*/  IMAD.U32 R7, R8, 0x10000, RZ ;  /* 0x0001000008077824 */ /* 0x000fc400078e00ff */
[----:B------:R-:W-:Y:S02]  /*2680*/  FADD.FTZ R4, R4, R5 ;  /* 0x0000000504047221 */ /* 0x000fe40000010000 */
[----:B------:R-:W-:Y:S02]  /*2690*/  IMAD.U32 R5, R6, 0x10000, RZ ;  /* 0x0001000006057824 */ /* 0x000fe400078e00ff */
[----:B------:R-:W-:-:S04]  /*26a0*/  FADD.FTZ R4, R4, R7 ;  /* 0x0000000704047221 */ /* 0x000fc80000010000 */
[----:B------:R-:W-:Y:S01]  /*26b0*/  FADD.FTZ R28, R4, R5 ;  /* 0x00000005041c7221 */ /* 0x000fe20000010000 */
[----:B------:R-:W-:Y:S06]  /*26c0*/  @!P1 BRA `(.L_x_1947) ;  /* 0xffffffdc00009947 */ /* 0x000fec000383ffff */
.L_x_1931:
[----:B------:R-:W-:Y:S05]  /*26d0*/  BSYNC B0 ;  /* 0x0000000000007941 */ /* 0x000fea0003800000 */
.L_x_1930:
        /* <DEDUP_REMOVED lines=16> */
[----:B-1----:R-:W-:-:S05]  /*27e0*/  @P1 FADD R7, R4, R7 ;  /* 0x0000000704071221 */ /* 0x002fca0000000000 */
[----:B------:R-:W-:Y:S01]  /*27f0*/  F2FP.BF16.F32.PACK_AB R7, RZ, R7 ;  /* 0x00000007ff07723e */ /* 0x000fe200000010ff */
[----:B--2---:R-:W-:-:S05]  /*2800*/  IMAD.WIDE R22, R22, 0x2, R2 ;  /* 0x0000000216167825 */ /* 0x004fca00078e0202 */
[----:B------:R-:W-:Y:S01]  /*2810*/  STG.E.U16 desc[UR4][R22.64], R7 ;  /* 0x0000000716007986 */ /* 0x000fe2000c101504 */
[----:B------:R-:W-:Y:S05]  /*2820*/  EXIT ;  /* 0x000000000000794d */ /* 0x000fea0003800000 */
.L_x_1948:
        /* <DEDUP_REMOVED lines=13> */
.L_x_2180:


//--------------------- .text._Z26kgemm_4bit_inference_naiveI6__halfLi128ELi16EEviiiPT_PhPfPKfS2_iiii --------------------------
	.section	.text._Z26kgemm_4bit_inference_naiveI6__halfLi128ELi16EEviiiPT_PhPfPKfS2_iiii,"ax",@progbits
	.align	128
        .global         _Z26kgemm_4bit_inference_naiveI6__halfLi128ELi16EEviiiPT_PhPfPKfS2_iiii
        .type           _Z26kgemm_4bit_inference_naiveI6__halfLi128ELi16EEviiiPT_PhPfPKfS2_iiii,@function
        .size           _Z26kgemm_4bit_inference_naiveI6__halfLi128ELi16EEviiiPT_PhPfPKfS2_iiii,(.L_x_2181 - _Z26kgemm_4bit_inference_naiveI6__halfLi128ELi16EEviiiPT_PhPfPKfS2_iiii)
        .other          _Z26kgemm_4bit_inference_naiveI6__halfLi128ELi16EEviiiPT_PhPfPKfS2_iiii,@"STO_CUDA_ENTRY STV_DEFAULT"
_Z26kgemm_4bit_inference_naiveI6__halfLi128ELi16EEviiiPT_PhPfPKfS2_iiii:
.text._Z26kgemm_4bit_inference_naiveI6__halfLi128ELi16EEviiiPT_PhPfPKfS2_iiii:
        /* <DEDUP_REMOVED lines=19> */
[----:B--2---:R-:W-:-:S05]  /*0130*/  @!P0 F2FP.F16.F32.PACK_AB R0, RZ, R2 ;  /* 0x00000002ff00823e */ /* 0x004fca00000000ff */
        /* <DEDUP_REMOVED lines=25> */
.L_x_1966:
        /* <DEDUP_REMOVED lines=9> */
[----:B--2---:R-:W-:Y:S01]  /*0360*/  F2FP.F16.F32.PACK_AB R27, RZ, R27 ;  /* 0x0000001bff1b723e */ /* 0x004fe200000000ff */
        /* <DEDUP_REMOVED lines=102> */
.L_x_1953:
[----:B------:R-:W0:Y:S01]  /*09d0*/  LDC.64 R4, c[0x0][0x228] ;  /* 0x00008a00ff047b82 */ /* 0x000e220000000a00 */
[----:B------:R-:W-:-:S04]  /*09e0*/  SHF.R.S32.HI R0, RZ, 0x1f, R15 ;  /* 0x0000001fff007819 */ /* 0x000fc8000001140f */
[----:B------:R-:W-:-:S04]  /*09f0*/  LEA.HI R0, R0, R15, RZ, 0x4 ;  /* 0x0000000f00007211 */ /* 0x000fc800078f20ff */
[----:B------:R-:W-:-:S05]  /*0a00*/  SHF.R.S32.HI R7, RZ, 0x4, R0 ;  /* 0x00000004ff077819 */ /* 0x000fca0000011400 */
[----:B0-----:R-:W-:-:S06]  /*0a10*/  IMAD.WIDE R4, R7, 0x10, R4 ;  /* 0x0000001007047825 */ /* 0x001fcc00078e0204 */
[----:B------:R-:W5:Y:S02]  /*0a20*/  LDG.E.128 R4, desc[UR4][R4.64] ;  /* 0x0000000404047981 */ /* 0x000f64000c1e1d00 */
.L_x_1952:
[----:B------:R-:W-:Y:S05]  /*0a30*/  BSYNC B1 ;  /* 0x0000000000017941 */ /* 0x000fea0003800000 */
.L_x_1951:
        /* <DEDUP_REMOVED lines=41> */
[-C--:B------:R-:W-:Y:S02]  /*0cd0*/  HMUL2 R33, R12.H0_H0, R27.reuse.H0_H0 ;  /* 0x2000001b0c217232 */ /* 0x080fe40000000800 */
[----:B------:R-:W-:Y:S02]  /*0ce0*/  IMAD.MOV.U32 R12, RZ, RZ, R6 ;  /* 0x000000ffff0c7224 */ /* 0x000fe400078e0006 */
[-C--:B--2---:R-:W-:Y:S02]  /*0cf0*/  HMUL2 R29, R0.H0_H0, R27.reuse.H0_H0 ;  /* 0x2000001b001d7232 */ /* 0x084fe40000000800 */
[----:B------:R-:W-:Y:S02]  /*0d00*/  IMAD.MOV.U32 R0, RZ, RZ, R7 ;  /* 0x000000ffff007224 */ /* 0x000fe400078e0007 */
[----:B---3--:R-:W-:-:S02]  /*0d10*/  HMUL2 R35, R36.H0_H0, R27.H0_H0 ;  /* 0x2000001b24237232 */ /* 0x008fc40000000800 */
[-C--:B----4-:R-:W-:Y:S02]  /*0d20*/  HMUL2 R30, R30.H0_H0, R27.reuse.H0_H0 ;  /* 0x2000001b1e1e7232 */ /* 0x090fe40000000800 */
[-C--:B------:R-:W-:Y:S02]  /*0d30*/  HMUL2 R31, R8.H0_H0, R27.reuse.H0_H0 ;  /* 0x2000001b081f7232 */ /* 0x080fe40000000800 */
[-C--:B------:R-:W-:Y:S02]  /*0d40*/  HMUL2 R32, R32.H0_H0, R27.reuse.H0_H0 ;  /* 0x2000001b20207232 */ /* 0x080fe40000000800 */
[-C--:B------:R-:W-:Y:S02]  /*0d50*/  HMUL2 R34, R34.H0_H0, R27.reuse.H0_H0 ;  /* 0x2000001b22227232 */ /* 0x080fe40000000800 */
[----:B-1----:R-:W-:Y:S01]  /*0d60*/  HMUL2 R36, R38.H0_H0, R27.H0_H0 ;  /* 0x2000001b26247232 */ /* 0x002fe20000000800 */
        /* <DEDUP_REMOVED lines=27> */
[----:B---3--:R-:W-:Y:S02]  /*0f20*/  @!P3 PRMT R11, R4, 0x5410, R37 ;  /* 0x00005410040bb816 */ /* 0x008fe40000000025 */
[----:B------:R-:W-:-:S04]  /*0f30*/  IADD3 R37, R17, -0x1c, RZ ;  /* 0xffffffe411257810 */ /* 0x000fc80007ffe0ff */
        /* <DEDUP_REMOVED lines=9> */
.L_x_1955:
[----:B------:R0:W5:Y:S02]  /*0fd0*/  LDG.E.128.CONSTANT R8, desc[UR4][R2.64+-0x20] ;  /* 0xffffe00402087981 */ /* 0x000164000c1e9d00 */
.L_x_1956:
[----:B------:R-:W-:Y:S05]  /*0fe0*/  BSYNC B1 ;  /* 0x0000000000017941 */ /* 0x000fea0003800000 */
.L_x_1954:
[----:B------:R-:W-:Y:S01]  /*0ff0*/  PRMT R29, R29, 0x5410, R30 ;  /* 0x000054101d1d7816 */ /* 0x000fe2000000001e */
[----:B------:R-:W-:Y:S01]  /*1000*/  IMAD.SHL.U32 R43, R5, 0x2, RZ ;  /* 0x00000002052b7824 */ /* 0x000fe200078e00ff */
[----:B------:R-:W-:Y:S01]  /*1010*/  PRMT R33, R33, 0x5410, R34 ;  /* 0x0000541021217816 */ /* 0x000fe20000000022 */
[----:B------:R-:W-:Y:S01]  /*1020*/  BSSY B1, `(.L_x_1957) ;  /* 0x0000065000017945 */ /* 0x000fe20003800000 */
[----:B------:R-:W-:Y:S02]  /*1030*/  PRMT R31, R31, 0x5410, R32 ;  /* 0x000054101f1f7816 */ /* 0x000fe40000000020 */
[----:B-----5:R-:W-:Y:S01]  /*1040*/  HFMA2.MMA R8, R8, R29, -RZ ;  /* 0x0000001d08087235 */ /* 0x020fe200001000ff */
[--C-:B------:R-:W-:Y:S02]  /*1050*/  SHF.R.U32.HI R45, RZ, 0x3, R5.reuse ;  /* 0x00000003ff2d7819 */ /* 0x100fe40000011605 */
[----:B------:R-:W-:Y:S01]  /*1060*/  HMUL2 R9, R9, R31 ;  /* 0x0000001f09097232 */ /* 0x000fe20000000000 */
[----:B------:R-:W-:-:S02]  /*1070*/  SHF.R.U32.HI R41, RZ, 0xb, R5 ;  /* 0x0000000bff297819 */ /* 0x000fc40000011605 */
[--C-:B------:R-:W-:Y:S02]  /*1080*/  SHF.R.U32.HI R39, RZ, 0x7, R5.reuse ;  /* 0x00000007ff277819 */ /* 0x100fe40000011605 */
[--C-:B------:R-:W-:Y:S01]  /*1090*/  SHF.R.U32.HI R37, RZ, 0x13, R5.reuse ;  /* 0x00000013ff257819 */ /* 0x100fe20000011605 */
[--C-:B------:R-:W-:Y:S01]  /*10a0*/  HADD2.F32 R4, -RZ, R9.reuse.H0_H0 ;  /* 0x20000009ff047230 */ /* 0x100fe20000004100 */
[--C-:B------:R-:W-:Y:S01]  /*10b0*/  SHF.R.U32.HI R31, RZ, 0x1b, R5.reuse ;  /* 0x0000001bff1f7819 */ /* 0x100fe20000011605 */
[--C-:B------:R-:W-:Y:S01]  /*10c0*/  HADD2.F32 R29, -RZ, R8.reuse.H0_H0 ;  /* 0x20000008ff1d7230 */ /* 0x100fe20000004100 */
[----:B------:R-:W-:Y:S01]  /*10d0*/  LOP3.LUT R45, R45, 0x1e, RZ, 0xc0, !PT ;  /* 0x0000001e2d2d7812 */ /* 0x000fe200078ec0ff */
[----:B------:R-:W-:Y:S01]  /*10e0*/  HADD2.F32 R8, -RZ, R8.H1_H1 ;  /* 0x30000008ff087230 */ /* 0x000fe20000004100 */
[----:B------:R-:W-:Y:S01]  /*10f0*/  LOP3.LUT R43, R43, 0x1e, RZ, 0xc0, !PT ;  /* 0x0000001e2b2b7812 */ /* 0x000fe200078ec0ff */
[----:B------:R-:W-:Y:S02]  /*1100*/  HADD2.F32 R42, -RZ, R9.H1_H1 ;  /* 0x30000009ff2a7230 */ /* 0x000fe40000004100 */
[----:B------:R-:W-:Y:S01]  /*1110*/  FADD.FTZ R29, R29, R28 ;  /* 0x0000001c1d1d7221 */ /* 0x000fe20000010000 */
[----:B------:R-:W-:Y:S01]  /*1120*/  HFMA2.MMA R28, R10, R33, -RZ ;  /* 0x000000210a1c7235 */ /* 0x000fe200001000ff */
[----:B------:R-:W-:Y:S01]  /*1130*/  SHF.R.U32.HI R33, RZ, 0xf, R5 ;  /* 0x0000000fff217819 */ /* 0x000fe20000011605 */
[C---:B------:R-:W-:Y:S01]  /*1140*/  IMAD.IADD R30, R26.reuse, 0x1, R45 ;  /* 0x000000011a1e7824 */ /* 0x040fe200078e022d */
[----:B------:R-:W-:Y:S01]  /*1150*/  SHF.R.U32.HI R5, RZ, 0x17, R5 ;  /* 0x00000017ff057819 */ /* 0x000fe20000011605 */
[----:B------:R-:W-:Y:S01]  /*1160*/  FADD.FTZ R29, R29, R8 ;  /* 0x000000081d1d7221 */ /* 0x000fe20000010000 */
[----:B------:R-:W-:Y:S01]  /*1170*/  LOP3.LUT R41, R41, 0x1e, RZ, 0xc0, !PT ;  /* 0x0000001e29297812 */ /* 0x000fe200078ec0ff */
[C---:B------:R-:W-:Y:S01]  /*1180*/  IMAD.IADD R32, R26.reuse, 0x1, R43 ;  /* 0x000000011a207824 */ /* 0x040fe200078e022b */
        /* <DEDUP_REMOVED lines=15> */
[----:B------:R-:W-:Y:S01]  /*1280*/  FADD.FTZ R29, R29, R42 ;  /* 0x0000002a1d1d7221 */ /* 0x000fe20000010000 */
[----:B------:R-:W-:-:S02]  /*1290*/  HADD2.F32 R42, -RZ, R28.H0_H0 ;  /* 0x2000001cff2a7230 */ /* 0x000fc40000004100 */
[----:B------:R-:W-:Y:S01]  /*12a0*/  HMUL2 R11, R11, R35 ;  /* 0x000000230b0b7232 */ /* 0x000fe20000000000 */
[----:B------:R-:W3:Y:S01]  /*12b0*/  LDS.U16 R40, [R40] ;  /* 0x0000000028287984 */ /* 0x000ee20000000400 */
[----:B------:R-:W-:Y:S02]  /*12c0*/  HADD2.F32 R28, -RZ, R28.H1_H1 ;  /* 0x3000001cff1c7230 */ /* 0x000fe40000004100 */
[----:B------:R-:W-:Y:S01]  /*12d0*/  FADD.FTZ R29, R29, R42 ;  /* 0x0000002a1d1d7221 */ /* 0x000fe20000010000 */
[----:B------:R-:W4:Y:S01]  /*12e0*/  LDS.U16 R34, [R34] ;  /* 0x0000000022227984 */ /* 0x000f220000000400 */
[--C-:B------:R-:W-:Y:S02]  /*12f0*/  HADD2.F32 R5, -RZ, R11.reuse.H0_H0 ;  /* 0x2000000bff057230 */ /* 0x100fe40000004100 */
[----:B------:R-:W-:Y:S01]  /*1300*/  FADD.FTZ R28, R29, R28 ;  /* 0x0000001c1d1c7221 */ /* 0x000fe20000010000 */
[----:B------:R-:W0:Y:S01]  /*1310*/  LDS.U16 R38, [R38] ;  /* 0x0000000026267984 */ /* 0x000e220000000400 */
[----:B------:R-:W-:-:S02]  /*1320*/  HADD2.F32 R11, -RZ, R11.H1_H1 ;  /* 0x3000000bff0b7230 */ /* 0x000fc40000004100 */
[----:B------:R-:W-:Y:S01]  /*1330*/  FADD.FTZ R28, R28, R5 ;  /* 0x000000051c1c7221 */ /* 0x000fe20000010000 */
[----:B------:R-:W0:Y:S01]  /*1340*/  LDS.U16 R10, [R10] ;  /* 0x000000000a0a7984 */ /* 0x000e220000000400 */
[----:B------:R-:W-:Y:S02]  /*1350*/  VIADD R5, R17, 0xfffffff1 ;  /* 0xfffffff111057836 */ /* 0x000fe40000000000 */
[----:B------:R-:W-:Y:S01]  /*1360*/  FADD.FTZ R28, R28, R11 ;  /* 0x0000000b1c1c7221 */ /* 0x000fe20000010000 */
[----:B------:R-:W0:Y:S02]  /*1370*/  LDS.U16 R4, [R4] ;  /* 0x0000000004047984 */ /* 0x000e240000000400 */
[----:B------:R-:W-:Y:S02]  /*1380*/  ISETP.GE.AND P1, PT, R5, R24, PT ;  /* 0x000000180500720c */ /* 0x000fe40003f26270 */
[----:B------:R-:W0:Y:S01]  /*1390*/  LDS.U16 R8, [R8] ;  /* 0x0000000008087984 */ /* 0x000e220000000400 */
[----:B-1----:R-:W-:-:S02]  /*13a0*/  HMUL2 R30, R30.H0_H0, R27.H0_H0 ;  /* 0x2000001b1e1e7232 */ /* 0x002fc40000000800 */
[-C--:B--2---:R-:W-:Y:S02]  /*13b0*/  HMUL2 R32, R32.H0_H0, R27.reuse.H0_H0 ;  /* 0x2000001b20207232 */ /* 0x084fe40000000800 */
[-C--:B---3--:R-:W-:Y:S02]  /*13c0*/  HMUL2 R33, R40.H0_H0, R27.reuse.H0_H0 ;  /* 0x2000001b28217232 */ /* 0x088fe40000000800 */
[-C--:B----4-:R-:W-:Y:S02]  /*13d0*/  HMUL2 R34, R34.H0_H0, R27.reuse.H0_H0 ;  /* 0x2000001b22227232 */ /* 0x090fe40000000800 */
[-C--:B0-----:R-:W-:Y:S02]  /*13e0*/  HMUL2 R5, R38.H0_H0, R27.reuse.H0_H0 ;  /* 0x2000001b26057232 */ /* 0x081fe40000000800 */
[-C--:B------:R-:W-:Y:S02]  /*13f0*/  HMUL2 R29, R10.H0_H0, R27.reuse.H0_H0 ;  /* 0x2000001b0a1d7232 */ /* 0x080fe40000000800 */
[----:B------:R-:W-:-:S02]  /*1400*/  HMUL2 R4, R4.H0_H0, R27.H0_H0 ;  /* 0x2000001b04047232 */ /* 0x000fc40000000800 */
[----:B------:R-:W-:Y:S01]  /*1410*/  HMUL2 R31, R8.H0_H0, R27.H0_H0 ;  /* 0x2000001b081f7232 */ /* 0x000fe20000000800 */
        /* <DEDUP_REMOVED lines=36> */
.L_x_1958:
[----:B------:R0:W5:Y:S02]  /*1660*/  LDG.E.128.CONSTANT R8, desc[UR4][R2.64+-0x10] ;  /* 0xfffff00402087981 */ /* 0x000164000c1e9d00 */
.L_x_1959:
[----:B------:R-:W-:Y:S05]  /*1670*/  BSYNC B1 ;  /* 0x0000000000017941 */ /* 0x000fea0003800000 */
.L_x_1957:
[----:B------:R-:W-:Y:S01]  /*1680*/  PRMT R30, R30, 0x5410, R32 ;  /* 0x000054101e1e7816 */ /* 0x000fe20000000020 */
[----:B------:R-:W-:Y:S01]  /*1690*/  IMAD.SHL.U32 R45, R6, 0x2, RZ ;  /* 0x00000002062d7824 */ /* 0x000fe200078e00ff */
[----:B------:R-:W-:Y:S01]  /*16a0*/  PRMT R33, R33, 0x5410, R34 ;  /* 0x0000541021217816 */ /* 0x000fe20000000022 */
[----:B------:R-:W-:Y:S01]  /*16b0*/  BSSY B1, `(.L_x_1960) ;  /* 0x0000065000017945 */ /* 0x000fe20003800000 */
[--C-:B------:R-:W-:Y:S02]  /*16c0*/  SHF.R.U32.HI R40, RZ, 0x3, R6.reuse ;  /* 0x00000003ff287819 */ /* 0x100fe40000011606 */
[----:B-----5:R-:W-:Y:S01]  /*16d0*/  HFMA2.MMA R8, R8, R30, -RZ ;  /* 0x0000001e08087235 */ /* 0x020fe200001000ff */
[----:B------:R-:W-:Y:S01]  /*16e0*/  HMUL2 R9, R9, R33 ;  /* 0x0000002109097232 */ /* 0x000fe20000000000 */
[--C-:B------:R-:W-:Y:S02]  /*16f0*/  SHF.R.U32.HI R43, RZ, 0xb, R6.reuse ;  /* 0x0000000bff2b7819 */ /* 0x100fe40000011606 */
[----:B------:R-:W-:-:S02]  /*1700*/  SHF.R.U32.HI R41, RZ, 0x7, R6 ;  /* 0x00000007ff297819 */ /* 0x000fc40000011606 */
[--C-:B------:R-:W-:Y:S02]  /*1710*/  SHF.R.U32.HI R39, RZ, 0x13, R6.reuse ;  /* 0x00000013ff277819 */ /* 0x100fe40000011606 */
[----:B------:R-:W-:Y:S02]  /*1720*/  SHF.R.U32.HI R37, RZ, 0xf, R6 ;  /* 0x0000000fff257819 */ /* 0x000fe40000011606 */
[--C-:B------:R-:W-:Y:S01]  /*1730*/  HADD2.F32 R35, -RZ, R8.reuse.H0_H0 ;  /* 0x20000008ff237230 */ /* 0x100fe20000004100 */
[----:B------:R-:W-:Y:S01]  /*1740*/  LOP3.LUT R40, R40, 0x1e, RZ, 0xc0, !PT ;  /* 0x0000001e28287812 */ /* 0x000fe200078ec0ff */
[----:B------:R-:W-:Y:S01]  /*1750*/  HADD2.F32 R33, -RZ, R8.H1_H1 ;  /* 0x30000008ff217230 */ /* 0x000fe20000004100 */
[----:B------:R-:W-:Y:S02]  /*1760*/  LOP3.LUT R45, R45, 0x1e, RZ, 0xc0, !PT ;  /* 0x0000001e2d2d7812 */ /* 0x000fe400078ec0ff */
[----:B------:R-:W-:Y:S01]  /*1770*/  FADD.FTZ R28, R28, R35 ;  /* 0x000000231c1c7221 */ /* 0x000fe20000010000 */
[----:B------:R-:W-:Y:S01]  /*1780*/  HADD2.F32 R35, -RZ, R9.H0_H0 ;  /* 0x20000009ff237230 */ /* 0x000fe20000004100 */
[----:B------:R-:W-:Y:S01]  /*1790*/  LOP3.LUT R43, R43, 0x1e, RZ, 0xc0, !PT ;  /* 0x0000001e2b2b7812 */ /* 0x000fe200078ec0ff */
[----:B------:R-:W-:-:S02]  /*17a0*/  IMAD.IADD R40, R26, 0x1, R40 ;  /* 0x000000011a287824 */ /* 0x000fc400078e0228 */
[----:B------:R-:W-:Y:S01]  /*17b0*/  FADD.FTZ R28, R28, R33 ;  /* 0x000000211c1c7221 */ /* 0x000fe20000010000 */
[--C-:B------:R-:W-:Y:S01]  /*17c0*/  SHF.R.U32.HI R33, RZ, 0x17, R6.reuse ;  /* 0x00000017ff217819 */ /* 0x100fe20000011606 */
[----:B------:R-:W-:Y:S01]  /*17d0*/  IMAD.IADD R38, R26, 0x1, R45 ;  /* 0x000000011a267824 */ /* 0x000fe200078e022d */
[----:B------:R-:W-:Y:S01]  /*17e0*/  LOP3.LUT R41, R41, 0x1e, RZ, 0xc0, !PT ;  /* 0x0000001e29297812 */ /* 0x000fe200078ec0ff */
[----:B------:R-:W-:Y:S01]  /*17f0*/  FADD.FTZ R32, R28, R35 ;  /* 0x000000231c207221 */ /* 0x000fe20000010000 */
[----:B------:R-:W-:Y:S01]  /*1800*/  SHF.R.U32.HI R35, RZ, 0x1b, R6 ;  /* 0x0000001bff237819 */ /* 0x000fe20000011606 */
[C---:B------:R-:W-:Y:S01]  /*1810*/  IMAD.IADD R36, R26.reuse, 0x1, R43 ;  /* 0x000000011a247824 */ /* 0x040fe200078e022b */
[----:B------:R-:W-:Y:S01]  /*1820*/  LOP3.LUT R39, R39, 0x1e, RZ, 0xc0, !PT ;  /* 0x0000001e27277812 */ /* 0x000fe200078ec0ff */
[C---:B------:R-:W-:Y:S01]  /*1830*/  IMAD.IADD R34, R26.reuse, 0x1, R41 ;  /* 0x000000011a227824 */ /* 0x040fe200078e0229 */
[----:B------:R-:W-:Y:S01]  /*1840*/  LOP3.LUT R37, R37, 0x1e, RZ, 0xc0, !PT ;  /* 0x0000001e25257812 */ /* 0x000fe200078ec0ff */
[----:B------:R-:W1:Y:S01]  /*1850*/  LDS.U16 R40, [R40] ;  /* 0x0000000028287984 */ /* 0x000e620000000400 */
[----:B------:R-:W-:Y:S01]  /*1860*/  LOP3.LUT R35, R35, 0x1e, RZ, 0xc0, !PT ;  /* 0x0000001e23237812 */ /* 0x000fe200078ec0ff */
[C---:B------:R-:W-:Y:S01]  /*1870*/  IMAD.IADD R6, R26.reuse, 0x1, R39 ;  /* 0x000000011a067824 */ /* 0x040fe200078e0227 */
[----:B------:R-:W-:Y:S01]  /*1880*/  LOP3.LUT R33, R33, 0x1e, RZ, 0xc0, !PT ;  /* 0x0000001e21217812 */ /* 0x000fe200078ec0ff */
[C---:B------:R-:W-:Y:S01]  /*1890*/  IMAD.IADD R8, R26.reuse, 0x1, R37 ;  /* 0x000000011a087824 */ /* 0x040fe200078e0225 */
[----:B------:R-:W2:Y:S01]  /*18a0*/  LDS.U16 R38, [R38] ;  /* 0x0000000026267984 */ /* 0x000ea20000000400 */
[C---:B------:R-:W-:Y:S01]  /*18b0*/  IMAD.IADD R30, R26.reuse, 0x1, R35 ;  /* 0x000000011a1e7824 */ /* 0x040fe200078e0223 */
[----:B------:R-:W-:Y:S01]  /*18c0*/  PRMT R5, R5, 0x5410, R29 ;  /* 0x0000541005057816 */ /* 0x000fe2000000001d */
[----:B------:R-:W-:Y:S01]  /*18d0*/  IMAD.IADD R28, R26, 0x1, R33 ;  /* 0x000000011a1c7824 */ /* 0x000fe200078e0221 */
[----:B------:R-:W3:Y:S01]  /*18e0*/  LDS.U16 R36, [R36] ;  /* 0x0000000024247984 */ /* 0x000ee20000000400 */
[----:B------:R-:W-:Y:S01]  /*18f0*/  HADD2.F32 R9, -RZ, R9.H1_H1 ;  /* 0x30000009ff097230 */ /* 0x000fe20000004100 */
[----:B------:R-:W-:-:S02]  /*1900*/  PRMT R4, R4, 0x5410, R31 ;  /* 0x0000541004047816 */ /* 0x000fc4000000001f */
[----:B------:R-:W4:Y:S01]  /*1910*/  LDS.U16 R34, [R34] ;  /* 0x0000000022227984 */ /* 0x000f220000000400 */
[----:B------:R-:W-:Y:S01]  /*1920*/  HFMA2.MMA R10, R10, R5, -RZ ;  /* 0x000000050a0a7235 */ /* 0x000fe200001000ff */
[----:B------:R-:W-:Y:S02]  /*1930*/  VIADD R5, R17, 0xfffffff9 ;  /* 0xfffffff911057836 */ /* 0x000fe40000000000 */
[----:B------:R-:W-:Y:S01]  /*1940*/  FADD.FTZ R9, R32, R9 ;  /* 0x0000000920097221 */ /* 0x000fe20000010000 */
[----:B------:R-:W0:Y:S01]  /*1950*/  LDS.U16 R6, [R6] ;  /* 0x0000000006067984 */ /* 0x000e220000000400 */
[----:B------:R-:W-:Y:S01]  /*1960*/  HMUL2 R11, R11, R4 ;  /* 0x000000040b0b7232 */ /* 0x000fe20000000000 */
[----:B------:R-:W-:Y:S02]  /*1970*/  ISETP.GE.AND P2, PT, R5, R24, PT ;  /* 0x000000180500720c */ /* 0x000fe40003f46270 */
[----:B------:R-:W0:Y:S02]  /*1980*/  LDS.U16 R8, [R8] ;  /* 0x0000000008087984 */ /* 0x000e240000000400 */
[----:B------:R-:W-:-:S02]  /*1990*/  HADD2.F32 R4, -RZ, R11.H0_H0 ;  /* 0x2000000bff047230 */ /* 0x000fc40000004100 */
[----:B------:R-:W0:Y:S01]  /*19a0*/  LDS.U16 R30, [R30] ;  /* 0x000000001e1e7984 */ /* 0x000e220000000400 */
[--C-:B------:R-:W-:Y:S02]  /*19b0*/  HADD2.F32 R32, -RZ, R10.reuse.H0_H0 ;  /* 0x2000000aff207230 */ /* 0x100fe40000004100 */
[----:B------:R-:W-:Y:S01]  /*19c0*/  HADD2.F32 R10, -RZ, R10.H1_H1 ;  /* 0x3000000aff0a7230 */ /* 0x000fe20000004100 */
[----:B------:R-:W0:Y:S01]  /*19d0*/  LDS.U16 R28, [R28] ;  /* 0x000000001c1c7984 */ /* 0x000e220000000400 */
[----:B------:R-:W-:Y:S02]  /*19e0*/  HADD2.F32 R11, -RZ, R11.H1_H1 ;  /* 0x3000000bff0b7230 */ /* 0x000fe40000004100 */
[----:B------:R-:W-:-:S04]  /*19f0*/  FADD.FTZ R9, R9, R32 ;  /* 0x0000002009097221 */ /* 0x000fc80000010000 */
[----:B------:R-:W-:-:S04]  /*1a00*/  FADD.FTZ R9, R9, R10 ;  /* 0x0000000a09097221 */ /* 0x000fc80000010000 */
[----:B------:R-:W-:Y:S01]  /*1a10*/  FADD.FTZ R4, R9, R4 ;  /* 0x0000000409047221 */ /* 0x000fe20000010000 */
[----:B-1----:R-:W-:-:S03]  /*1a20*/  HMUL2 R32, R40.H0_H0, R27.H0_H0 ;  /* 0x2000001b28207232 */ /* 0x002fc60000000800 */
[----:B------:R-:W-:Y:S01]  /*1a30*/  FADD.FTZ R31, R4, R11 ;  /* 0x0000000b041f7221 */ /* 0x000fe20000010000 */
        /* <DEDUP_REMOVED lines=8> */
[C---:B------:R-:W-:Y:S01]  /*1ac0*/  VIADD R11, R17.reuse, 0xfffffff7 ;  /* 0xfffffff7110b7836 */ /* 0x040fe20000000000 */
[C---:B------:R-:W-:Y:S01]  /*1ad0*/  IADD3 R9, R17.reuse, -0xe, RZ ;  /* 0xfffffff211097810 */ /* 0x040fe20007ffe0ff */
[----:B------:R-:W-:Y:S01]  /*1ae0*/  VIADD R35, R17, 0xfffffff6 ;  /* 0xfffffff611237836 */ /* 0x000fe20000000000 */
[----:B------:R-:W-:Y:S02]  /*1af0*/  @P1 PRMT R8, RZ, 0x7610, R8 ;  /* 0x00007610ff081816 */ /* 0x000fe40000000008 */
        /* <DEDUP_REMOVED lines=31> */
.L_x_1961:
[----:B------:R0:W5:Y:S02]  /*1cf0*/  LDG.E.128.CONSTANT R8, desc[UR4][R2.64] ;  /* 0x0000000402087981 */ /* 0x000164000c1e9d00 */
.L_x_1962:
[----:B------:R-:W-:Y:S05]  /*1d00*/  BSYNC B1 ;  /* 0x0000000000017941 */ /* 0x000fea0003800000 */
.L_x_1960:
[----:B------:R-:W-:Y:S01]  /*1d10*/  PRMT R32, R32, 0x5410, R33 ;  /* 0x0000541020207816 */ /* 0x000fe20000000021 */
[----:B------:R-:W-:Y:S01]  /*1d20*/  IMAD.SHL.U32 R34, R7, 0x2, RZ ;  /* 0x0000000207227824 */ /* 0x000fe200078e00ff */
[--C-:B------:R-:W-:Y:S01]  /*1d30*/  SHF.R.U32.HI R37, RZ, 0x3, R7.reuse ;  /* 0x00000003ff257819 */ /* 0x100fe20000011607 */
[----:B------:R-:W-:Y:S01]  /*1d40*/  BSSY B1, `(.L_x_1963) ;  /* 0x0000064000017945 */ /* 0x000fe20003800000 */
[--C-:B------:R-:W-:Y:S02]  /*1d50*/  SHF.R.U32.HI R35, RZ, 0xb, R7.reuse ;  /* 0x0000000bff237819 */ /* 0x100fe40000011607 */
[----:B-----5:R-:W-:Y:S01]  /*1d60*/  HFMA2.MMA R8, R8, R32, -RZ ;  /* 0x0000002008087235 */ /* 0x020fe200001000ff */
[----:B------:R-:W-:Y:S02]  /*1d70*/  SHF.R.U32.HI R33, RZ, 0x1b, R7 ;  /* 0x0000001bff217819 */ /* 0x000fe40000011607 */
[----:B------:R-:W-:Y:S02]  /*1d80*/  LOP3.LUT R37, R37, 0x1e, RZ, 0xc0, !PT ;  /* 0x0000001e25257812 */ /* 0x000fe400078ec0ff */
[----:B------:R-:W-:-:S02]  /*1d90*/  LOP3.LUT R39, R34, 0x1e, RZ, 0xc0, !PT ;  /* 0x0000001e22277812 */ /* 0x000fc400078ec0ff */
[----:B------:R-:W-:Y:S01]  /*1da0*/  LOP3.LUT R35, R35, 0x1e, RZ, 0xc0, !PT ;  /* 0x0000001e23237812 */ /* 0x000fe200078ec0ff */
[----:B------:R-:W-:Y:S01]  /*1db0*/  IMAD.IADD R37, R26, 0x1, R37 ;  /* 0x000000011a257824 */ /* 0x000fe200078e0225 */
[----:B------:R-:W-:Y:S01]  /*1dc0*/  LOP3.LUT R33, R33, 0x1e, RZ, 0xc0, !PT ;  /* 0x0000001e21217812 */ /* 0x000fe200078ec0ff */
[--C-:B------:R-:W-:Y:S01]  /*1dd0*/  HADD2.F32 R32, -RZ, R8.reuse.H0_H0 ;  /* 0x20000008ff207230 */ /* 0x100fe20000004100 */
[----:B------:R-:W-:Y:S01]  /*1de0*/  PRMT R4, R4, 0x5410, R5 ;  /* 0x0000541004047816 */ /* 0x000fe20000000005 */
[----:B------:R-:W-:Y:S01]  /*1df0*/  HADD2.F32 R8, -RZ, R8.H1_H1 ;  /* 0x30000008ff087230 */ /* 0x000fe20000004100 */
[----:B------:R-:W-:Y:S01]  /*1e00*/  PRMT R6, R6, 0x5410, R29 ;  /* 0x0000541006067816 */ /* 0x000fe2000000001d */
[C---:B------:R-:W-:Y:S02]  /*1e10*/  IMAD.IADD R39, R26.reuse, 0x1, R39 ;  /* 0x000000011a277824 */ /* 0x040fe400078e0227 */
[----:B------:R-:W-:Y:S01]  /*1e20*/  FADD.FTZ R31, R31, R32 ;  /* 0x000000201f1f7221 */ /* 0x000fe20000010000 */
[----:B------:R-:W-:Y:S01]  /*1e30*/  SHF.R.U32.HI R32, RZ, 0xf, R7 ;  /* 0x0000000fff207819 */ /* 0x000fe20000011607 */
[----:B------:R-:W-:-:S02]  /*1e40*/  IMAD.IADD R35, R26, 0x1, R35 ;  /* 0x000000011a237824 */ /* 0x000fc400078e0223 */
[----:B------:R-:W-:Y:S02]  /*1e50*/  HMUL2 R9, R9, R4 ;  /* 0x0000000409097232 */ /* 0x000fe40000000000 */
[----:B------:R-:W-:Y:S01]  /*1e60*/  FADD.FTZ R36, R31, R8 ;  /* 0x000000081f247221 */ /* 0x000fe20000010000 */
[----:B------:R-:W-:Y:S01]  /*1e70*/  SHF.R.U32.HI R8, RZ, 0x7, R7 ;  /* 0x00000007ff087819 */ /* 0x000fe20000011607 */
[----:B------:R-:W-:Y:S01]  /*1e80*/  IMAD.IADD R33, R26, 0x1, R33 ;  /* 0x000000011a217824 */ /* 0x000fe200078e0221 */
[--C-:B------:R-:W-:Y:S01]  /*1e90*/  SHF.R.U32.HI R31, RZ, 0x13, R7.reuse ;  /* 0x00000013ff1f7819 */ /* 0x100fe20000011607 */
[----:B------:R-:W1:Y:S01]  /*1ea0*/  LDS.U16 R4, [R37] ;  /* 0x0000000025047984 */ /* 0x000e620000000400 */
[----:B------:R-:W-:Y:S01]  /*1eb0*/  SHF.R.U32.HI R7, RZ, 0x17, R7 ;  /* 0x00000017ff077819 */ /* 0x000fe20000011607 */
[----:B------:R-:W-:Y:S01]  /*1ec0*/  HFMA2.MMA R10, R10, R6, -RZ ;  /* 0x000000060a0a7235 */ /* 0x000fe200001000ff */
[----:B------:R-:W-:Y:S01]  /*1ed0*/  LOP3.LUT R41, R8, 0x1e, RZ, 0xc0, !PT ;  /* 0x0000001e08297812 */ /* 0x000fe200078ec0ff */
[----:B------:R-:W2:Y:S01]  /*1ee0*/  LDS.U16 R40, [R33] ;  /* 0x0000000021287984 */ /* 0x000ea20000000400 */
[----:B------:R-:W-:Y:S01]  /*1ef0*/  LOP3.LUT R31, R31, 0x1e, RZ, 0xc0, !PT ;  /* 0x0000001e1f1f7812 */ /* 0x000fe200078ec0ff */
[----:B------:R-:W-:Y:S01]  /*1f00*/  HADD2.F32 R5, -RZ, R9.H0_H0 ;  /* 0x20000009ff057230 */ /* 0x000fe20000004100 */
[----:B------:R-:W-:Y:S01]  /*1f10*/  LOP3.LUT R43, R32, 0x1e, RZ, 0xc0, !PT ;  /* 0x0000001e202b7812 */ /* 0x000fe200078ec0ff */
[C---:B------:R-:W-:Y:S01]  /*1f20*/  IMAD.IADD R41, R26.reuse, 0x1, R41 ;  /* 0x000000011a297824 */ /* 0x040fe200078e0229 */
[----:B------:R-:W-:Y:S01]  /*1f30*/  LOP3.LUT R7, R7, 0x1e, RZ, 0xc0, !PT ;  /* 0x0000001e07077812 */ /* 0x000fe200078ec0ff */
[C---:B------:R-:W-:Y:S01]  /*1f40*/  IMAD.IADD R31, R26.reuse, 0x1, R31 ;  /* 0x000000011a1f7824 */ /* 0x040fe200078e021f */
[----:B------:R-:W3:Y:S01]  /*1f50*/  LDS.U16 R8, [R39] ;  /* 0x0000000027087984 */ /* 0x000ee20000000400 */
[----:B------:R-:W-:-:S02]  /*1f60*/  IMAD.IADD R43, R26, 0x1, R43 ;  /* 0x000000011a2b7824 */ /* 0x000fc400078e022b */
[----:B------:R-:W-:Y:S01]  /*1f70*/  FADD.FTZ R36, R36, R5 ;  /* 0x0000000524247221 */ /* 0x000fe20000010000 */
[----:B------:R-:W-:Y:S01]  /*1f80*/  IMAD.IADD R7, R26, 0x1, R7 ;  /* 0x000000011a077824 */ /* 0x000fe200078e0207 */
[----:B------:R-:W4:Y:S01]  /*1f90*/  LDS.U16 R32, [R41] ;  /* 0x0000000029207984 */ /* 0x000f220000000400 */
[----:B------:R-:W-:Y:S01]  /*1fa0*/  HADD2.F32 R9, -RZ, R9.H1_H1 ;  /* 0x30000009ff097230 */ /* 0x000fe20000004100 */
[----:B------:R-:W-:Y:S01]  /*1fb0*/  PRMT R30, R30, 0x5410, R28 ;  /* 0x000054101e1e7816 */ /* 0x000fe2000000001c */
[--C-:B------:R-:W-:Y:S01]  /*1fc0*/  HADD2.F32 R6, -RZ, R10.reuse.H0_H0 ;  /* 0x2000000aff067230 */ /* 0x100fe20000004100 */
[----:B------:R-:W0:Y:S01]  /*1fd0*/  LDS.U16 R26, [R35] ;  /* 0x00000000231a7984 */ /* 0x000e220000000400 */
[----:B------:R-:W-:Y:S02]  /*1fe0*/  HADD2.F32 R5, -RZ, R10.H1_H1 ;  /* 0x3000000aff057230 */ /* 0x000fe40000004100 */
[----:B------:R-:W-:Y:S01]  /*1ff0*/  FADD.FTZ R9, R36, R9 ;  /* 0x0000000924097221 */ /* 0x000fe20000010000 */
[----:B------:R-:W-:Y:S01]  /*2000*/  HMUL2 R11, R11, R30 ;  /* 0x0000001e0b0b7232 */ /* 0x000fe20000000000 */
[----:B------:R-:W0:Y:S02]  /*2010*/  LDS.U16 R34, [R31] ;  /* 0x000000001f227984 */ /* 0x000e240000000400 */
[----:B------:R-:W-:-:S02]  /*2020*/  FADD.FTZ R6, R9, R6 ;  /* 0x0000000609067221 */ /* 0x000fc40000010000 */
[----:B------:R-:W0:Y:S01]  /*2030*/  LDS.U16 R38, [R43] ;  /* 0x000000002b267984 */ /* 0x000e220000000400 */
[--C-:B------:R-:W-:Y:S02]  /*2040*/  HADD2.F32 R10, -RZ, R11.reuse.H0_H0 ;  /* 0x2000000bff0a7230 */ /* 0x100fe40000004100 */
[----:B------:R-:W-:Y:S01]  /*2050*/  FADD.FTZ R5, R6, R5 ;  /* 0x0000000506057221 */ /* 0x000fe20000010000 */
[----:B------:R-:W-:Y:S01]  /*2060*/  HADD2.F32 R6, -RZ, R11.H1_H1 ;  /* 0x3000000bff067230 */ /* 0x000fe20000004100 */
[----:B------:R1:W0:Y:S02]  /*2070*/  LDS.U16 R42, [R7] ;  /* 0x00000000072a7984 */ /* 0x0002240000000400 */
[----:B------:R-:W-:-:S04]  /*2080*/  FADD.FTZ R5, R5, R10 ;  /* 0x0000000a05057221 */ /* 0x000fc80000010000 */
[----:B------:R-:W-:Y:S01]  /*2090*/  FADD.FTZ R9, R5, R6 ;  /* 0x0000000605097221 */ /* 0x000fe20000010000 */
[----:B-1----:R-:W-:Y:S02]  /*20a0*/  VIADD R7, R17, 0x1 ;  /* 0x0000000111077836 */ /* 0x002fe40000000000 */
[----:B------:R-:W-:-:S03]  /*20b0*/  HMUL2 R10, R4.H0_H0, R27.H0_H0 ;  /* 0x2000001b040a7232 */ /* 0x000fc60000000800 */
[----:B------:R-:W-:Y:S01]  /*20c0*/  ISETP.GE.AND P1, PT, R7, R24, PT ;  /* 0x000000180700720c */ /* 0x000fe20003f26270 */
        /* <DEDUP_REMOVED lines=42> */
.L_x_1964:
[----:B------:R0:W5:Y:S02]  /*2370*/  LDG.E.128.CONSTANT R4, desc[UR4][R2.64+0x10] ;  /* 0x0000100402047981 */ /* 0x000164000c1e9d00 */
.L_x_1965:
[----:B------:R-:W-:Y:S05]  /*2380*/  BSYNC B1 ;  /* 0x0000000000017941 */ /* 0x000fea0003800000 */
.L_x_1963:
[----:B------:R-:W-:Y:S01]  /*2390*/  PRMT R10, R10, 0x5410, R8 ;  /* 0x000054100a0a7816 */ /* 0x000fe20000000008 */
[----:B------:R-:W-:Y:S01]  /*23a0*/  VIADD R19, R19, 0x400 ;  /* 0x0000040013137836 */ /* 0x000fe20000000000 */
[----:B------:R-:W-:Y:S01]  /*23b0*/  PRMT R26, R26, 0x5410, R32 ;  /* 0x000054101a1a7816 */ /* 0x000fe20000000020 */
[----:B------:R-:W-:Y:S01]  /*23c0*/  VIADD R15, R15, 0x200 ;  /* 0x000002000f0f7836 */ /* 0x000fe20000000000 */
[----:B------:R-:W-:Y:S01]  /*23d0*/  PRMT R34, R34, 0x5410, R38 ;  /* 0x0000541022227816 */ /* 0x000fe20000000026 */
[----:B------:R-:W-:Y:S01]  /*23e0*/  VIADD R21, R21, 0x200 ;  /* 0x0000020015157836 */ /* 0x000fe20000000000 */
[----:B-----5:R-:W-:Y:S01]  /*23f0*/  HFMA2.MMA R4, R4, R10, -RZ ;  /* 0x0000000a04047235 */ /* 0x020fe200001000ff */
[----:B------:R-:W-:Y:S01]  /*2400*/  HMUL2 R10, R5, R26 ;  /* 0x0000001a050a7232 */ /* 0x000fe20000000000 */
[----:B------:R-:W-:Y:S02]  /*2410*/  PRMT R40, R40, 0x5410, R42 ;  /* 0x0000541028287816 */ /* 0x000fe4000000002a */
[----:B------:R-:W-:Y:S01]  /*2420*/  HFMA2.MMA R6, R6, R34, -RZ ;  /* 0x0000002206067235 */ /* 0x000fe200001000ff */
[----:B0-----:R-:W-:-:S05]  /*2430*/  IADD3 R2, P2, R2, 0x800, RZ ;  /* 0x0000080002027810 */ /* 0x001fca0007f5e0ff */
[--C-:B------:R-:W-:Y:S02]  /*2440*/  HADD2.F32 R8, -RZ, R4.reuse.H0_H0 ;  /* 0x20000004ff087230 */ /* 0x100fe40000004100 */
[----:B------:R-:W-:Y:S02]  /*2450*/  HADD2.F32 R5, -RZ, R4.H1_H1 ;  /* 0x30000004ff057230 */ /* 0x000fe40000004100 */
[--C-:B------:R-:W-:Y:S02]  /*2460*/  HADD2.F32 R4, -RZ, R10.reuse.H0_H0 ;  /* 0x2000000aff047230 */ /* 0x100fe40000004100 */
[----:B------:R-:W-:Y:S01]  /*2470*/  FADD.FTZ R8, R9, R8 ;  /* 0x0000000809087221 */ /* 0x000fe20000010000 */
[----:B------:R-:W-:Y:S02]  /*2480*/  HADD2.F32 R9, -RZ, R10.H1_H1 ;  /* 0x3000000aff097230 */ /* 0x000fe40000004100 */
[----:B------:R-:W-:Y:S02]  /*2490*/  IMAD.X R3, RZ, RZ, R3, P2 ;  /* 0x000000ffff037224 */ /* 0x000fe400010e0603 */
[----:B------:R-:W-:Y:S01]  /*24a0*/  FADD.FTZ R5, R8, R5 ;  /* 0x0000000508057221 */ /* 0x000fe20000010000 */
[----:B------:R-:W-:-:S02]  /*24b0*/  HMUL2 R8, R7, R40 ;  /* 0x0000002807087232 */ /* 0x000fc40000000000 */
[--C-:B------:R-:W-:Y:S01]  /*24c0*/  HADD2.F32 R7, -RZ, R6.reuse.H1_H1 ;  /* 0x30000006ff077230 */ /* 0x100fe20000004100 */
[----:B------:R-:W-:Y:S01]  /*24d0*/  IADD3 R25, P2, R25, 0x200, RZ ;  /* 0x0000020019197810 */ /* 0x000fe20007f5e0ff */
[----:B------:R-:W-:Y:S01]  /*24e0*/  FADD.FTZ R4, R5, R4 ;  /* 0x0000000405047221 */ /* 0x000fe20000010000 */
[----:B------:R-:W-:-:S03]  /*24f0*/  HADD2.F32 R5, -RZ, R6.H0_H0 ;  /* 0x20000006ff057230 */ /* 0x000fc60000004100 */
[----:B------:R-:W-:Y:S01]  /*2500*/  FADD.FTZ R4, R4, R9 ;  /* 0x0000000904047221 */ /* 0x000fe20000010000 */
[----:B------:R-:W-:Y:S02]  /*2510*/  VIADD R9, R17, 0x3e1 ;  /* 0x000003e111097836 */ /* 0x000fe40000000000 */
[----:B------:R-:W-:Y:S02]  /*2520*/  IMAD.X R23, RZ, RZ, R23, P2 ;  /* 0x000000ffff177224 */ /* 0x000fe400010e0617 */
[----:B------:R-:W-:Y:S01]  /*2530*/  FADD.FTZ R4, R4, R5 ;  /* 0x0000000504047221 */ /* 0x000fe20000010000 */
[--C-:B------:R-:W-:Y:S01]  /*2540*/  HADD2.F32 R5, -RZ, R8.reuse.H0_H0 ;  /* 0x20000008ff057230 */ /* 0x100fe20000004100 */
[----:B------:R-:W-:Y:S01]  /*2550*/  ISETP.GE.AND P1, PT, R9, R24, PT ;  /* 0x000000180900720c */ /* 0x000fe20003f26270 */
[----:B------:R-:W-:Y:S02]  /*2560*/  VIADD R17, R17, 0x400 ;  /* 0x0000040011117836 */ /* 0x000fe40000000000 */
[----:B------:R-:W-:Y:S01]  /*2570*/  FADD.FTZ R4, R4, R7 ;  /* 0x0000000704047221 */ /* 0x000fe20000010000 */
[----:B------:R-:W-:-:S03]  /*2580*/  HADD2.F32 R7, -RZ, R8.H1_H1 ;  /* 0x30000008ff077230 */ /* 0x000fc60000004100 */
[----:B------:R-:W-:-:S04]  /*2590*/  FADD.FTZ R4, R4, R5 ;  /* 0x0000000504047221 */ /* 0x000fc80000010000 */
[----:B------:R-:W-:Y:S02]  /*25a0*/  FADD.FTZ R28, R4, R7 ;  /* 0x00000007041c7221 */ /* 0x000fe40000010000 */
[----:B------:R-:W-:Y:S05]  /*25b0*/  @!P1 BRA `(.L_x_1966) ;  /* 0xffffffdc00449947 */ /* 0x000fea000383ffff */
.L_x_1950:
[----:B------:R-:W-:Y:S05]  /*25c0*/  BSYNC B0 ;  /* 0x0000000000007941 */ /* 0x000fea0003800000 */
.L_x_1949:
        /* <DEDUP_REMOVED lines=17> */
[----:B------:R-:W-:Y:S01]  /*26e0*/  F2FP.F16.F32.PACK_AB R7, RZ, R7 ;  /* 0x00000007ff07723e */ /* 0x000fe200000000ff */
[----:B--2---:R-:W-:-:S05]  /*26f0*/  IMAD.WIDE R22, R22, 0x2, R2 ;  /* 0x0000000216167825 */ /* 0x004fca00078e0202 */
[----:B------:R-:W-:Y:S01]  /*2700*/  STG.E.U16 desc[UR4][R22.64], R7 ;  /* 0x0000000716007986 */ /* 0x000fe2000c101504 */
[----:B------:R-:W-:Y:S05]  /*2710*/  EXIT ;  /* 0x000000000000794d */ /* 0x000fea0003800000 */
.L_x_1967:
        /* <DEDUP_REMOVED lines=14> */
.L_x_2181:


//--------------------- .text._Z5kfuncIfLi2EEvPT_S1_S0_l --------------------------
	.section	.text._Z5kfuncIfLi2EEvPT_S1_S0_l,"ax",@progbits
	.align	128
        .global         _Z5kfuncIfLi2EEvPT_S1_S0_l
        .type           _Z5kfuncIfLi2EEvPT_S1_S0_l,@function
        .size           _Z5kfuncIfLi2EEvPT_S1_S0_l,(.L_x_2032 - _Z5kfuncIfLi2EEvPT_S1_S0_l)
        .other          _Z5kfuncIfLi2EEvPT_S1_S0_l,@"STO_CUDA_ENTRY STV_DEFAULT"
_Z5kfuncIfLi2EEvPT_S1_S0_l:
.text._Z5kfuncIfLi2EEvPT_S1_S0_l:
[----:B------:R-:W-:Y:S01]  /*0000*/  LDC R1, c[0x0][0x28] ;  /* 0x00000a00ff017b82 */ /* 0x000fe20000000800 */
[----:B------:R-:W0:Y:S07]  /*0010*/  S2R R0, SR_TID.X ;  /* 0x0000000000007919 */ /* 0x000e2e0000002100 */
[----:B------:R-:W0:Y:S08]  /*0020*/  S2UR UR4, SR_CTAID.X ;  /* 0x00000000000479c3 */ /* 0x000e300000002500 */
[----:B------:R-:W0:Y:S02]  /*0030*/  LDC R5, c[0x0][RZ] ;  /* 0x00000000ff057b82 */ /* 0x000e240000000800 */
[----:B0-----:R-:W-:Y:S01]  /*0040*/  IMAD R0, R5, UR4, R0 ;  /* 0x0000000405007c24 */ /* 0x001fe2000f8e0200 */
[----:B------:R-:W-:-:S04]  /*0050*/  ULDC.64 UR4, c[0x0][0x228] ;  /* 0x00008a0000047ab9 */ /* 0x000fc80000000a00 */
[----:B------:R-:W-:-:S04]  /*0060*/  ISETP.GE.U32.AND P0, PT, R0, UR4, PT ;  /* 0x0000000400007c0c */ /* 0x000fc8000bf06070 */
[----:B------:R-:W-:-:S13]  /*0070*/  ISETP.GE.AND.EX P0, PT, RZ, UR5, PT, P0 ;  /* 0x00000005ff007c0c */ /* 0x000fda000bf06300 */
[----:B------:R-:W-:Y:S05]  /*0080*/  @P0 EXIT ;  /* 0x000000000000094d */ /* 0x000fea0003800000 */
[----:B------:R-:W-:Y:S01]  /*0090*/  IMAD.MOV.U32 R3, RZ, RZ, RZ ;  /* 0x000000ffff037224 */ /* 0x000fe200078e00ff */
[----:B------:R-:W-:Y:S01]  /*00a0*/  LOP3.LUT R2, RZ, R0, RZ, 0x33, !PT ;  /* 0x00000000ff027212 */ /* 0x000fe200078e33ff */
[----:B------:R-:W-:Y:S03]  /*00b0*/  BSSY B0, `(.L_x_1968) ;  /* 0x0000020000007945 */ /* 0x000fe60003800000 */
[----:B------:R-:W-:Y:S02]  /*00c0*/  LOP3.LUT R6, RZ, R3, RZ, 0x33, !PT ;  /* 0x00000003ff067212 */ /* 0x000fe400078e33ff */
[----:B------:R-:W-:Y:S01]  /*00d0*/  IADD3 R2, P0, R2, UR4, RZ ;  /* 0x0000000402027c10 */ /* 0x000fe2000ff1e0ff */
[----:B------:R-:W-:Y:S02]  /*00e0*/  ULDC UR4, c[0x0][0xc] ;  /* 0x0000030000047ab9 */ /* 0x000fe40000000800 */
[----:B------:R-:W-:Y:S01]  /*00f0*/  IMAD R5, R5, UR4, RZ ;  /* 0x0000000405057c24 */ /* 0x000fe2000f8e02ff */
[----:B------:R-:W-:-:S04]  /*0100*/  IADD3.X R6, R6, UR5, RZ, P0, !PT ;  /* 0x0000000506067c10 */ /* 0x000fc800087fe4ff */
[----:B------:R-:W-:-:S13]  /*0110*/  ISETP.NE.U32.AND P0, PT, R6, RZ, PT ;  /* 0x000000ff0600720c */ /* 0x000fda0003f05070 */
[----:B------:R-:W-:Y:S05]  /*0120*/  @!P0 BRA `(.L_x_1969) ;  /* 0x0000000000148947 */ /* 0x000fea0003800000 */
[----:B------:R-:W-:-:S07]  /*0130*/  MOV R4, 0x150 ;  /* 0x0000015000047802 */ /* 0x000fce0000000f00 */
[----:B------:R-:W-:Y:S05]  /*0140*/  CALL.REL.NOINC `($__internal_0_$__cuda_sm20_div_u64) ;  /* 0x0000000400d07944 */ /* 0x000fea0003c00000 */
[----:B------:R-:W-:Y:S02]  /*0150*/  IMAD.MOV.U32 R6, RZ, RZ, R2 ;  /* 0x000000ffff067224 */ /* 0x000fe400078e0002 */
[----:B------:R-:W-:Y:S01]  /*0160*/  IMAD.MOV.U32 R7, RZ, RZ, R9 ;  /* 0x000000ffff077224 */ /* 0x000fe200078e0009 */
[----:B------:R-:W-:Y:S06]  /*0170*/  BRA `(.L_x_1970) ;  /* 0x00000000004c7947 */ /* 0x000fec0003800000 */
.L_x_1969:
[----:B------:R-:W0:Y:S01]  /*0180*/  I2F.U32.RP R4, R5 ;  /* 0x0000000500047306 */ /* 0x000e220000209000 */
[----:B------:R-:W-:Y:S01]  /*0190*/  IMAD.MOV R9, RZ, RZ, -R5 ;  /* 0x000000ffff097224 */ /* 0x000fe200078e0a05 */
[----:B------:R-:W-:-:S06]  /*01a0*/  ISETP.NE.U32.AND P2, PT, R5, RZ, PT ;  /* 0x000000ff0500720c */ /* 0x000fcc0003f45070 */
[----:B0-----:R-:W0:Y:S02]  /*01b0*/  MUFU.RCP R4, R4 ;  /* 0x0000000400047308 */ /* 0x001e240000001000 */
[----:B0-----:R-:W-:-:S06]  /*01c0*/  VIADD R6, R4, 0xffffffe ;  /* 0x0ffffffe04067836 */ /* 0x001fcc0000000000 */
[----:B------:R0:W1:Y:S02]  /*01d0*/  F2I.FTZ.U32.TRUNC.NTZ R7, R6 ;  /* 0x0000000600077305 */ /* 0x000064000021f000 */
[----:B0-----:R-:W-:Y:S02]  /*01e0*/  IMAD.MOV.U32 R6, RZ, RZ, RZ ;  /* 0x000000ffff067224 */ /* 0x001fe400078e00ff */
[----:B-1----:R-:W-:-:S04]  /*01f0*/  IMAD R9, R9, R7, RZ ;  /* 0x0000000709097224 */ /* 0x002fc800078e02ff */
[----:B------:R-:W-:-:S06]  /*0200*/  IMAD.HI.U32 R7, R7, R9, R6 ;  /* 0x0000000907077227 */ /* 0x000fcc00078e0006 */
[----:B------:R-:W-:-:S04]  /*0210*/  IMAD.HI.U32 R6, R7, R2, RZ ;  /* 0x0000000207067227 */ /* 0x000fc800078e00ff */
[----:B------:R-:W-:-:S04]  /*0220*/  IMAD.MOV R7, RZ, RZ, -R6 ;  /* 0x000000ffff077224 */ /* 0x000fc800078e0a06 */
[----:B------:R-:W-:Y:S02]  /*0230*/  IMAD R2, R5, R7, R2 ;  /* 0x0000000705027224 */ /* 0x000fe400078e0202 */
[----:B------:R-:W-:-:S03]  /*0240*/  IMAD.MOV.U32 R7, RZ, RZ, RZ ;  /* 0x000000ffff077224 */ /* 0x000fc600078e00ff */
[----:B------:R-:W-:-:S13]  /*0250*/  ISETP.GE.U32.AND P0, PT, R2, R5, PT ;  /* 0x000000050200720c */ /* 0x000fda0003f06070 */
[----:B------:R-:W-:Y:S02]  /*0260*/  @P0 IMAD.IADD R2, R2, 0x1, -R5 ;  /* 0x0000000102020824 */ /* 0x000fe400078e0a05 */
[----:B------:R-:W-:-:S03]  /*0270*/  @P0 VIADD R6, R6, 0x1 ;  /* 0x0000000106060836 */ /* 0x000fc60000000000 */
[----:B------:R-:W-:-:S13]  /*0280*/  ISETP.GE.U32.AND P1, PT, R2, R5, PT ;  /* 0x000000050200720c */ /* 0x000fda0003f26070 */
[----:B------:R-:W-:Y:S01]  /*0290*/  @P1 VIADD R6, R6, 0x1 ;  /* 0x0000000106061836 */ /* 0x000fe20000000000 */
[----:B------:R-:W-:-:S07]  /*02a0*/  @!P2 LOP3.LUT R6, RZ, R5, RZ, 0x33, !PT ;  /* 0x00000005ff06a212 */ /* 0x000fce00078e33ff */
.L_x_1970:
[----:B------:R-:W-:Y:S05]  /*02b0*/  BSYNC B0 ;  /* 0x0000000000007941 */ /* 0x000fea0003800000 */
.L_x_1968:
[C---:B------:R-:W-:Y:S01]  /*02c0*/  VIADD R12, R6.reuse, 0x1 ;  /* 0x00000001060c7836 */ /* 0x040fe20000000000 */
[----:B------:R-:W-:Y:S01]  /*02d0*/  ISETP.GE.U32.AND P0, PT, R6, 0x3, PT ;  /* 0x000000030600780c */ /* 0x000fe20003f06070 */
[----:B------:R-:W-:Y:S01]  /*02e0*/  ULDC.64 UR4, c[0x0][0x208] ;  /* 0x0000820000047ab9 */ /* 0x000fe20000000a00 */
[----:B------:R-:W-:Y:S02]  /*02f0*/  BSSY B0, `(.L_x_1971) ;  /* 0x0000024000007945 */ /* 0x000fe40003800000 */
[----:B------:R-:W-:Y:S02]  /*0300*/  LOP3.LUT R12, R12, 0x3, RZ, 0xc0, !PT ;  /* 0x000000030c0c7812 */ /* 0x000fe400078ec0ff */
[----:B------:R-:W-:Y:S02]  /*0310*/  ISETP.GE.U32.AND.EX P0, PT, R7, RZ, PT, P0 ;  /* 0x000000ff0700720c */ /* 0x000fe40003f06100 */
[----:B------:R-:W-:-:S04]  /*0320*/  ISETP.NE.U32.AND P1, PT, R12, RZ, PT ;  /* 0x000000ff0c00720c */ /* 0x000fc80003f25070 */
[----:B------:R-:W-:-:S13]  /*0330*/  ISETP.NE.AND.EX P1, PT, RZ, RZ, PT, P1 ;  /* 0x000000ffff00720c */ /* 0x000fda0003f25310 */
[----:B------:R-:W-:Y:S05]  /*0340*/  @!P1 BRA `(.L_x_1972) ;  /* 0x0000000000789947 */ /* 0x000fea0003800000 */
[C---:B------:R-:W-:Y:S01]  /*0350*/  SHF.L.U32 R2, R0.reuse, 0x2, RZ ;  /* 0x0000000200027819 */ /* 0x040fe200000006ff */
[----:B------:R-:W-:Y:S01]  /*0360*/  ULDC.64 UR6, c[0x0][0x218] ;  /* 0x0000860000067ab9 */ /* 0x000fe20000000a00 */
[----:B------:R-:W-:Y:S01]  /*0370*/  ULDC.64 UR8, c[0x0][0x210] ;  /* 0x0000840000087ab9 */ /* 0x000fe20000000a00 */
[----:B------:R-:W-:Y:S01]  /*0380*/  SHF.L.U64.HI R9, R0, 0x2, R3 ;  /* 0x0000000200097819 */ /* 0x000fe20000010203 */
[----:B------:R-:W-:Y:S01]  /*0390*/  IMAD.MOV.U32 R14, RZ, RZ, RZ ;  /* 0x000000ffff0e7224 */ /* 0x000fe200078e00ff */
[C---:B------:R-:W-:Y:S01]  /*03a0*/  IADD3 R4, P1, R2.reuse, UR6, RZ ;  /* 0x0000000602047c10 */ /* 0x040fe2000ff3e0ff */
[----:B------:R-:W-:Y:S01]  /*03b0*/  IMAD.SHL.U32 R13, R5, 0x4, RZ ;  /* 0x00000004050d7824 */ /* 0x000fe200078e00ff */
[----:B------:R-:W-:Y:S02]  /*03c0*/  IADD3 R2, P2, R2, UR8, RZ ;  /* 0x0000000802027c10 */ /* 0x000fe4000ff5e0ff */
[C---:B------:R-:W-:Y:S02]  /*03d0*/  IADD3.X R10, R9.reuse, UR7, RZ, P1, !PT ;  /* 0x00000007090a7c10 */ /* 0x040fe40008ffe4ff */
[----:B------:R-:W-:-:S02]  /*03e0*/  IADD3.X R9, R9, UR9, RZ, P2, !PT ;  /* 0x0000000909097c10 */ /* 0x000fc400097fe4ff */
[----:B------:R-:W-:-:S07]  /*03f0*/  SHF.R.U32.HI R15, RZ, 0x1e, R5 ;  /* 0x0000001eff0f7819 */ /* 0x000fce0000011605 */
.L_x_1973:
[----:B0-----:R-:W-:Y:S02]  /*0400*/  IMAD.MOV.U32 R7, RZ, RZ, R9 ;  /* 0x000000ffff077224 */ /* 0x001fe400078e0009 */
[----:B------:R-:W-:Y:S02]  /*0410*/  IMAD.MOV.U32 R6, RZ, RZ, R2 ;  /* 0x000000ffff067224 */ /* 0x000fe400078e0002 */
[----:B------:R-:W-:Y:S02]  /*0420*/  IMAD.MOV.U32 R8, RZ, RZ, R4 ;  /* 0x000000ffff087224 */ /* 0x000fe400078e0004 */
[----:B------:R-:W-:Y:S01]  /*0430*/  IMAD.MOV.U32 R9, RZ, RZ, R10 ;  /* 0x000000ffff097224 */ /* 0x000fe200078e000a */
[----:B------:R-:W2:Y:S04]  /*0440*/  LDG.E R11, desc[UR4][R6.64] ;  /* 0x00000004060b7981 */ /* 0x000ea8000c1e1900 */
[----:B------:R-:W2:Y:S01]  /*0450*/  LDG.E R2, desc[UR4][R8.64] ;  /* 0x0000000408027981 */ /* 0x000ea2000c1e1900 */
[----:B------:R-:W-:-:S04]  /*0460*/  IADD3 R12, P1, R12, -0x1, RZ ;  /* 0xffffffff0c0c7810 */ /* 0x000fc80007f3e0ff */
[----:B------:R-:W-:Y:S02]  /*0470*/  IADD3.X R14, R14, -0x1, RZ, P1, !PT ;  /* 0xffffffff0e0e7810 */ /* 0x000fe40000ffe4ff */
[----:B------:R-:W-:-:S04]  /*0480*/  ISETP.NE.U32.AND P1, PT, R12, RZ, PT ;  /* 0x000000ff0c00720c */ /* 0x000fc80003f25070 */
[----:B------:R-:W-:Y:S02]  /*0490*/  ISETP.NE.AND.EX P1, PT, R14, RZ, PT, P1 ;  /* 0x000000ff0e00720c */ /* 0x000fe40003f25310 */
[----:B------:R-:W-:Y:S02]  /*04a0*/  IADD3 R0, P2, R5, R0, RZ ;  /* 0x0000000005007210 */ /* 0x000fe40007f5e0ff */
[----:B------:R-:W-:-:S03]  /*04b0*/  IADD3 R4, P3, R13, R4, RZ ;  /* 0x000000040d047210 */ /* 0x000fc60007f7e0ff */
[----:B------:R-:W-:Y:S02]  /*04c0*/  IMAD.X R3, RZ, RZ, R3, P2 ;  /* 0x000000ffff037224 */ /* 0x000fe400010e0603 */
[----:B------:R-:W-:Y:S02]  /*04d0*/  IMAD.X R10, R15, 0x1, R10, P3 ;  /* 0x000000010f0a7824 */ /* 0x000fe400018e060a */
[----:B--2---:R-:W-:-:S05]  /*04e0*/  FMUL.FTZ R11, R2, R11 ;  /* 0x0000000b020b7220 */ /* 0x004fca0000410000 */
[----:B------:R0:W-:Y:S01]  /*04f0*/  STG.E desc[UR4][R6.64], R11 ;  /* 0x0000000b06007986 */ /* 0x0001e2000c101904 */
[----:B------:R-:W-:-:S05]  /*0500*/  IADD3 R2, P4, R6, R13, RZ ;  /* 0x0000000d06027210 */ /* 0x000fca0007f9e0ff */
[----:B------:R-:W-:Y:S01]  /*0510*/  IMAD.X R9, R7, 0x1, R15, P4 ;  /* 0x0000000107097824 */ /* 0x000fe200020e060f */
[----:B------:R-:W-:Y:S07]  /*0520*/  @P1 BRA `(.L_x_1973) ;  /* 0xfffffffc00b41947 */ /* 0x000fee000383ffff */
.L_x_1972:
[----:B------:R-:W-:Y:S05]  /*0530*/  BSYNC B0 ;  /* 0x0000000000007941 */ /* 0x000fea0003800000 */
.L_x_1971:
[----:B------:R-:W-:Y:S05]  /*0540*/  @!P0 EXIT ;  /* 0x000000000000894d */ /* 0x000fea0003800000 */
[C---:B------:R-:W-:Y:S01]  /*0550*/  SHF.L.U32 R4, R0.reuse, 0x2, RZ ;  /* 0x0000000200047819 */ /* 0x040fe200000006ff */
[----:B------:R-:W-:Y:S01]  /*0560*/  ULDC.64 UR6, c[0x0][0x210] ;  /* 0x0000840000067ab9 */ /* 0x000fe20000000a00 */
[----:B------:R-:W-:Y:S01]  /*0570*/  ULDC.64 UR8, c[0x0][0x218] ;  /* 0x0000860000087ab9 */ /* 0x000fe20000000a00 */
[----:B------:R-:W-:Y:S01]  /*0580*/  SHF.L.U64.HI R9, R0, 0x2, R3 ;  /* 0x0000000200097819 */ /* 0x000fe20000010203 */
[----:B------:R-:W-:Y:S01]  /*0590*/  IMAD.SHL.U32 R13, R5, 0x4, RZ ;  /* 0x00000004050d7824 */ /* 0x000fe200078e00ff */
[C---:B------:R-:W-:Y:S02]  /*05a0*/  IADD3 R14, P0, R4.reuse, UR6, RZ ;  /* 0x00000006040e7c10 */ /* 0x040fe4000ff1e0ff */
[----:B------:R-:W-:Y:S02]  /*05b0*/  IADD3 R4, P1, R4, UR8, RZ ;  /* 0x0000000804047c10 */ /* 0x000fe4000ff3e0ff */
[C---:B------:R-:W-:Y:S01]  /*05c0*/  IADD3.X R15, R9.reuse, UR7, RZ, P0, !PT ;  /* 0x00000007090f7c10 */ /* 0x040fe200087fe4ff */
[----:B------:R-:W-:Y:S01]  /*05d0*/  ULDC.64 UR6, c[0x0][0x228] ;  /* 0x00008a0000067ab9 */ /* 0x000fe20000000a00 */
[----:B------:R-:W-:-:S02]  /*05e0*/  IADD3.X R9, R9, UR9, RZ, P1, !PT ;  /* 0x0000000909097c10 */ /* 0x000fc40008ffe4ff */
[----:B0-----:R-:W-:-:S07]  /*05f0*/  SHF.R.U32.HI R11, RZ, 0x1e, R5 ;  /* 0x0000001eff0b7819 */ /* 0x001fce0000011605 */
.L_x_1974:
[----:B------:R-:W-:Y:S01]  /*0600*/  IMAD.MOV.U32 R8, RZ, RZ, R4 ;  /* 0x000000ffff087224 */ /* 0x000fe200078e0004 */
[----:B------:R-:W2:Y:S04]  /*0610*/  LDG.E R7, desc[UR4][R14.64] ;  /* 0x000000040e077981 */ /* 0x000ea8000c1e1900 */
[----:B------:R-:W2:Y:S01]  /*0620*/  LDG.E R2, desc[UR4][R8.64] ;  /* 0x0000000408027981 */ /* 0x000ea2000c1e1900 */
[----:B0-----:R-:W-:Y:S02]  /*0630*/  IADD3 R16, P1, R13, R4, RZ ;  /* 0x000000040d107210 */ /* 0x001fe40007f3e0ff */
[----:B------:R-:W-:-:S03]  /*0640*/  IADD3 R6, P0, R14, R13, RZ ;  /* 0x0000000d0e067210 */ /* 0x000fc60007f1e0ff */
[----:B------:R-:W-:Y:S02]  /*0650*/  IMAD.X R17, R11, 0x1, R9, P1 ;  /* 0x000000010b117824 */ /* 0x000fe400008e0609 */
[----:B--2---:R-:W-:Y:S01]  /*0660*/  FMUL.FTZ R21, R2, R7 ;  /* 0x0000000702157220 */ /* 0x004fe20000410000 */
[----:B------:R-:W-:-:S04]  /*0670*/  IMAD.X R7, R15, 0x1, R11, P0 ;  /* 0x000000010f077824 */ /* 0x000fc800000e060b */
[----:B------:R0:W-:Y:S04]  /*0680*/  STG.E desc[UR4][R14.64], R21 ;  /* 0x000000150e007986 */ /* 0x0001e8000c101904 */
[----:B------:R-:W2:Y:S04]  /*0690*/  LDG.E R2, desc[UR4][R16.64] ;  /* 0x0000000410027981 */ /* 0x000ea8000c1e1900 */
[----:B------:R-:W2:Y:S01]  /*06a0*/  LDG.E R23, desc[UR4][R6.64] ;  /* 0x0000000406177981 */ /* 0x000ea2000c1e1900 */
[C---:B------:R-:W-:Y:S02]  /*06b0*/  IADD3 R18, P1, R13.reuse, R16, RZ ;  /* 0x000000100d127210 */ /* 0x040fe40007f3e0ff */
[----:B------:R-:W-:-:S03]  /*06c0*/  IADD3 R8, P0, R13, R6, RZ ;  /* 0x000000060d087210 */ /* 0x000fc60007f1e0ff */
[C---:B------:R-:W-:Y:S02]  /*06d0*/  IMAD.X R19, R11.reuse, 0x1, R17, P1 ;  /* 0x000000010b137824 */ /* 0x040fe400008e0611 */
[----:B------:R-:W-:Y:S02]  /*06e0*/  IMAD.X R9, R11, 0x1, R7, P0 ;  /* 0x000000010b097824 */ /* 0x000fe400000e0607 */
[----:B--2---:R-:W-:-:S05]  /*06f0*/  FMUL.FTZ R23, R2, R23 ;  /* 0x0000001702177220 */ /* 0x004fca0000410000 */
[----:B------:R-:W-:Y:S04]  /*0700*/  STG.E desc[UR4][R6.64], R23 ;  /* 0x0000001706007986 */ /* 0x000fe8000c101904 */
[----:B------:R-:W2:Y:S04]  /*0710*/  LDG.E R2, desc[UR4][R18.64] ;  /* 0x0000000412027981 */ /* 0x000ea8000c1e1900 */
[----:B------:R-:W2:Y:S01]  /*0720*/  LDG.E R25, desc[UR4][R8.64] ;  /* 0x0000000408197981 */ /* 0x000ea2000c1e1900 */
[C---:B0-----:R-:W-:Y:S02]  /*0730*/  IADD3 R14, P1, R13.reuse, R18, RZ ;  /* 0x000000120d0e7210 */ /* 0x041fe40007f3e0ff */
[----:B------:R-:W-:-:S03]  /*0740*/  IADD3 R16, P0, R13, R8, RZ ;  /* 0x000000080d107210 */ /* 0x000fc60007f1e0ff */
[C---:B------:R-:W-:Y:S02]  /*0750*/  IMAD.X R15, R11.reuse, 0x1, R19, P1 ;  /* 0x000000010b0f7824 */ /* 0x040fe400008e0613 */
[----:B------:R-:W-:Y:S02]  /*0760*/  IMAD.X R17, R11, 0x1, R9, P0 ;  /* 0x000000010b117824 */ /* 0x000fe400000e0609 */
[----:B--2---:R-:W-:-:S05]  /*0770*/  FMUL.FTZ R25, R2, R25 ;  /* 0x0000001902197220 */ /* 0x004fca0000410000 */
[----:B------:R0:W-:Y:S04]  /*0780*/  STG.E desc[UR4][R8.64], R25 ;  /* 0x0000001908007986 */ /* 0x0001e8000c101904 */
[----:B------:R1:W2:Y:S04]  /*0790*/  LDG.E R2, desc[UR4][R14.64] ;  /* 0x000000040e027981 */ /* 0x0002a8000c1e1900 */
[----:B------:R-:W2:Y:S01]  /*07a0*/  LDG.E R21, desc[UR4][R16.64] ;  /* 0x0000000410157981 */ /* 0x000ea2000c1e1900 */
[----:B------:R-:W-:-:S04]  /*07b0*/  IADD3 R0, P0, P1, R5, R0, R5 ;  /* 0x0000000005007210 */ /* 0x000fc8000791e005 */
[----:B------:R-:W-:Y:S02]  /*07c0*/  IADD3.X R3, RZ, R3, RZ, P0, P1 ;  /* 0x00000003ff037210 */ /* 0x000fe400007e24ff */
[----:B------:R-:W-:-:S04]  /*07d0*/  IADD3 R0, P0, P1, R5, R0, R5 ;  /* 0x0000000005007210 */ /* 0x000fc8000791e005 */
[----:B------:R-:W-:Y:S02]  /*07e0*/  IADD3.X R3, RZ, R3, RZ, P0, P1 ;  /* 0x00000003ff037210 */ /* 0x000fe400007e24ff */
[----:B------:R-:W-:-:S04]  /*07f0*/  ISETP.GE.U32.AND P0, PT, R0, UR6, PT ;  /* 0x0000000600007c0c */ /* 0x000fc8000bf06070 */
[----:B------:R-:W-:Y:S02]  /*0800*/  ISETP.GE.AND.EX P0, PT, R3, UR7, PT, P0 ;  /* 0x0000000703007c0c */ /* 0x000fe4000bf06300 */
[C---:B------:R-:W-:Y:S02]  /*0810*/  IADD3 R4, P2, R13.reuse, R14, RZ ;  /* 0x0000000e0d047210 */ /* 0x040fe40007f5e0ff */
[----:B-1----:R-:W-:-:S03]  /*0820*/  IADD3 R14, P1, R13, R16, RZ ;  /* 0x000000100d0e7210 */ /* 0x002fc60007f3e0ff */
[C---:B0-----:R-:W-:Y:S01]  /*0830*/  IMAD.X R9, R11.reuse, 0x1, R15, P2 ;  /* 0x000000010b097824 */ /* 0x041fe200010e060f */
[----:B------:R-:W-:Y:S01]  /*0840*/  IADD3.X R15, R11, R17, RZ, P1, !PT ;  /* 0x000000110b0f7210 */ /* 0x000fe20000ffe4ff */
[----:B--2---:R-:W-:-:S05]  /*0850*/  FMUL.FTZ R21, R2, R21 ;  /* 0x0000001502157220 */ /* 0x004fca0000410000 */
[----:B------:R0:W-:Y:S01]  /*0860*/  STG.E desc[UR4][R16.64], R21 ;  /* 0x0000001510007986 */ /* 0x0001e2000c101904 */
[----:B------:R-:W-:Y:S05]  /*0870*/  @!P0 BRA `(.L_x_1974) ;  /* 0xfffffffc00608947 */ /* 0x000fea000383ffff */
[----:B------:R-:W-:Y:S05]  /*0880*/  EXIT ;  /* 0x000000000000794d */ /* 0x000fea0003800000 */
        .weak           $__internal_0_$__cuda_sm20_div_u64
        .type           $__internal_0_$__cuda_sm20_div_u64,@function
        .size           $__internal_0_$__cuda_sm20_div_u64,(.L_x_2032 - $__internal_0_$__cuda_sm20_div_u64)
$__internal_0_$__cuda_sm20_div_u64:
[----:B------:R-:W-:Y:S02]  /*0890*/  IMAD.MOV.U32 R12, RZ, RZ, R5 ;  /* 0x000000ffff0c7224 */ /* 0x000fe400078e0005 */
[----:B------:R-:W-:-:S04]  /*08a0*/  IMAD.MOV.U32 R13, RZ, RZ, RZ ;  /* 0x000000ffff0d7224 */ /* 0x000fc800078e00ff */
[----:B------:R-:W0:Y:S08]  /*08b0*/  I2F.U64.RP R7, R12 ;  /* 0x0000000c00077312 */ /* 0x000e300000309000 */
[----:B0-----:R-:W0:Y:S02]  /*08c0*/  MUFU.RCP R7, R7 ;  /* 0x0000000700077308 */ /* 0x001e240000001000 */
[----:B0-----:R-:W-:-:S06]  /*08d0*/  VIADD R8, R7, 0x1ffffffe ;  /* 0x1ffffffe07087836 */ /* 0x001fcc0000000000 */
[----:B------:R-:W0:Y:S02]  /*08e0*/  F2I.U64.TRUNC R8, R8 ;  /* 0x0000000800087311 */ /* 0x000e24000020d800 */
[----:B0-----:R-:W-:-:S04]  /*08f0*/  IMAD.WIDE.U32 R10, R8, R5, RZ ;  /* 0x00000005080a7225 */ /* 0x001fc800078e00ff */
[----:B------:R-:W-:Y:S01]  /*0900*/  IMAD R11, R9, R5, R11 ;  /* 0x00000005090b7224 */ /* 0x000fe200078e020b */
[----:B------:R-:W-:-:S05]  /*0910*/  IADD3 R15, P0, RZ, -R10, RZ ;  /* 0x8000000aff0f7210 */ /* 0x000fca0007f1e0ff */
[----:B------:R-:W-:-:S04]  /*0920*/  IMAD.HI.U32 R10, R8, R15, RZ ;  /* 0x0000000f080a7227 */ /* 0x000fc800078e00ff */
[----:B------:R-:W-:Y:S02]  /*0930*/  IMAD.X R17, RZ, RZ, ~R11, P0 ;  /* 0x000000ffff117224 */ /* 0x000fe400000e0e0b */
[----:B------:R-:W-:Y:S02]  /*0940*/  IMAD.MOV.U32 R11, RZ, RZ, R8 ;  /* 0x000000ffff0b7224 */ /* 0x000fe400078e0008 */
[-C--:B------:R-:W-:Y:S02]  /*0950*/  IMAD R13, R9, R17.reuse, RZ ;  /* 0x00000011090d7224 */ /* 0x080fe400078e02ff */
[----:B------:R-:W-:-:S04]  /*0960*/  IMAD.WIDE.U32 R10, P0, R8, R17, R10 ;  /* 0x00000011080a7225 */ /* 0x000fc8000780000a */
[----:B------:R-:W-:-:S04]  /*0970*/  IMAD.HI.U32 R7, R9, R17, RZ ;  /* 0x0000001109077227 */ /* 0x000fc800078e00ff */
[----:B------:R-:W-:-:S04]  /*0980*/  IMAD.HI.U32 R10, P1, R9, R15, R10 ;  /* 0x0000000f090a7227 */ /* 0x000fc8000782000a */
[----:B------:R-:W-:Y:S01]  /*0990*/  IMAD.X R7, R7, 0x1, R9, P0 ;  /* 0x0000000107077824 */ /* 0x000fe200000e0609 */
[----:B------:R-:W-:-:S04]  /*09a0*/  IADD3 R11, P2, R13, R10, RZ ;  /* 0x0000000a0d0b7210 */ /* 0x000fc80007f5e0ff */
[----:B------:R-:W-:Y:S01]  /*09b0*/  IADD3.X R7, RZ, RZ, R7, P2, P1 ;  /* 0x000000ffff077210 */ /* 0x000fe200017e2407 */
[----:B------:R-:W-:-:S03]  /*09c0*/  IMAD.WIDE.U32 R8, R11, R5, RZ ;  /* 0x000000050b087225 */ /* 0x000fc600078e00ff */
[----:B------:R-:W-:Y:S01]  /*09d0*/  IADD3 R13, P0, RZ, -R8, RZ ;  /* 0x80000008ff0d7210 */ /* 0x000fe20007f1e0ff */
[----:B------:R-:W-:Y:S01]  /*09e0*/  IMAD R8, R7, R5, R9 ;  /* 0x0000000507087224 */ /* 0x000fe200078e0209 */
[----:B------:R-:W-:-:S03]  /*09f0*/  HFMA2.MMA R9, -RZ, RZ, 0, 0 ;  /* 0x00000000ff097435 */ /* 0x000fc600000001ff */
[----:B------:R-:W-:-:S04]  /*0a00*/  IMAD.HI.U32 R10, R11, R13, RZ ;  /* 0x0000000d0b0a7227 */ /* 0x000fc800078e00ff */
[----:B------:R-:W-:-:S04]  /*0a10*/  IMAD.X R8, RZ, RZ, ~R8, P0 ;  /* 0x000000ffff087224 */ /* 0x000fc800000e0e08 */
[----:B------:R-:W-:-:S04]  /*0a20*/  IMAD.WIDE.U32 R10, P0, R11, R8, R10 ;  /* 0x000000080b0a7225 */ /* 0x000fc8000780000a */
[C---:B------:R-:W-:Y:S02]  /*0a30*/  IMAD R12, R7.reuse, R8, RZ ;  /* 0x00000008070c7224 */ /* 0x040fe400078e02ff */
[----:B------:R-:W-:-:S04]  /*0a40*/  IMAD.HI.U32 R11, P1, R7, R13, R10 ;  /* 0x0000000d070b7227 */ /* 0x000fc8000782000a */
[----:B------:R-:W-:Y:S01]  /*0a50*/  IMAD.HI.U32 R8, R7, R8, RZ ;  /* 0x0000000807087227 */ /* 0x000fe200078e00ff */
[----:B------:R-:W-:-:S03]  /*0a60*/  IADD3 R11, P2, R12, R11, RZ ;  /* 0x0000000b0c0b7210 */ /* 0x000fc60007f5e0ff */
[----:B------:R-:W-:Y:S02]  /*0a70*/  IMAD.X R7, R8, 0x1, R7, P0 ;  /* 0x0000000108077824 */ /* 0x000fe400000e0607 */
[----:B------:R-:W-:-:S03]  /*0a80*/  IMAD.HI.U32 R8, R11, R2, RZ ;  /* 0x000000020b087227 */ /* 0x000fc600078e00ff */
[----:B------:R-:W-:Y:S01]  /*0a90*/  IADD3.X R7, RZ, RZ, R7, P2, P1 ;  /* 0x000000ffff077210 */ /* 0x000fe200017e2407 */
[----:B------:R-:W-:-:S04]  /*0aa0*/  IMAD.WIDE.U32 R8, R11, R6, R8 ;  /* 0x000000060b087225 */ /* 0x000fc800078e0008 */
[C---:B------:R-:W-:Y:S02]  /*0ab0*/  IMAD R11, R7.reuse, R6, RZ ;  /* 0x00000006070b7224 */ /* 0x040fe400078e02ff */
[----:B------:R-:W-:-:S04]  /*0ac0*/  IMAD.HI.U32 R8, P0, R7, R2, R8 ;  /* 0x0000000207087227 */ /* 0x000fc80007800008 */
[----:B------:R-:W-:Y:S01]  /*0ad0*/  IMAD.HI.U32 R7, R7, R6, RZ ;  /* 0x0000000607077227 */ /* 0x000fe200078e00ff */
[----:B------:R-:W-:-:S03]  /*0ae0*/  IADD3 R10, P1, R11, R8, RZ ;  /* 0x000000080b0a7210 */ /* 0x000fc60007f3e0ff */
[----:B------:R-:W-:Y:S01]  /*0af0*/  IMAD.X R7, RZ, RZ, R7, P0 ;  /* 0x000000ffff077224 */ /* 0x000fe200000e0607 */
[C---:B------:R-:W-:Y:S01]  /*0b00*/  IADD3 R11, P2, R10.reuse, 0x1, RZ ;  /* 0x000000010a0b7810 */ /* 0x040fe20007f5e0ff */
[----:B------:R-:W-:-:S04]  /*0b10*/  IMAD.WIDE.U32 R8, R10, R5, RZ ;  /* 0x000000050a087225 */ /* 0x000fc800078e00ff */
[----:B------:R-:W-:Y:S01]  /*0b20*/  IMAD.X R7, RZ, RZ, R7, P1 ;  /* 0x000000ffff077224 */ /* 0x000fe200008e0607 */
[----:B------:R-:W-:-:S03]  /*0b30*/  IADD3 R12, P0, -R8, R2, RZ ;  /* 0x00000002080c7210 */ /* 0x000fc60007f1e1ff */
[----:B------:R-:W-:Y:S01]  /*0b40*/  IMAD R9, R7, R5, R9 ;  /* 0x0000000507097224 */ /* 0x000fe200078e0209 */
[----:B------:R-:W-:-:S03]  /*0b50*/  IADD3 R2, P1, -R5, R12, RZ ;  /* 0x0000000c05027210 */ /* 0x000fc60007f3e1ff */
[----:B------:R-:W-:Y:S01]  /*0b60*/  IMAD.X R9, R6, 0x1, ~R9, P0 ;  /* 0x0000000106097824 */ /* 0x000fe200000e0e09 */
[----:B------:R-:W-:Y:S01]  /*0b70*/  ISETP.GE.U32.AND P0, PT, R12, R5, PT ;  /* 0x000000050c00720c */ /* 0x000fe20003f06070 */
[----:B------:R-:W-:-:S03]  /*0b80*/  IMAD.X R6, RZ, RZ, R7, P2 ;  /* 0x000000ffff067224 */ /* 0x000fc600010e0607 */
[C---:B------:R-:W-:Y:S02]  /*0b90*/  ISETP.GE.U32.AND.EX P0, PT, R9.reuse, RZ, PT, P0 ;  /* 0x000000ff0900720c */ /* 0x040fe40003f06100 */
[----:B------:R-:W-:Y:S02]  /*0ba0*/  IADD3.X R8, R9, -0x1, RZ, P1, !PT ;  /* 0xffffffff09087810 */ /* 0x000fe40000ffe4ff */
[----:B------:R-:W-:Y:S02]  /*0bb0*/  SEL R2, R2, R12, P0 ;  /* 0x0000000c02027207 */ /* 0x000fe40000000000 */
[----:B------:R-:W-:Y:S02]  /*0bc0*/  SEL R11, R11, R10, P0 ;  /* 0x0000000a0b0b7207 */ /* 0x000fe40000000000 */
[----:B------:R-:W-:Y:S02]  /*0bd0*/  SEL R8, R8, R9, P0 ;  /* 0x0000000908087207 */ /* 0x000fe40000000000 */
[----:B------:R-:W-:Y:S01]  /*0be0*/  SEL R6, R6, R7, P0 ;  /* 0x0000000706067207 */ /* 0x000fe20000000000 */
[----:B------:R-:W-:Y:S01]  /*0bf0*/  IMAD.MOV.U32 R7, RZ, RZ, 0x0 ;  /* 0x00000000ff077424 */ /* 0x000fe200078e00ff */
[----:B------:R-:W-:-:S02]  /*0c00*/  ISETP.GE.U32.AND P0, PT, R2, R5, PT ;  /* 0x000000050200720c */ /* 0x000fc40003f06070 */
[----:B------:R-:W-:Y:S02]  /*0c10*/  IADD3 R2, P2, R11, 0x1, RZ ;  /* 0x000000010b027810 */ /* 0x000fe40007f5e0ff */
[----:B------:R-:W-:Y:S02]  /*0c20*/  ISETP.GE.U32.AND.EX P0, PT, R8, RZ, PT, P0 ;  /* 0x000000ff0800720c */ /* 0x000fe40003f06100 */
[----:B------:R-:W-:Y:S01]  /*0c30*/  ISETP.NE.U32.AND P1, PT, R5, RZ, PT ;  /* 0x000000ff0500720c */ /* 0x000fe20003f25070 */
[----:B------:R-:W-:Y:S01]  /*0c40*/  IMAD.X R9, RZ, RZ, R6, P2 ;  /* 0x000000ffff097224 */ /* 0x000fe200010e0606 */
[----:B------:R-:W-:Y:S02]  /*0c50*/  SEL R2, R2, R11, P0 ;  /* 0x0000000b02027207 */ /* 0x000fe40000000000 */
[----:B------:R-:W-:Y:S02]  /*0c60*/  ISETP.NE.AND.EX P1, PT, RZ, RZ, PT, P1 ;  /* 0x000000ffff00720c */ /* 0x000fe40003f25310 */
[----:B------:R-:W-:Y:S01]  /*0c70*/  SEL R9, R9, R6, P0 ;  /* 0x0000000609097207 */ /* 0x000fe20000000000 */
[----:B------:R-:W-:Y:S01]  /*0c80*/  IMAD.MOV.U32 R6, RZ, RZ, R4 ;  /* 0x000000ffff067224 */ /* 0x000fe200078e0004 */
[----:B------:R-:W-:-:S02]  /*0c90*/  SEL R2, R2, 0xffffffff, P1 ;  /* 0xffffffff02027807 */ /* 0x000fc40000800000 */
[----:B------:R-:W-:Y:S01]  /*0ca0*/  SEL R9, R9, 0xffffffff, P1 ;  /* 0xffffffff09097807 */ /* 0x000fe20000800000 */
[----:B------:R-:W-:Y:S06]  /*0cb0*/  RET.REL.NODEC R6 `(_Z5kfuncIfLi2EEvPT_S1_S0_l) ;  /* 0xfffffff006d07950 */ /* 0x000fec0003c3ffff */
.L_x_1975:
        /* <DEDUP_REMOVED lines=12> */
.L_x_2032:


//--------------------- .text._Z5kfuncIfLi1EEvPT_S1_S0_l --------------------------
	.section	.text._Z5kfuncIfLi1EEvPT_S1_S0_l,"ax",@progbits
	.align	128
        .global         _Z5kfuncIfLi1EEvPT_S1_S0_l
        .type           _Z5kfuncIfLi1EEvPT_S1_S0_l,@function
        .size           _Z5kfuncIfLi1EEvPT_S1_S0_l,(.L_x_2033 - _Z5kfuncIfLi1EEvPT_S1_S0_l)
        .other          _Z5kfuncIfLi1EEvPT_S1_S0_l,@"STO_CUDA_ENTRY STV_DEFAULT"
_Z5kfuncIfLi1EEvPT_S1_S0_l:
.text._Z5kfuncIfLi1EEvPT_S1_S0_l:
        /* <DEDUP_REMOVED lines=20> */
[----:B------:R-:W-:Y:S05]  /*0140*/  CALL.REL.NOINC `($__internal_1_$__cuda_sm20_div_u64) ;  /* 0x0000000400547944 */ /* 0x000fea0003c00000 */
[----:B------:R-:W-:Y:S02]  /*0150*/  IMAD.MOV.U32 R6, RZ, RZ, R2 ;  /* 0x000000ffff067224 */ /* 0x000fe400078e0002 */
[----:B------:R-:W-:Y:S01]  /*0160*/  IMAD.MOV.U32 R7, RZ, RZ, R9 ;  /* 0x000000ffff077224 */ /* 0x000fe200078e0009 */
[----:B------:R-:W-:Y:S06]  /*0170*/  BRA `(.L_x_1978) ;  /* 0x00000000004c7947 */ /* 0x000fec0003800000 */
.L_x_1977:
        /* <DEDUP_REMOVED lines=11> */
[----:B------:R-:W-:Y:S01]  /*0230*/  IMAD R2, R5, R7, R2 ;  /* 0x0000000705027224 */ /* 0x000fe200078e0202 */
[----:B------:R-:W-:-:S04]  /*0240*/  HFMA2.MMA R7, -RZ, RZ, 0, 0 ;  /* 0x00000000ff077435 */ /* 0x000fc800000001ff */
[----:B------:R-:W-:-:S13]  /*0250*/  ISETP.GE.U32.AND P0, PT, R2, R5, PT ;  /* 0x000000050200720c */ /* 0x000fda0003f06070 */
[----:B------:R-:W-:Y:S02]  /*0260*/  @P0 IMAD.IADD R2, R2, 0x1, -R5 ;  /* 0x0000000102020824 */ /* 0x000fe400078e0a05 */
[----:B------:R-:W-:-:S03]  /*0270*/  @P0 VIADD R6, R6, 0x1 ;  /* 0x0000000106060836 */ /* 0x000fc60000000000 */
[----:B------:R-:W-:-:S13]  /*0280*/  ISETP.GE.U32.AND P1, PT, R2, R5, PT ;  /* 0x000000050200720c */ /* 0x000fda0003f26070 */
[----:B------:R-:W-:Y:S01]  /*0290*/  @P1 VIADD R6, R6, 0x1 ;  /* 0x0000000106061836 */ /* 0x000fe20000000000 */
[----:B------:R-:W-:-:S07]  /*02a0*/  @!P2 LOP3.LUT R6, RZ, R5, RZ, 0x33, !PT ;  /* 0x00000005ff06a212 */ /* 0x000fce00078e33ff */
.L_x_1978:
[----:B------:R-:W-:Y:S05]  /*02b0*/  BSYNC B0 ;  /* 0x0000000000007941 */ /* 0x000fea0003800000 */
.L_x_1976:
        /* <DEDUP_REMOVED lines=9> */
[----:B------:R-:W-:Y:S01]  /*0350*/  ULDC.64 UR6, c[0x0][0x210] ;  /* 0x0000840000067ab9 */ /* 0x000fe20000000a00 */
[----:B------:R-:W-:Y:S01]  /*0360*/  IMAD.MOV.U32 R11, RZ, RZ, RZ ;  /* 0x000000ffff0b7224 */ /* 0x000fe200078e00ff */
[----:B------:R-:W-:-:S04]  /*0370*/  LEA R4, P1, R0, UR6, 0x2 ;  /* 0x0000000600047c11 */ /* 0x000fc8000f8210ff */
[----:B------:R-:W-:-:S09]  /*0380*/  LEA.HI.X R8, R0, UR7, R3, 0x2, P1 ;  /* 0x0000000700087c11 */ /* 0x000fd200088f1403 */
.L_x_1981:
[----:B------:R-:W-:Y:S01]  /*0390*/  IMAD.MOV.U32 R2, RZ, RZ, R0 ;  /* 0x000000ffff027224 */ /* 0x000fe200078e0000 */
[----:B------:R-:W-:Y:S01]  /*03a0*/  IADD3 R10, P1, R10, -0x1, RZ ;  /* 0xffffffff0a0a7810 */ /* 0x000fe20007f3e0ff */
[----:B0-----:R-:W-:Y:S01]  /*03b0*/  IMAD.MOV.U32 R6, RZ, RZ, R4 ;  /* 0x000000ffff067224 */ /* 0x001fe200078e0004 */
[----:B------:R-:W-:Y:S01]  /*03c0*/  IADD3 R0, P2, R5, R0, RZ ;  /* 0x0000000005007210 */ /* 0x000fe20007f5e0ff */
[----:B------:R0:W1:Y:S01]  /*03d0*/  I2F.S64 R9, R2 ;  /* 0x0000000200097312 */ /* 0x0000620000301400 */
[----:B------:R-:W-:Y:S01]  /*03e0*/  IMAD.MOV.U32 R7, RZ, RZ, R8 ;  /* 0x000000ffff077224 */ /* 0x000fe200078e0008 */
[----:B------:R-:W-:Y:S02]  /*03f0*/  IADD3.X R11, R11, -0x1, RZ, P1, !PT ;  /* 0xffffffff0b0b7810 */ /* 0x000fe40000ffe4ff */
[----:B------:R-:W-:Y:S02]  /*0400*/  ISETP.NE.U32.AND P1, PT, R10, RZ, PT ;  /* 0x000000ff0a00720c */ /* 0x000fe40003f25070 */
[----:B------:R-:W-:-:S02]  /*0410*/  LEA R4, P3, R5, R4, 0x2 ;  /* 0x0000000405047211 */ /* 0x000fc400078610ff */
[----:B------:R-:W-:Y:S01]  /*0420*/  ISETP.NE.AND.EX P1, PT, R11, RZ, PT, P1 ;  /* 0x000000ff0b00720c */ /* 0x000fe20003f25310 */
[----:B0-----:R-:W-:Y:S01]  /*0430*/  IMAD.X R3, RZ, RZ, R3, P2 ;  /* 0x000000ffff037224 */ /* 0x001fe200010e0603 */
[----:B------:R-:W-:Y:S01]  /*0440*/  LEA.HI.X R8, R5, R8, RZ, 0x2, P3 ;  /* 0x0000000805087211 */ /* 0x000fe200018f14ff */
[----:B-1----:R0:W-:Y:S10]  /*0450*/  STG.E desc[UR4][R6.64], R9 ;  /* 0x0000000906007986 */ /* 0x0021f4000c101904 */
[----:B------:R-:W-:Y:S05]  /*0460*/  @P1 BRA `(.L_x_1981) ;  /* 0xfffffffc00c81947 */ /* 0x000fea000383ffff */
.L_x_1980:
[----:B------:R-:W-:Y:S05]  /*0470*/  BSYNC B0 ;  /* 0x0000000000007941 */ /* 0x000fea0003800000 */
.L_x_1979:
[----:B------:R-:W-:Y:S05]  /*0480*/  @!P0 EXIT ;  /* 0x000000000000894d */ /* 0x000fea0003800000 */
[----:B------:R-:W-:Y:S01]  /*0490*/  IMAD.SHL.U32 R25, R5, 0x4, RZ ;  /* 0x0000000405197824 */ /* 0x000fe200078e00ff */
[----:B------:R-:W-:Y:S01]  /*04a0*/  SHF.R.U32.HI R27, RZ, 0x1e, R5 ;  /* 0x0000001eff1b7819 */ /* 0x000fe20000011605 */
[----:B------:R-:W-:Y:S01]  /*04b0*/  ULDC.64 UR6, c[0x0][0x210] ;  /* 0x0000840000067ab9 */ /* 0x000fe20000000a00 */
[----:B------:R-:W-:-:S05]  /*04c0*/  ULDC.64 UR8, c[0x0][0x228] ;  /* 0x00008a0000087ab9 */ /* 0x000fca0000000a00 */
.L_x_1982:
[----:B------:R-:W-:Y:S01]  /*04d0*/  IADD3 R10, P0, R5, R0, RZ ;  /* 0x00000000050a7210 */ /* 0x000fe20007f1e0ff */
[----:B------:R-:W-:-:S03]  /*04e0*/  IMAD.MOV.U32 R2, RZ, RZ, R0 ;  /* 0x000000ffff027224 */ /* 0x000fc600078e0000 */
[----:B------:R-:W-:Y:S01]  /*04f0*/  IADD3.X R11, RZ, R3, RZ, P0, !PT ;  /* 0x00000003ff0b7210 */ /* 0x000fe200007fe4ff */
[----:B------:R-:W1:Y:S01]  /*0500*/  I2F.S64 R29, R2 ;  /* 0x00000002001d7312 */ /* 0x000e620000301400 */
[----:B------:R-:W-:-:S04]  /*0510*/  IADD3 R14, P0, R5, R10, RZ ;  /* 0x0000000a050e7210 */ /* 0x000fc80007f1e0ff */
[----:B0-----:R-:W-:Y:S01]  /*0520*/  IADD3 R6, P1, R5, R14, RZ ;  /* 0x0000000e05067210 */ /* 0x001fe20007f3e0ff */
[----:B------:R-:W-:Y:S01]  /*0530*/  IMAD.X R15, RZ, RZ, R11, P0 ;  /* 0x000000ffff0f7224 */ /* 0x000fe200000e060b */
[C---:B------:R-:W-:Y:S01]  /*0540*/  LEA R8, P0, R0.reuse, UR6, 0x2 ;  /* 0x0000000600087c11 */ /* 0x040fe2000f8010ff */
[----:B------:R-:W0:Y:S02]  /*0550*/  I2F.S64 R19, R10 ;  /* 0x0000000a00137312 */ /* 0x000e240000301400 */
[----:B------:R-:W-:Y:S01]  /*0560*/  IMAD.X R7, RZ, RZ, R15, P1 ;  /* 0x000000ffff077224 */ /* 0x000fe200008e060f */
[----:B------:R-:W-:Y:S02]  /*0570*/  LEA.HI.X R9, R0, UR7, R3, 0x2, P0 ;  /* 0x0000000700097c11 */ /* 0x000fe400080f1403 */
[----:B------:R-:W-:-:S03]  /*0580*/  IADD3 R12, P0, R25, R8, RZ ;  /* 0x00000008190c7210 */ /* 0x000fc60007f1e0ff */
[----:B------:R-:W2:Y:S01]  /*0590*/  I2F.S64 R21, R14 ;  /* 0x0000000e00157312 */ /* 0x000ea20000301400 */
[----:B-1----:R1:W-:Y:S01]  /*05a0*/  STG.E desc[UR4][R8.64], R29 ;  /* 0x0000001d08007986 */ /* 0x0023e2000c101904 */
[----:B------:R-:W-:Y:S01]  /*05b0*/  IMAD.X R13, R27, 0x1, R9, P0 ;  /* 0x000000011b0d7824 */ /* 0x000fe200000e0609 */
[----:B------:R-:W-:-:S04]  /*05c0*/  IADD3 R16, P0, R25, R12, RZ ;  /* 0x0000000c19107210 */ /* 0x000fc80007f1e0ff */
[----:B0-----:R1:W-:Y:S01]  /*05d0*/  STG.E desc[UR4][R12.64], R19 ;  /* 0x000000130c007986 */ /* 0x0013e2000c101904 */
[----:B------:R-:W0:Y:S01]  /*05e0*/  I2F.S64 R23, R6 ;  /* 0x0000000600177312 */ /* 0x000e220000301400 */
[----:B------:R-:W-:Y:S01]  /*05f0*/  IMAD.X R17, R27, 0x1, R13, P0 ;  /* 0x000000011b117824 */ /* 0x000fe200000e060d */
[----:B------:R-:W-:-:S05]  /*0600*/  IADD3 R10, P0, R25, R16, RZ ;  /* 0x00000010190a7210 */ /* 0x000fca0007f1e0ff */
[----:B------:R-:W-:Y:S01]  /*0610*/  IMAD.X R11, R27, 0x1, R17, P0 ;  /* 0x000000011b0b7824 */ /* 0x000fe200000e0611 */
[----:B------:R-:W-:Y:S01]  /*0620*/  IADD3 R0, P0, R5, R6, RZ ;  /* 0x0000000605007210 */ /* 0x000fe20007f1e0ff */
[----:B--2---:R1:W-:Y:S04]  /*0630*/  STG.E desc[UR4][R16.64], R21 ;  /* 0x0000001510007986 */ /* 0x0043e8000c101904 */
[----:B------:R-:W-:Y:S01]  /*0640*/  IMAD.X R3, RZ, RZ, R7, P0 ;  /* 0x000000ffff037224 */ /* 0x000fe200000e0607 */
[----:B------:R-:W-:Y:S01]  /*0650*/  ISETP.GE.U32.AND P0, PT, R0, UR8, PT ;  /* 0x0000000800007c0c */ /* 0x000fe2000bf06070 */
[----:B0-----:R1:W-:Y:S03]  /*0660*/  STG.E desc[UR4][R10.64], R23 ;  /* 0x000000170a007986 */ /* 0x0013e6000c101904 */
[----:B------:R-:W-:-:S13]  /*0670*/  ISETP.GE.AND.EX P0, PT, R3, UR9, PT, P0 ;  /* 0x0000000903007c0c */ /* 0x000fda000bf06300 */
[----:B-1----:R-:W-:Y:S05]  /*0680*/  @!P0 BRA `(.L_x_1982) ;  /* 0xfffffffc00908947 */ /* 0x002fea000383ffff */
[----:B------:R-:W-:Y:S05]  /*0690*/  EXIT ;  /* 0x000000000000794d */ /* 0x000fea0003800000 */
        .weak           $__internal_1_$__cuda_sm20_div_u64
        .type           $__internal_1_$__cuda_sm20_div_u64,@function
        .size           $__internal_1_$__cuda_sm20_div_u64,(.L_x_2033 - $__internal_1_$__cuda_sm20_div_u64)
$__internal_1_$__cuda_sm20_div_u64:
[----:B------:R-:W-:Y:S01]  /*06a0*/  IMAD.MOV.U32 R12, RZ, RZ, R5 ;  /* 0x000000ffff0c7224 */ /* 0x000fe200078e0005 */
[----:B------:R-:W-:-:S04]  /*06b0*/  MOV R13, RZ ;  /* 0x000000ff000d7202 */ /* 0x000fc80000000f00 */
        /* <DEDUP_REMOVED lines=19> */
[----:B------:R-:W-:Y:S02]  /*07f0*/  IMAD R8, R7, R5, R9 ;  /* 0x0000000507087224 */ /* 0x000fe400078e0209 */
[----:B------:R-:W-:Y:S02]  /*0800*/  IMAD.MOV.U32 R9, RZ, RZ, RZ ;  /* 0x000000ffff097224 */ /* 0x000fe400078e00ff */
        /* <DEDUP_REMOVED lines=14> */
[----:B------:R-:W-:-:S04]  /*08f0*/  IADD3 R10, P1, R11, R8, RZ ;  /* 0x000000080b0a7210 */ /* 0x000fc80007f3e0ff */
[----:B------:R-:W-:Y:S01]  /*0900*/  IADD3.X R7, R7, RZ, RZ, P0, !PT ;  /* 0x000000ff07077210 */ /* 0x000fe200007fe4ff */
[C---:B------:R-:W-:Y:S01]  /*0910*/  IMAD.WIDE.U32 R8, R10.reuse, R5, RZ ;  /* 0x000000050a087225 */ /* 0x040fe200078e00ff */
[----:B------:R-:W-:-:S03]  /*0920*/  IADD3 R11, P2, R10, 0x1, RZ ;  /* 0x000000010a0b7810 */ /* 0x000fc60007f5e0ff */
        /* <DEDUP_REMOVED lines=25> */
[----:B------:R-:W-:Y:S06]  /*0ac0*/  RET.REL.NODEC R6 `(_Z5kfuncIfLi1EEvPT_S1_S0_l) ;  /* 0xfffffff4064c7950 */ /* 0x000fec0003c3ffff */
.L_x_1983:
        /* <DEDUP_REMOVED lines=11> */
.L_x_2033:


//--------------------- .text._Z5kfuncIhLi0EEvPT_S1_S0_l --------------------------
	.section	.text._Z5kfuncIhLi0EEvPT_S1_S0_l,"ax",@progbits
	.align	128
        .global         _Z5kfuncIhLi0EEvPT_S1_S0_l
        .type           _Z5kfuncIhLi0EEvPT_S1_S0_l,@function
        .size           _Z5kfuncIhLi0EEvPT_S1_S0_l,(.L_x_2034 - _Z5kfuncIhLi0EEvPT_S1_S0_l)
        .other          _Z5kfuncIhLi0EEvPT_S1_S0_l,@"STO_CUDA_ENTRY STV_DEFAULT"
_Z5kfuncIhLi0EEvPT_S1_S0_l:
.text._Z5kfuncIhLi0EEvPT_S1_S0_l:
        /* <DEDUP_REMOVED lines=20> */
[----:B------:R-:W-:Y:S05]  /*0140*/  CALL.REL.NOINC `($__internal_2_$__cuda_sm20_div_u64) ;  /* 0x0000000400107944 */ /* 0x000fea0003c00000 */
[----:B------:R-:W-:Y:S05]  /*0150*/  BRA `(.L_x_1986) ;  /* 0x0000000000507947 */ /* 0x000fea0003800000 */
.L_x_1985:
[----:B------:R-:W0:Y:S01]  /*0160*/  I2F.U32.RP R5, R3 ;  /* 0x0000000300057306 */ /* 0x000e220000209000 */
[----:B------:R-:W-:Y:S01]  /*0170*/  IMAD.MOV R9, RZ, RZ, -R3 ;  /* 0x000000ffff097224 */ /* 0x000fe200078e0a03 */
[----:B------:R-:W-:-:S06]  /*0180*/  ISETP.NE.U32.AND P2, PT, R3, RZ, PT ;  /* 0x000000ff0300720c */ /* 0x000fcc0003f45070 */
[----:B0-----:R-:W0:Y:S02]  /*0190*/  MUFU.RCP R5, R5 ;  /* 0x0000000500057308 */ /* 0x001e240000001000 */
[----:B0-----:R-:W-:Y:S02]  /*01a0*/  VIADD R6, R5, 0xffffffe ;  /* 0x0ffffffe05067836 */ /* 0x001fe40000000000 */
[----:B------:R-:W-:-:S04]  /*01b0*/  IMAD.MOV.U32 R5, RZ, RZ, RZ ;  /* 0x000000ffff057224 */ /* 0x000fc800078e00ff */
[----:B------:R0:W1:Y:S02]  /*01c0*/  F2I.FTZ.U32.TRUNC.NTZ R7, R6 ;  /* 0x0000000600077305 */ /* 0x000064000021f000 */
[----:B0-----:R-:W-:Y:S02]  /*01d0*/  IMAD.MOV.U32 R6, RZ, RZ, RZ ;  /* 0x000000ffff067224 */ /* 0x001fe400078e00ff */
[----:B-1----:R-:W-:-:S04]  /*01e0*/  IMAD R9, R9, R7, RZ ;  /* 0x0000000709097224 */ /* 0x002fc800078e02ff */
[----:B------:R-:W-:-:S06]  /*01f0*/  IMAD.HI.U32 R7, R7, R9, R6 ;  /* 0x0000000907077227 */ /* 0x000fcc00078e0006 */
[----:B------:R-:W-:-:S04]  /*0200*/  IMAD.HI.U32 R7, R7, R4, RZ ;  /* 0x0000000407077227 */ /* 0x000fc800078e00ff */
[----:B------:R-:W-:-:S04]  /*0210*/  IMAD.MOV R8, RZ, RZ, -R7 ;  /* 0x000000ffff087224 */ /* 0x000fc800078e0a07 */
[----:B------:R-:W-:-:S05]  /*0220*/  IMAD R4, R3, R8, R4 ;  /* 0x0000000803047224 */ /* 0x000fca00078e0204 */
[----:B------:R-:W-:-:S13]  /*0230*/  ISETP.GE.U32.AND P0, PT, R4, R3, PT ;  /* 0x000000030400720c */ /* 0x000fda0003f06070 */
[----:B------:R-:W-:Y:S02]  /*0240*/  @P0 IMAD.IADD R4, R4, 0x1, -R3 ;  /* 0x0000000104040824 */ /* 0x000fe400078e0a03 */
[----:B------:R-:W-:-:S03]  /*0250*/  @P0 VIADD R7, R7, 0x1 ;  /* 0x0000000107070836 */ /* 0x000fc60000000000 */
[----:B------:R-:W-:-:S13]  /*0260*/  ISETP.GE.U32.AND P1, PT, R4, R3, PT ;  /* 0x000000030400720c */ /* 0x000fda0003f26070 */
[----:B------:R-:W-:Y:S01]  /*0270*/  @P1 VIADD R7, R7, 0x1 ;  /* 0x0000000107071836 */ /* 0x000fe20000000000 */
[----:B------:R-:W-:-:S05]  /*0280*/  @!P2 LOP3.LUT R7, RZ, R3, RZ, 0x33, !PT ;  /* 0x00000003ff07a212 */ /* 0x000fca00078e33ff */
[----:B------:R-:W-:-:S07]  /*0290*/  IMAD.MOV.U32 R4, RZ, RZ, R7 ;  /* 0x000000ffff047224 */ /* 0x000fce00078e0007 */
.L_x_1986:
[----:B------:R-:W-:Y:S05]  /*02a0*/  BSYNC B0 ;  /* 0x0000000000007941 */ /* 0x000fea0003800000 */
.L_x_1984:
[C---:B------:R-:W-:Y:S01]  /*02b0*/  VIADD R6, R4.reuse, 0x1 ;  /* 0x0000000104067836 */ /* 0x040fe20000000000 */
[----:B------:R-:W0:Y:S01]  /*02c0*/  LDC.U8 R13, c[0x0][0x220] ;  /* 0x00008800ff0d7b82 */ /* 0x000e220000000000 */
[----:B------:R-:W-:Y:S01]  /*02d0*/  ISETP.GE.U32.AND P0, PT, R4, 0x3, PT ;  /* 0x000000030400780c */ /* 0x000fe20003f06070 */
[----:B------:R-:W-:Y:S01]  /*02e0*/  ULDC.64 UR4, c[0x0][0x208] ;  /* 0x0000820000047ab9 */ /* 0x000fe20000000a00 */
[----:B------:R-:W-:Y:S01]  /*02f0*/  ULDC.64 UR6, c[0x0][0x210] ;  /* 0x0000840000067ab9 */ /* 0x000fe20000000a00 */
[----:B------:R-:W-:Y:S01]  /*0300*/  LOP3.LUT R6, R6, 0x3, RZ, 0xc0, !PT ;  /* 0x0000000306067812 */ /* 0x000fe200078ec0ff */
[----:B------:R-:W-:Y:S01]  /*0310*/  ULDC.64 UR8, c[0x0][0x210] ;  /* 0x0000840000087ab9 */ /* 0x000fe20000000a00 */
[----:B------:R-:W-:Y:S01]  /*0320*/  BSSY B0, `(.L_x_1987) ;  /* 0x0000010000007945 */ /* 0x000fe20003800000 */
[----:B------:R-:W-:Y:S02]  /*0330*/  ISETP.GE.U32.AND.EX P0, PT, R5, RZ, PT, P0 ;  /* 0x000000ff0500720c */ /* 0x000fe40003f06100 */
[----:B------:R-:W-:-:S04]  /*0340*/  ISETP.NE.U32.AND P1, PT, R6, RZ, PT ;  /* 0x000000ff0600720c */ /* 0x000fc80003f25070 */
[----:B------:R-:W-:-:S13]  /*0350*/  ISETP.NE.AND.EX P1, PT, RZ, RZ, PT, P1 ;  /* 0x000000ffff00720c */ /* 0x000fda0003f25310 */
[----:B------:R-:W-:Y:S05]  /*0360*/  @!P1 BRA `(.L_x_1988) ;  /* 0x00000000002c9947 */ /* 0x000fea0003800000 */
[----:B------:R-:W-:-:S07]  /*0370*/  IMAD.MOV.U32 R7, RZ, RZ, RZ ;  /* 0x000000ffff077224 */ /* 0x000fce00078e00ff */
.L_x_1989:
[----:B------:R-:W-:Y:S02]  /*0380*/  IADD3 R4, P1, R2, UR6, RZ ;  /* 0x0000000602047c10 */ /* 0x000fe4000ff3e0ff */
[----:B------:R-:W-:Y:S02]  /*0390*/  IADD3 R2, P2, R3, R2, RZ ;  /* 0x0000000203027210 */ /* 0x000fe40007f5e0ff */
[----:B------:R-:W-:Y:S02]  /*03a0*/  IADD3.X R5, R0, UR7, RZ, P1, !PT ;  /* 0x0000000700057c10 */ /* 0x000fe40008ffe4ff */
[----:B------:R-:W-:Y:S01]  /*03b0*/  IADD3 R6, P1, R6, -0x1, RZ ;  /* 0xffffffff06067810 */ /* 0x000fe20007f3e0ff */
[----:B------:R-:W-:Y:S02]  /*03c0*/  IMAD.X R0, RZ, RZ, R0, P2 ;  /* 0x000000ffff007224 */ /* 0x000fe400010e0600 */
[----:B0-----:R1:W-:Y:S01]  /*03d0*/  STG.E.U8 desc[UR4][R4.64], R13 ;  /* 0x0000000d04007986 */ /* 0x0013e2000c101104 */
[----:B------:R-:W-:-:S02]  /*03e0*/  IADD3.X R7, R7, -0x1, RZ, P1, !PT ;  /* 0xffffffff07077810 */ /* 0x000fc40000ffe4ff */
[----:B------:R-:W-:-:S04]  /*03f0*/  ISETP.NE.U32.AND P1, PT, R6, RZ, PT ;  /* 0x000000ff0600720c */ /* 0x000fc80003f25070 */
[----:B------:R-:W-:-:S13]  /*0400*/  ISETP.NE.AND.EX P1, PT, R7, RZ, PT, P1 ;  /* 0x000000ff0700720c */ /* 0x000fda0003f25310 */
[----:B-1----:R-:W-:Y:S05]  /*0410*/  @P1 BRA `(.L_x_1989) ;  /* 0xfffffffc00d81947 */ /* 0x002fea000383ffff */
.L_x_1988:
[----:B------:R-:W-:Y:S05]  /*0420*/  BSYNC B0 ;  /* 0x0000000000007941 */ /* 0x000fea0003800000 */
.L_x_1987:
[----:B------:R-:W-:Y:S01]  /*0430*/  ULDC.64 UR10, c[0x0][0x228] ;  /* 0x00008a00000a7ab9 */ /* 0x000fe20000000a00 */
[----:B------:R-:W-:Y:S05]  /*0440*/  @!P0 EXIT ;  /* 0x000000000000894d */ /* 0x000fea0003800000 */
.L_x_1990:
[----:B------:R-:W-:-:S04]  /*0450*/  IADD3 R10, P0, R2, UR8, RZ ;  /* 0x00000008020a7c10 */ /* 0x000fc8000ff1e0ff */
[----:B------:R-:W-:Y:S02]  /*0460*/  IADD3.X R11, R0, UR9, RZ, P0, !PT ;  /* 0x00000009000b7c10 */ /* 0x000fe400087fe4ff */
[----:B------:R-:W-:-:S03]  /*0470*/  IADD3 R4, P0, R3, R10, RZ ;  /* 0x0000000a03047210 */ /* 0x000fc60007f1e0ff */
[----:B0-----:R1:W-:Y:S02]  /*0480*/  STG.E.U8 desc[UR4][R10.64], R13 ;  /* 0x0000000d0a007986 */ /* 0x0013e4000c101104 */
[----:B------:R-:W-:Y:S01]  /*0490*/  IMAD.X R5, RZ, RZ, R11, P0 ;  /* 0x000000ffff057224 */ /* 0x000fe200000e060b */
[----:B------:R-:W-:-:S04]  /*04a0*/  IADD3 R6, P0, R3, R4, RZ ;  /* 0x0000000403067210 */ /* 0x000fc80007f1e0ff */
[C---:B------:R-:W-:Y:S01]  /*04b0*/  IADD3 R8, P2, R3.reuse, R6, RZ ;  /* 0x0000000603087210 */ /* 0x040fe20007f5e0ff */
[----:B------:R-:W-:Y:S01]  /*04c0*/  IMAD.X R7, RZ, RZ, R5, P0 ;  /* 0x000000ffff077224 */ /* 0x000fe200000e0605 */
[C---:B------:R-:W-:Y:S01]  /*04d0*/  IADD3 R2, P0, P1, R3.reuse, R2, R3 ;  /* 0x0000000203027210 */ /* 0x040fe2000791e003 */
[----:B------:R1:W-:Y:S02]  /*04e0*/  STG.E.U8 desc[UR4][R4.64], R13 ;  /* 0x0000000d04007986 */ /* 0x0003e4000c101104 */
[----:B------:R-:W-:Y:S01]  /*04f0*/  IMAD.X R9, RZ, RZ, R7, P2 ;  /* 0x000000ffff097224 */ /* 0x000fe200010e0607 */
[----:B------:R-:W-:Y:S01]  /*0500*/  IADD3.X R0, RZ, R0, RZ, P0, P1 ;  /* 0x00000000ff007210 */ /* 0x000fe200007e24ff */
[----:B------:R1:W-:Y:S01]  /*0510*/  STG.E.U8 desc[UR4][R6.64], R13 ;  /* 0x0000000d06007986 */ /* 0x0003e2000c101104 */
[----:B------:R-:W-:-:S03]  /*0520*/  IADD3 R2, P0, P1, R3, R2, R3 ;  /* 0x0000000203027210 */ /* 0x000fc6000791e003 */
[----:B------:R1:W-:Y:S01]  /*0530*/  STG.E.U8 desc[UR4][R8.64], R13 ;  /* 0x0000000d08007986 */ /* 0x0003e2000c101104 */
[----:B------:R-:W-:Y:S02]  /*0540*/  IADD3.X R0, RZ, R0, RZ, P0, P1 ;  /* 0x00000000ff007210 */ /* 0x000fe400007e24ff */
[----:B------:R-:W-:-:S04]  /*0550*/  ISETP.GE.U32.AND P0, PT, R2, UR10, PT ;  /* 0x0000000a02007c0c */ /* 0x000fc8000bf06070 */
[----:B------:R-:W-:-:S13]  /*0560*/  ISETP.GE.AND.EX P0, PT, R0, UR11, PT, P0 ;  /* 0x0000000b00007c0c */ /* 0x000fda000bf06300 */
[----:B-1----:R-:W-:Y:S05]  /*0570*/  @!P0 BRA `(.L_x_1990) ;  /* 0xfffffffc00b48947 */ /* 0x002fea000383ffff */
[----:B------:R-:W-:Y:S05]  /*0580*/  EXIT ;  /* 0x000000000000794d */ /* 0x000fea0003800000 */
        .weak           $__internal_2_$__cuda_sm20_div_u64
        .type           $__internal_2_$__cuda_sm20_div_u64,@function
        .size           $__internal_2_$__cuda_sm20_div_u64,(.L_x_2034 - $__internal_2_$__cuda_sm20_div_u64)
$__internal_2_$__cuda_sm20_div_u64:
        /* <DEDUP_REMOVED lines=38> */
[----:B------:R-:W-:Y:S02]  /*07f0*/  IMAD.X R7, RZ, RZ, R7, P0 ;  /* 0x000000ffff077224 */ /* 0x000fe400000e0607 */
[----:B------:R-:W-:-:S04]  /*0800*/  IMAD.WIDE.U32 R8, R10, R3, RZ ;  /* 0x000000030a087225 */ /* 0x000fc800078e00ff */
[----:B------:R-:W-:Y:S01]  /*0810*/  IMAD.X R7, RZ, RZ, R7, P1 ;  /* 0x000000ffff077224 */ /* 0x000fe200008e0607 */
[----:B------:R-:W-:-:S03]  /*0820*/  IADD3 R14, P0, -R8, R4, RZ ;  /* 0x00000004080e7210 */ /* 0x000fc60007f1e1ff */
[-C--:B------:R-:W-:Y:S01]  /*0830*/  IMAD R12, R7, R3.reuse, R9 ;  /* 0x00000003070c7224 */ /* 0x080fe200078e0209 */
[----:B------:R-:W-:Y:S02]  /*0840*/  IADD3 R9, P2, R10, 0x1, RZ ;  /* 0x000000010a097810 */ /* 0x000fe40007f5e0ff */
[----:B------:R-:W-:Y:S01]  /*0850*/  IADD3 R4, P1, -R3, R14, RZ ;  /* 0x0000000e03047210 */ /* 0x000fe20007f3e1ff */
        /* <DEDUP_REMOVED lines=17> */
[----:B------:R-:W-:-:S02]  /*0970*/  SEL R5, R5, R8, P0 ;  /* 0x0000000805057207 */ /* 0x000fc40000000000 */
[----:B------:R-:W-:Y:S02]  /*0980*/  SEL R4, R4, 0xffffffff, P1 ;  /* 0xffffffff04047807 */ /* 0x000fe40000800000 */
[----:B------:R-:W-:Y:S01]  /*0990*/  SEL R5, R5, 0xffffffff, P1 ;  /* 0xffffffff05057807 */ /* 0x000fe20000800000 */
[----:B------:R-:W-:Y:S06]  /*09a0*/  RET.REL.NODEC R6 `(_Z5kfuncIhLi0EEvPT_S1_S0_l) ;  /* 0xfffffff406947950 */ /* 0x000fec0003c3ffff */
.L_x_1991:
        /* <DEDUP_REMOVED lines=13> */
.L_x_2034:


//--------------------- .text._Z5kfuncIfLi0EEvPT_S1_S0_l --------------------------
	.section	.text._Z5kfuncIfLi0EEvPT_S1_S0_l,"ax",@progbits
	.align	128
        .global         _Z5kfuncIfLi0EEvPT_S1_S0_l
        .type           _Z5kfuncIfLi0EEvPT_S1_S0_l,@function
        .size           _Z5kfuncIfLi0EEvPT_S1_S0_l,(.L_x_2035 - _Z5kfuncIfLi0EEvPT_S1_S0_l)
        .other          _Z5kfuncIfLi0EEvPT_S1_S0_l,@"STO_CUDA_ENTRY STV_DEFAULT"
_Z5kfuncIfLi0EEvPT_S1_S0_l:
.text._Z5kfuncIfLi0EEvPT_S1_S0_l:
        /* <DEDUP_REMOVED lines=20> */
[----:B------:R-:W-:Y:S05]  /*0140*/  CALL.REL.NOINC `($__internal_3_$__cuda_sm20_div_u64) ;  /* 0x0000000400307944 */ /* 0x000fea0003c00000 */
[----:B------:R-:W-:Y:S02]  /*0150*/  IMAD.MOV.U32 R4, RZ, RZ, R6 ;  /* 0x000000ffff047224 */ /* 0x000fe400078e0006 */
[----:B------:R-:W-:Y:S01]  /*0160*/  IMAD.MOV.U32 R5, RZ, RZ, R7 ;  /* 0x000000ffff057224 */ /* 0x000fe200078e0007 */
[----:B------:R-:W-:Y:S06]  /*0170*/  BRA `(.L_x_1994) ;  /* 0x00000000004c7947 */ /* 0x000fec0003800000 */
.L_x_1993:
        /* <DEDUP_REMOVED lines=15> */
[----:B------:R-:W-:Y:S01]  /*0270*/  ISETP.GE.U32.AND P1, PT, R5, R0, PT ;  /* 0x000000000500720c */ /* 0x000fe20003f26070 */
[----:B------:R-:W-:-:S12]  /*0280*/  IMAD.MOV.U32 R5, RZ, RZ, RZ ;  /* 0x000000ffff057224 */ /* 0x000fd800078e00ff */
[----:B------:R-:W-:Y:S01]  /*0290*/  @P1 VIADD R4, R4, 0x1 ;  /* 0x0000000104041836 */ /* 0x000fe20000000000 */
[----:B------:R-:W-:-:S07]  /*02a0*/  @!P2 LOP3.LUT R4, RZ, R0, RZ, 0x33, !PT ;  /* 0x00000000ff04a212 */ /* 0x000fce00078e33ff */
.L_x_1994:
[----:B------:R-:W-:Y:S05]  /*02b0*/  BSYNC B0 ;  /* 0x0000000000007941 */ /* 0x000fea0003800000 */
.L_x_1992:
        /* <DEDUP_REMOVED lines=9> */
[----:B------:R-:W0:Y:S01]  /*0350*/  LDC R11, c[0x0][0x220] ;  /* 0x00008800ff0b7b82 */ /* 0x000e220000000800 */
[----:B------:R-:W-:Y:S01]  /*0360*/  ULDC.64 UR6, c[0x0][0x210] ;  /* 0x0000840000067ab9 */ /* 0x000fe20000000a00 */
[----:B------:R-:W-:Y:S01]  /*0370*/  IMAD.MOV.U32 R9, RZ, RZ, RZ ;  /* 0x000000ffff097224 */ /* 0x000fe200078e00ff */
[----:B------:R-:W-:-:S04]  /*0380*/  LEA R7, P1, R3, UR6, 0x2 ;  /* 0x0000000603077c11 */ /* 0x000fc8000f8210ff */
[----:B------:R-:W-:-:S09]  /*0390*/  LEA.HI.X R6, R3, UR7, R2, 0x2, P1 ;  /* 0x0000000703067c11 */ /* 0x000fd200088f1402 */
.L_x_1997:
[----:B------:R-:W-:Y:S01]  /*03a0*/  IMAD.MOV.U32 R4, RZ, RZ, R7 ;  /* 0x000000ffff047224 */ /* 0x000fe200078e0007 */
[----:B------:R-:W-:Y:S01]  /*03b0*/  IADD3 R8, P1, R8, -0x1, RZ ;  /* 0xffffffff08087810 */ /* 0x000fe20007f3e0ff */
[----:B------:R-:W-:Y:S01]  /*03c0*/  IMAD.MOV.U32 R5, RZ, RZ, R6 ;  /* 0x000000ffff057224 */ /* 0x000fe200078e0006 */
[----:B------:R-:W-:Y:S02]  /*03d0*/  IADD3 R3, P2, R0, R3, RZ ;  /* 0x0000000300037210 */ /* 0x000fe40007f5e0ff */
[----:B------:R-:W-:Y:S02]  /*03e0*/  IADD3.X R9, R9, -0x1, RZ, P1, !PT ;  /* 0xffffffff09097810 */ /* 0x000fe40000ffe4ff */
[----:B0-----:R1:W-:Y:S01]  /*03f0*/  STG.E desc[UR4][R4.64], R11 ;  /* 0x0000000b04007986 */ /* 0x0013e2000c101904 */
[----:B------:R-:W-:Y:S01]  /*0400*/  ISETP.NE.U32.AND P1, PT, R8, RZ, PT ;  /* 0x000000ff0800720c */ /* 0x000fe20003f25070 */
[----:B------:R-:W-:Y:S01]  /*0410*/  IMAD.X R2, RZ, RZ, R2, P2 ;  /* 0x000000ffff027224 */ /* 0x000fe200010e0602 */
[----:B------:R-:W-:-:S02]  /*0420*/  LEA R7, P3, R0, R7, 0x2 ;  /* 0x0000000700077211 */ /* 0x000fc400078610ff */
[----:B------:R-:W-:Y:S02]  /*0430*/  ISETP.NE.AND.EX P1, PT, R9, RZ, PT, P1 ;  /* 0x000000ff0900720c */ /* 0x000fe40003f25310 */
[----:B------:R-:W-:-:S11]  /*0440*/  LEA.HI.X R6, R0, R6, RZ, 0x2, P3 ;  /* 0x0000000600067211 */ /* 0x000fd600018f14ff */
[----:B-1----:R-:W-:Y:S05]  /*0450*/  @P1 BRA `(.L_x_1997) ;  /* 0xfffffffc00d01947 */ /* 0x002fea000383ffff */
.L_x_1996:
[----:B------:R-:W-:Y:S05]  /*0460*/  BSYNC B0 ;  /* 0x0000000000007941 */ /* 0x000fea0003800000 */
.L_x_1995:
[----:B------:R-:W-:Y:S05]  /*0470*/  @!P0 EXIT ;  /* 0x000000000000894d */ /* 0x000fea0003800000 */
[----:B------:R-:W0:Y:S01]  /*0480*/  LDC R17, c[0x0][0x220] ;  /* 0x00008800ff117b82 */ /* 0x000e220000000800 */
[----:B------:R-:W-:Y:S01]  /*0490*/  IMAD.SHL.U32 R13, R0, 0x4, RZ ;  /* 0x00000004000d7824 */ /* 0x000fe200078e00ff */
[----:B------:R-:W-:Y:S01]  /*04a0*/  SHF.R.U32.HI R15, RZ, 0x1e, R0 ;  /* 0x0000001eff0f7819 */ /* 0x000fe20000011600 */
[----:B------:R-:W-:Y:S01]  /*04b0*/  ULDC.64 UR6, c[0x0][0x210] ;  /* 0x0000840000067ab9 */ /* 0x000fe20000000a00 */
[----:B------:R-:W-:-:S05]  /*04c0*/  ULDC.64 UR8, c[0x0][0x228] ;  /* 0x00008a0000087ab9 */ /* 0x000fca0000000a00 */
.L_x_1998:
[----:B------:R-:W-:-:S04]  /*04d0*/  LEA R4, P0, R3, UR6, 0x2 ;  /* 0x0000000603047c11 */ /* 0x000fc8000f8010ff */
[----:B------:R-:W-:Y:S02]  /*04e0*/  LEA.HI.X R5, R3, UR7, R2, 0x2, P0 ;  /* 0x0000000703057c11 */ /* 0x000fe400080f1402 */
[----:B------:R-:W-:-:S03]  /*04f0*/  IADD3 R6, P0, R13, R4, RZ ;  /* 0x000000040d067210 */ /* 0x000fc60007f1e0ff */
[----:B0-----:R1:W-:Y:S02]  /*0500*/  STG.E desc[UR4][R4.64], R17 ;  /* 0x0000001104007986 */ /* 0x0013e4000c101904 */
[----:B------:R-:W-:Y:S01]  /*0510*/  IMAD.X R7, R15, 0x1, R5, P0 ;  /* 0x000000010f077824 */ /* 0x000fe200000e0605 */
[----:B------:R-:W-:-:S04]  /*0520*/  IADD3 R8, P0, R13, R6, RZ ;  /* 0x000000060d087210 */ /* 0x000fc80007f1e0ff */
[----:B------:R-:W-:Y:S01]  /*0530*/  IADD3 R10, P2, R13, R8, RZ ;  /* 0x000000080d0a7210 */ /* 0x000fe20007f5e0ff */
[C---:B------:R-:W-:Y:S01]  /*0540*/  IMAD.X R9, R15.reuse, 0x1, R7, P0 ;  /* 0x000000010f097824 */ /* 0x040fe200000e0607 */
[C-C-:B------:R-:W-:Y:S01]  /*0550*/  IADD3 R3, P0, P1, R0.reuse, R3, R0.reuse ;  /* 0x0000000300037210 */ /* 0x140fe2000791e000 */
[----:B------:R1:W-:Y:S02]  /*0560*/  STG.E desc[UR4][R6.64], R17 ;  /* 0x0000001106007986 */ /* 0x0003e4000c101904 */
[----:B------:R-:W-:Y:S01]  /*0570*/  IMAD.X R11, R15, 0x1, R9, P2 ;  /* 0x000000010f0b7824 */ /* 0x000fe200010e0609 */
[----:B------:R-:W-:Y:S01]  /*0580*/  IADD3.X R2, RZ, R2, RZ, P0, P1 ;  /* 0x00000002ff027210 */ /* 0x000fe200007e24ff */
[----:B------:R1:W-:Y:S01]  /*0590*/  STG.E desc[UR4][R8.64], R17 ;  /* 0x0000001108007986 */ /* 0x0003e2000c101904 */
[----:B------:R-:W-:-:S03]  /*05a0*/  IADD3 R3, P0, P1, R0, R3, R0 ;  /* 0x0000000300037210 */ /* 0x000fc6000791e000 */
[----:B------:R1:W-:Y:S01]  /*05b0*/  STG.E desc[UR4][R10.64], R17 ;  /* 0x000000110a007986 */ /* 0x0003e2000c101904 */
[----:B------:R-:W-:Y:S02]  /*05c0*/  IADD3.X R2, RZ, R2, RZ, P0, P1 ;  /* 0x00000002ff027210 */ /* 0x000fe400007e24ff */
[----:B------:R-:W-:-:S04]  /*05d0*/  ISETP.GE.U32.AND P0, PT, R3, UR8, PT ;  /* 0x0000000803007c0c */ /* 0x000fc8000bf06070 */
[----:B------:R-:W-:-:S13]  /*05e0*/  ISETP.GE.AND.EX P0, PT, R2, UR9, PT, P0 ;  /* 0x0000000902007c0c */ /* 0x000fda000bf06300 */
[----:B-1----:R-:W-:Y:S05]  /*05f0*/  @!P0 BRA `(.L_x_1998) ;  /* 0xfffffffc00b48947 */ /* 0x002fea000383ffff */
[----:B------:R-:W-:Y:S05]  /*0600*/  EXIT ;  /* 0x000000000000794d */ /* 0x000fea0003800000 */
        .weak           $__internal_3_$__cuda_sm20_div_u64
        .type           $__internal_3_$__cuda_sm20_div_u64,@function
        .size           $__internal_3_$__cuda_sm20_div_u64,(.L_x_2035 - $__internal_3_$__cuda_sm20_div_u64)
$__internal_3_$__cuda_sm20_div_u64:
        /* <DEDUP_REMOVED lines=42> */
[----:B------:R-:W-:Y:S01]  /*08b0*/  IMAD R9, R7, R0, R9 ;  /* 0x0000000007097224 */ /* 0x000fe200078e0209 */
[----:B------:R-:W-:-:S03]  /*08c0*/  IADD3 R5, P1, -R0, R13, RZ ;  /* 0x0000000d00057210 */ /* 0x000fc60007f3e1ff */
[----:B------:R-:W-:Y:S01]  /*08d0*/  IMAD.X R10, R6, 0x1, ~R9, P0 ;  /* 0x00000001060a7824 */ /* 0x000fe200000e0e09 */
[----:B------:R-:W-:Y:S02]  /*08e0*/  ISETP.GE.U32.AND P0, PT, R13, R0, PT ;  /* 0x000000000d00720c */ /* 0x000fe40003f06070 */
[----:B------:R-:W-:Y:S02]  /*08f0*/  IADD3 R6, P2, R11, 0x1, RZ ;  /* 0x000000010b067810 */ /* 0x000fe40007f5e0ff */
[C---:B------:R-:W-:Y:S02]  /*0900*/  ISETP.GE.U32.AND.EX P0, PT, R10.reuse, RZ, PT, P0 ;  /* 0x000000ff0a00720c */ /* 0x040fe40003f06100 */
[----:B------:R-:W-:Y:S01]  /*0910*/  IADD3.X R9, R10, -0x1, RZ, P1, !PT ;  /* 0xffffffff0a097810 */ /* 0x000fe20000ffe4ff */
[----:B------:R-:W-:Y:S01]  /*0920*/  IMAD.X R8, RZ, RZ, R7, P2 ;  /* 0x000000ffff087224 */ /* 0x000fe200010e0607 */
[----:B------:R-:W-:Y:S02]  /*0930*/  SEL R11, R6, R11, P0 ;  /* 0x0000000b060b7207 */ /* 0x000fe40000000000 */
[----:B------:R-:W-:-:S02]  /*0940*/  SEL R5, R5, R13, P0 ;  /* 0x0000000d05057207 */ /* 0x000fc40000000000 */
[----:B------:R-:W-:Y:S02]  /*0950*/  SEL R8, R8, R7, P0 ;  /* 0x0000000708087207 */ /* 0x000fe40000000000 */
[----:B------:R-:W-:Y:S02]  /*0960*/  IADD3 R6, P2, R11, 0x1, RZ ;  /* 0x000000010b067810 */ /* 0x000fe40007f5e0ff */
[----:B------:R-:W-:Y:S02]  /*0970*/  SEL R9, R9, R10, P0 ;  /* 0x0000000a09097207 */ /* 0x000fe40000000000 */
[----:B------:R-:W-:Y:S01]  /*0980*/  ISETP.GE.U32.AND P0, PT, R5, R0, PT ;  /* 0x000000000500720c */ /* 0x000fe20003f06070 */
[----:B------:R-:W-:Y:S01]  /*0990*/  IMAD.X R7, RZ, RZ, R8, P2 ;  /* 0x000000ffff077224 */ /* 0x000fe200010e0608 */
[----:B------:R-:W-:Y:S01]  /*09a0*/  ISETP.NE.U32.AND P1, PT, R0, RZ, PT ;  /* 0x000000ff0000720c */ /* 0x000fe20003f25070 */
[----:B------:R-:W-:Y:S01]  /*09b0*/  IMAD.MOV.U32 R5, RZ, RZ, 0x0 ;  /* 0x00000000ff057424 */ /* 0x000fe200078e00ff */
[----:B------:R-:W-:-:S02]  /*09c0*/  ISETP.GE.U32.AND.EX P0, PT, R9, RZ, PT, P0 ;  /* 0x000000ff0900720c */ /* 0x000fc40003f06100 */
[----:B------:R-:W-:Y:S02]  /*09d0*/  ISETP.NE.AND.EX P1, PT, RZ, RZ, PT, P1 ;  /* 0x000000ffff00720c */ /* 0x000fe40003f25310 */
[----:B------:R-:W-:Y:S02]  /*09e0*/  SEL R6, R6, R11, P0 ;  /* 0x0000000b06067207 */ /* 0x000fe40000000000 */
[----:B------:R-:W-:Y:S02]  /*09f0*/  SEL R7, R7, R8, P0 ;  /* 0x0000000807077207 */ /* 0x000fe40000000000 */
[----:B------:R-:W-:Y:S02]  /*0a00*/  SEL R6, R6, 0xffffffff, P1 ;  /* 0xffffffff06067807 */ /* 0x000fe40000800000 */
[----:B------:R-:W-:Y:S01]  /*0a10*/  SEL R7, R7, 0xffffffff, P1 ;  /* 0xffffffff07077807 */ /* 0x000fe20000800000 */
[----:B------:R-:W-:Y:S06]  /*0a20*/  RET.REL.NODEC R4 `(_Z5kfuncIfLi0EEvPT_S1_S0_l) ;  /* 0xfffffff404747950 */ /* 0x000fec0003c3ffff */
.L_x_1999:
        /* <DEDUP_REMOVED lines=13> */
.L_x_2035:


//--------------------- .text._Z16kInt8VectorQuantI6__halfLi1024ELi1EEvPT_PaPffii --------------------------
	.section	.text._Z16kInt8VectorQuantI6__halfLi1024ELi1EEvPT_PaPffii,"ax",@progbits
	.align	128
        .global         _Z16kInt8VectorQuantI6__halfLi1024ELi1EEvPT_PaPffii
        .type           _Z16kInt8VectorQuantI6__halfLi1024ELi1EEvPT_PaPffii,@function
        .size           _Z16kInt8VectorQuantI6__halfLi1024ELi1EEvPT_PaPffii,(.L_x_2186 - _Z16kInt8VectorQuantI6__halfLi1024ELi1EEvPT_PaPffii)
        .other          _Z16kInt8VectorQuantI6__halfLi1024ELi1EEvPT_PaPffii,@"STO_CUDA_ENTRY STV_DEFAULT"
_Z16kInt8VectorQuantI6__halfLi1024ELi1EEvPT_PaPffii:
.text._Z16kInt8VectorQuantI6__halfLi1024ELi1EEvPT_PaPffii:
[----:B------:R-:W-:Y:S01]  /*0000*/  LDC R1, c[0x0][0x28] ;  /* 0x00000a00ff017b82 */ /* 0x000fe20000000800 */
[----:B------:R-:W0:Y:S07]  /*0010*/  S2R R3, SR_TID.X ;  /* 0x0000000000037919 */ /* 0x000e2e0000002100 */
[----:B------:R-:W0:Y:S01]  /*0020*/  LDC R0, c[0x0][0x230] ;  /* 0x00008c00ff007b82 */ /* 0x000e220000000800 */
[----:B------:R-:W-:Y:S01]  /*0030*/  ULDC.64 UR6, c[0x0][0x208] ;  /* 0x0000820000067ab9 */ /* 0x000fe20000000a00 */
[----:B------:R-:W-:Y:S01]  /*0040*/  BSSY B0, `(.L_x_2000) ;  /* 0x000007c000007945 */ /* 0x000fe20003800000 */
[----:B------:R-:W-:Y:S01]  /*0050*/  IMAD.MOV.U32 R2, RZ, RZ, 0x8000 ;  /* 0x00008000ff027424 */ /* 0x000fe200078e00ff */
[----:B0-----:R-:W-:-:S13]  /*0060*/  ISETP.GE.AND P0, PT, R3, R0, PT ;  /* 0x000000000300720c */ /* 0x001fda0003f06270 */
[----:B------:R-:W-:Y:S05]  /*0070*/  @P0 BRA `(.L_x_2001) ;  /* 0x0000000400e00947 */ /* 0x000fea0003800000 */
[----:B------:R-:W-:Y:S01]  /*0080*/  IMAD.MOV.U32 R5, RZ, RZ, R3 ;  /* 0x000000ffff057224 */ /* 0x000fe200078e0003 */
[----:B------:R-:W-:Y:S04]  /*0090*/  BSSY B1, `(.L_x_2002) ;  /* 0x0000023000017945 */ /* 0x000fe80003800000 */
[----:B------:R-:W-:-:S05]  /*00a0*/  LOP3.LUT R7, RZ, R5, RZ, 0x33, !PT ;  /* 0x00000005ff077212 */ /* 0x000fca00078e33ff */
[----:B------:R-:W-:-:S05]  /*00b0*/  IMAD.IADD R7, R7, 0x1, R0 ;  /* 0x0000000107077824 */ /* 0x000fca00078e0200 */
[C---:B------:R-:W-:Y:S02]  /*00c0*/  LEA.HI R4, R7.reuse, 0x1, RZ, 0x16 ;  /* 0x0000000107047811 */ /* 0x040fe400078fb0ff */
[----:B------:R-:W-:Y:S02]  /*00d0*/  ISETP.GE.U32.AND P1, PT, R7, 0xc00, PT ;  /* 0x00000c000700780c */ /* 0x000fe40003f26070 */
[----:B------:R-:W-:-:S13]  /*00e0*/  LOP3.LUT P2, R4, R4, 0x3, RZ, 0xc0, !PT ;  /* 0x0000000304047812 */ /* 0x000fda000784c0ff */
[----:B------:R-:W-:Y:S05]  /*00f0*/  @!P2 BRA `(.L_x_2003) ;  /* 0x000000000070a947 */ /* 0x000fea0003800000 */
[----:B------:R-:W0:Y:S01]  /*0100*/  S2UR UR4, SR_CTAID.X ;  /* 0x00000000000479c3 */ /* 0x000e220000002500 */
[----:B------:R-:W-:Y:S01]  /*0110*/  ULDC UR8, c[0x0][0x228] ;  /* 0x00008a0000087ab9 */ /* 0x000fe20000000800 */
[----:B------:R-:W-:Y:S01]  /*0120*/  IMAD.MOV.U32 R5, RZ, RZ, R3 ;  /* 0x000000ffff057224 */ /* 0x000fe200078e0003 */
[----:B------:R-:W-:Y:S01]  /*0130*/  F2FP.F16.F32.PACK_AB R8, RZ, UR8 ;  /* 0x00000008ff087c3e */ /* 0x000fe200080000ff */
[----:B0-----:R-:W-:Y:S01]  /*0140*/  IMAD R6, R0, UR4, RZ ;  /* 0x0000000400067c24 */ /* 0x001fe2000f8e02ff */
[----:B------:R-:W-:-:S04]  /*0150*/  ULDC.64 UR4, c[0x0][0x210] ;  /* 0x0000840000047ab9 */ /* 0x000fc80000000a00 */
[----:B------:R-:W-:Y:S02]  /*0160*/  IADD3 R7, P2, R6, R3, RZ ;  /* 0x0000000306077210 */ /* 0x000fe40007f5e0ff */
[----:B------:R-:W-:Y:S02]  /*0170*/  SHF.R.S32.HI R6, RZ, 0x1f, R6 ;  /* 0x0000001fff067819 */ /* 0x000fe40000011406 */
[----:B------:R-:W-:Y:S02]  /*0180*/  LEA R10, P3, R7, UR4, 0x1 ;  /* 0x00000004070a7c11 */ /* 0x000fe4000f8608ff */
[----:B------:R-:W-:-:S04]  /*0190*/  LEA.HI.X.SX32 R6, R3, R6, 0x1, P2 ;  /* 0x0000000603067211 */ /* 0x000fc800010f0eff */
[----:B------:R-:W-:-:S07]  /*01a0*/  LEA.HI.X R7, R7, UR5, R6, 0x1, P3 ;  /* 0x0000000507077c11 */ /* 0x000fce00098f0c06 */
.L_x_2004:
[----:B------:R-:W-:-:S06]  /*01b0*/  IMAD.MOV.U32 R6, RZ, RZ, R10 ;  /* 0x000000ffff067224 */ /* 0x000fcc00078e000a */
[----:B------:R0:W2:Y:S01]  /*01c0*/  LDG.E.EF.U16 R6, desc[UR6][R6.64] ;  /* 0x0000000606067981 */ /* 0x0000a2000c0e1500 */
[----:B------:R-:W-:Y:S01]  /*01d0*/  VIADD R4, R4, 0xffffffff ;  /* 0xffffffff04047836 */ /* 0x000fe20000000000 */
[----:B------:R-:W-:Y:S01]  /*01e0*/  IADD3 R10, P3, R10, 0x800, RZ ;  /* 0x000008000a0a7810 */ /* 0x000fe20007f7e0ff */
[----:B------:R-:W-:-:S04]  /*01f0*/  VIADD R5, R5, 0x400 ;  /* 0x0000040005057836 */ /* 0x000fc80000000000 */
[----:B0-----:R-:W-:Y:S02]  /*0200*/  IMAD.X R7, RZ, RZ, R7, P3 ;  /* 0x000000ffff077224 */ /* 0x001fe400018e0607 */
[----:B--2---:R-:W-:-:S05]  /*0210*/  HADD2.F32 R9, -RZ, R6.H0_H0 ;  /* 0x20000006ff097230 */ /* 0x004fca0000004100 */
[----:B------:R-:W-:-:S05]  /*0220*/  FADD.FTZ R9, |R9|, -RZ ;  /* 0x800000ff09097221 */ /* 0x000fca0000010200 */
[----:B------:R-:W-:-:S05]  /*0230*/  F2FP.F16.F32.PACK_AB R9, RZ, R9 ;  /* 0x00000009ff09723e */ /* 0x000fca00000000ff */
[----:B------:R-:W-:-:S05]  /*0240*/  HSETP2.GEU.AND P2, PT, R9.H0_H0, R8.H0_H0, PT ;  /* 0x2000000809007234 */ /* 0x000fca0003f4e800 */
[----:B------:R-:W-:Y:S01]  /*0250*/  SEL R9, R2, R9, P2 ;  /* 0x0000000902097207 */ /* 0x000fe20001000000 */
[----:B------:R-:W-:Y:S01]  /*0260*/  HADD2.F32 R2, -RZ, R2.H0_H0 ;  /* 0x20000002ff027230 */ /* 0x000fe20000004100 */
[----:B------:R-:W-:-:S03]  /*0270*/  ISETP.NE.AND P2, PT, R4, RZ, PT ;  /* 0x000000ff0400720c */ /* 0x000fc60003f45270 */
[----:B------:R-:W-:-:S05]  /*0280*/  HADD2.F32 R9, -RZ, R9.H0_H0 ;  /* 0x20000009ff097230 */ /* 0x000fca0000004100 */
[----:B------:R-:W-:-:S04]  /*0290*/  FMNMX.FTZ R2, R2, R9, !PT ;  /* 0x0000000902027209 */ /* 0x000fc80007810000 */
[----:B------:R-:W-:Y:S01]  /*02a0*/  F2FP.F16.F32.PACK_AB R2, RZ, R2 ;  /* 0x00000002ff02723e */ /* 0x000fe200000000ff */
[----:B------:R-:W-:Y:S06]  /*02b0*/  @P2 BRA `(.L_x_2004) ;  /* 0xfffffffc00bc2947 */ /* 0x000fec000383ffff */
.L_x_2003:
[----:B------:R-:W-:Y:S05]  /*02c0*/  BSYNC B1 ;  /* 0x0000000000017941 */ /* 0x000fea0003800000 */
.L_x_2002:
[----:B------:R-:W-:Y:S05]  /*02d0*/  @!P1 BRA `(.L_x_2001) ;  /* 0x0000000400489947 */ /* 0x000fea0003800000 */
[----:B------:R-:W0:Y:S01]  /*02e0*/  S2UR UR4, SR_CTAID.X ;  /* 0x00000000000479c3 */ /* 0x000e220000002500 */
[C---:B------:R-:W-:Y:S02]  /*02f0*/  VIADD R4, R5.reuse, 0xc00 ;  /* 0x00000c0005047836 */ /* 0x040fe40000000000 */
[C---:B------:R-:W-:Y:S02]  /*0300*/  VIADD R8, R5.reuse, 0x800 ;  /* 0x0000080005087836 */ /* 0x040fe40000000000 */
[----:B------:R-:W-:Y:S02]  /*0310*/  VIADD R9, R5, 0x400 ;  /* 0x0000040005097836 */ /* 0x000fe40000000000 */
[----:B0-----:R-:W-:Y:S01]  /*0320*/  IMAD R11, R0, UR4, RZ ;  /* 0x00000004000b7c24 */ /* 0x001fe2000f8e02ff */
[----:B------:R-:W-:-:S04]  /*0330*/  ULDC.64 UR4, c[0x0][0x210] ;  /* 0x0000840000047ab9 */ /* 0x000fc80000000a00 */
[----:B------:R-:W-:Y:S02]  /*0340*/  SHF.R.S32.HI R17, RZ, 0x1f, R11 ;  /* 0x0000001fff117819 */ /* 0x000fe4000001140b */
[C---:B------:R-:W-:Y:S02]  /*0350*/  IADD3 R7, P1, R11.reuse, R4, RZ ;  /* 0x000000040b077210 */ /* 0x040fe40007f3e0ff */
[----:B------:R-:W-:Y:S02]  /*0360*/  IADD3 R15, P2, R11, R8, RZ ;  /* 0x000000080b0f7210 */ /* 0x000fe40007f5e0ff */
[----:B------:R-:W-:Y:S02]  /*0370*/  LEA.HI.X.SX32 R4, R4, R17, 0x1, P1 ;  /* 0x0000001104047211 */ /* 0x000fe400008f0eff */
[----:B------:R-:W-:Y:S02]  /*0380*/  LEA R6, P1, R7, UR4, 0x1 ;  /* 0x0000000407067c11 */ /* 0x000fe4000f8208ff */
[----:B------:R-:W-:-:S02]  /*0390*/  IADD3 R13, P3, R11, R9, RZ ;  /* 0x000000090b0d7210 */ /* 0x000fc40007f7e0ff */
[----:B------:R-:W-:Y:S02]  /*03a0*/  IADD3 R11, P4, R5, R11, RZ ;  /* 0x0000000b050b7210 */ /* 0x000fe40007f9e0ff */
[-C--:B------:R-:W-:Y:S02]  /*03b0*/  LEA.HI.X.SX32 R16, R8, R17.reuse, 0x1, P2 ;  /* 0x0000001108107211 */ /* 0x080fe400010f0eff */
[----:B------:R-:W-:Y:S02]  /*03c0*/  LEA.HI.X R7, R7, UR5, R4, 0x1, P1 ;  /* 0x0000000507077c11 */ /* 0x000fe400088f0c04 */
[-C--:B------:R-:W-:Y:S02]  /*03d0*/  LEA.HI.X.SX32 R8, R9, R17.reuse, 0x1, P3 ;  /* 0x0000001109087211 */ /* 0x080fe400018f0eff */
[----:B------:R-:W-:Y:S02]  /*03e0*/  LEA R10, P3, R11, UR4, 0x1 ;  /* 0x000000040b0a7c11 */ /* 0x000fe4000f8608ff */
[----:B------:R-:W-:-:S02]  /*03f0*/  LEA.HI.X.SX32 R4, R5, R17, 0x1, P4 ;  /* 0x0000001105047211 */ /* 0x000fc400020f0eff */
[----:B------:R-:W-:Y:S02]  /*0400*/  LEA R14, P1, R15, UR4, 0x1 ;  /* 0x000000040f0e7c11 */ /* 0x000fe4000f8208ff */
[----:B------:R-:W-:Y:S01]  /*0410*/  LEA R12, P2, R13, UR4, 0x1 ;  /* 0x000000040d0c7c11 */ /* 0x000fe2000f8408ff */
[----:B------:R-:W-:Y:S01]  /*0420*/  ULDC UR4, c[0x0][0x228] ;  /* 0x00008a0000047ab9 */ /* 0x000fe20000000800 */
[----:B------:R-:W-:Y:S02]  /*0430*/  LEA.HI.X R11, R11, UR5, R4, 0x1, P3 ;  /* 0x000000050b0b7c11 */ /* 0x000fe400098f0c04 */
[----:B------:R-:W-:Y:S02]  /*0440*/  LEA.HI.X R15, R15, UR5, R16, 0x1, P1 ;  /* 0x000000050f0f7c11 */ /* 0x000fe400088f0c10 */
[----:B------:R-:W-:Y:S02]  /*0450*/  LEA.HI.X R13, R13, UR5, R8, 0x1, P2 ;  /* 0x000000050d0d7c11 */ /* 0x000fe400090f0c08 */
[----:B------:R-:W-:-:S07]  /*0460*/  F2FP.F16.F32.PACK_AB R4, RZ, UR4 ;  /* 0x00000004ff047c3e */ /* 0x000fce00080000ff */
.L_x_2005:
[----:B------:R0:W2:Y:S04]  /*0470*/  LDG.E.EF.U16 R9, desc[UR6][R10.64] ;  /* 0x000000060a097981 */ /* 0x0000a8000c0e1500 */
[----:B------:R-:W3:Y:S01]  /*0480*/  LDG.E.EF.U16 R8, desc[UR6][R6.64] ;  /* 0x0000000606087981 */ /* 0x000ee2000c0e1500 */
[----:B0-----:R-:W-:Y:S02]  /*0490*/  IMAD.MOV.U32 R10, RZ, RZ, R12 ;  /* 0x000000ffff0a7224 */ /* 0x001fe400078e000c */
[----:B------:R-:W-:-:S05]  /*04a0*/  IMAD.MOV.U32 R11, RZ, RZ, R13 ;  /* 0x000000ffff0b7224 */ /* 0x000fca00078e000d */
[----:B------:R0:W4:Y:S02]  /*04b0*/  LDG.E.EF.U16 R12, desc[UR6][R10.64] ;  /* 0x000000060a0c7981 */ /* 0x000124000c0e1500 */
[----:B0-----:R-:W-:Y:S02]  /*04c0*/  IMAD.MOV.U32 R10, RZ, RZ, R14 ;  /* 0x000000ffff0a7224 */ /* 0x001fe400078e000e */
[----:B------:R-:W-:-:S05]  /*04d0*/  IMAD.MOV.U32 R11, RZ, RZ, R15 ;  /* 0x000000ffff0b7224 */ /* 0x000fca00078e000f */
[----:B------:R0:W5:Y:S01]  /*04e0*/  LDG.E.EF.U16 R13, desc[UR6][R10.64] ;  /* 0x000000060a0d7981 */ /* 0x000162000c0e1500 */
[----:B------:R-:W-:Y:S01]  /*04f0*/  VIADD R5, R5, 0x1000 ;  /* 0x0000100005057836 */ /* 0x000fe20000000000 */
[C---:B------:R-:W-:Y:S02]  /*0500*/  IADD3 R14, P3, R6.reuse, 0x1800, RZ ;  /* 0x00001800060e7810 */ /* 0x040fe40007f7e0ff */
[----:B0-----:R-:W-:-:S03]  /*0510*/  IADD3 R10, P5, R6, 0x800, RZ ;  /* 0x00000800060a7810 */ /* 0x001fc60007fbe0ff */
[----:B------:R-:W-:Y:S02]  /*0520*/  IMAD.X R15, RZ, RZ, R7, P3 ;  /* 0x000000ffff0f7224 */ /* 0x000fe400018e0607 */
[----:B--2---:R-:W-:-:S05]  /*0530*/  HADD2.F32 R9, -RZ, R9.H0_H0 ;  /* 0x20000009ff097230 */ /* 0x004fca0000004100 */
[----:B------:R-:W-:-:S05]  /*0540*/  FADD.FTZ R9, |R9|, -RZ ;  /* 0x800000ff09097221 */ /* 0x000fca0000010200 */
[----:B------:R-:W-:-:S05]  /*0550*/  F2FP.F16.F32.PACK_AB R9, RZ, R9 ;  /* 0x00000009ff09723e */ /* 0x000fca00000000ff */
[----:B------:R-:W-:-:S05]  /*0560*/  HSETP2.GEU.AND P1, PT, R9.H0_H0, R4.H0_H0, PT ;  /* 0x2000000409007234 */ /* 0x000fca0003f2e800 */
[----:B------:R-:W-:Y:S01]  /*0570*/  SEL R9, R2, R9, P1 ;  /* 0x0000000902097207 */ /* 0x000fe20000800000 */
[----:B----4-:R-:W-:Y:S02]  /*0580*/  HADD2.F32 R12, -RZ, R12.H0_H0 ;  /* 0x2000000cff0c7230 */ /* 0x010fe40000004100 */
[----:B------:R-:W-:Y:S02]  /*0590*/  HADD2.F32 R2, -RZ, R2.H0_H0 ;  /* 0x20000002ff027230 */ /* 0x000fe40000004100 */
[----:B------:R-:W-:Y:S02]  /*05a0*/  HADD2.F32 R9, -RZ, R9.H0_H0 ;  /* 0x20000009ff097230 */ /* 0x000fe40000004100 */
[----:B------:R-:W-:-:S03]  /*05b0*/  FADD.FTZ R12, |R12|, -RZ ;  /* 0x800000ff0c0c7221 */ /* 0x000fc60000010200 */
[----:B------:R-:W-:-:S04]  /*05c0*/  FMNMX.FTZ R9, R2, R9, !PT ;  /* 0x0000000902097209 */ /* 0x000fc80007810000 */
[----:B------:R-:W-:-:S04]  /*05d0*/  F2FP.F16.F32.PACK_AB R2, R12, R9 ;  /* 0x000000090c02723e */ /* 0x000fc800000000ff */
[----:B------:R-:W-:-:S05]  /*05e0*/  PRMT R9, R2, 0x7632, R9 ;  /* 0x0000763202097816 */ /* 0x000fca0000000009 */
[----:B------:R-:W-:Y:S01]  /*05f0*/  HSETP2.GEU.AND P1, PT, R9.H0_H0, R4.H0_H0, PT ;  /* 0x2000000409007234 */ /* 0x000fe20003f2e800 */
[----:B-----5:R-:W-:-:S04]  /*0600*/  HADD2.F32 R13, -RZ, R13.H0_H0 ;  /* 0x2000000dff0d7230 */ /* 0x020fc80000004100 */
[----:B------:R-:W-:Y:S01]  /*0610*/  SEL R9, R2, R9, P1 ;  /* 0x0000000902097207 */ /* 0x000fe20000800000 */
[----:B------:R-:W-:-:S04]  /*0620*/  HADD2.F32 R2, -RZ, R2.H0_H0 ;  /* 0x20000002ff027230 */ /* 0x000fc80000004100 */
[----:B------:R-:W-:Y:S02]  /*0630*/  HADD2.F32 R9, -RZ, R9.H0_H0 ;  /* 0x20000009ff097230 */ /* 0x000fe40000004100 */
[----:B------:R-:W-:-:S03]  /*0640*/  FADD.FTZ R13, |R13|, -RZ ;  /* 0x800000ff0d0d7221 */ /* 0x000fc60000010200 */
[----:B------:R-:W-:-:S04]  /*0650*/  FMNMX.FTZ R2, R2, R9, !PT ;  /* 0x0000000902027209 */ /* 0x000fc80007810000 */
[----:B------:R-:W-:-:S04]  /*0660*/  F2FP.F16.F32.PACK_AB R2, R13, R2 ;  /* 0x000000020d02723e */ /* 0x000fc800000000ff */
[----:B------:R-:W-:-:S05]  /*0670*/  PRMT R9, R2, 0x7632, R9 ;  /* 0x0000763202097816 */ /* 0x000fca0000000009 */
[----:B------:R-:W-:Y:S01]  /*0680*/  HSETP2.GEU.AND P1, PT, R9.H0_H0, R4.H0_H0, PT ;  /* 0x2000000409007234 */ /* 0x000fe20003f2e800 */
[----:B---3--:R-:W-:-:S04]  /*0690*/  HADD2.F32 R8, -RZ, R8.H0_H0 ;  /* 0x20000008ff087230 */ /* 0x008fc80000004100 */
[----:B------:R-:W-:Y:S01]  /*06a0*/  SEL R9, R2, R9, P1 ;  /* 0x0000000902097207 */ /* 0x000fe20000800000 */
[----:B------:R-:W-:-:S04]  /*06b0*/  HADD2.F32 R2, -RZ, R2.H0_H0 ;  /* 0x20000002ff027230 */ /* 0x000fc80000004100 */
[----:B------:R-:W-:Y:S02]  /*06c0*/  HADD2.F32 R9, -RZ, R9.H0_H0 ;  /* 0x20000009ff097230 */ /* 0x000fe40000004100 */
[----:B------:R-:W-:-:S03]  /*06d0*/  FADD.FTZ R11, |R8|, -RZ ;  /* 0x800000ff080b7221 */ /* 0x000fc60000010200 */
[----:B------:R-:W-:-:S04]  /*06e0*/  FMNMX.FTZ R2, R2, R9, !PT ;  /* 0x0000000902027209 */ /* 0x000fc80007810000 */
[----:B------:R-:W-:-:S04]  /*06f0*/  F2FP.F16.F32.PACK_AB R2, R11, R2 ;  /* 0x000000020b02723e */ /* 0x000fc800000000ff */
[----:B------:R-:W-:-:S05]  /*0700*/  PRMT R9, R2, 0x7632, R9 ;  /* 0x0000763202097816 */ /* 0x000fca0000000009 */
[----:B------:R-:W-:-:S05]  /*0710*/  HSETP2.GEU.AND P1, PT, R9.H0_H0, R4.H0_H0, PT ;  /* 0x2000000409007234 */ /* 0x000fca0003f2e800 */
[----:B------:R-:W-:Y:S02]  /*0720*/  SEL R9, R2, R9, P1 ;  /* 0x0000000902097207 */ /* 0x000fe40000800000 */
[----:B------:R-:W-:Y:S01]  /*0730*/  ISETP.GE.AND P1, PT, R5, R0, PT ;  /* 0x000000000500720c */ /* 0x000fe20003f26270 */
[----:B------:R-:W-:Y:S01]  /*0740*/  HADD2.F32 R2, -RZ, R2.H0_H0 ;  /* 0x20000002ff027230 */ /* 0x000fe20000004100 */
[C---:B------:R-:W-:Y:S01]  /*0750*/  IADD3 R8, P2, R6.reuse, 0x2000, RZ ;  /* 0x0000200006087810 */ /* 0x040fe20007f5e0ff */
[----:B------:R-:W-:Y:S01]  /*0760*/  HADD2.F32 R9, -RZ, R9.H0_H0 ;  /* 0x20000009ff097230 */ /* 0x000fe20000004100 */
[----:B------:R-:W-:-:S04]  /*0770*/  IADD3 R12, P4, R6, 0x1000, RZ ;  /* 0x00001000060c7810 */ /* 0x000fc80007f9e0ff */
[----:B------:R-:W-:Y:S01]  /*0780*/  FMNMX.FTZ R2, R2, R9, !PT ;  /* 0x0000000902027209 */ /* 0x000fe20007810000 */
[--C-:B------:R-:W-:Y:S02]  /*0790*/  IMAD.X R9, RZ, RZ, R7.reuse, P2 ;  /* 0x000000ffff097224 */ /* 0x100fe400010e0607 */
[--C-:B------:R-:W-:Y:S01]  /*07a0*/  IMAD.X R11, RZ, RZ, R7.reuse, P5 ;  /* 0x000000ffff0b7224 */ /* 0x100fe200028e0607 */
[----:B------:R-:W-:Y:S01]  /*07b0*/  F2FP.F16.F32.PACK_AB R2, RZ, R2 ;  /* 0x00000002ff02723e */ /* 0x000fe200000000ff */
[----:B------:R-:W-:Y:S02]  /*07c0*/  IMAD.X R13, RZ, RZ, R7, P4 ;  /* 0x000000ffff0d7224 */ /* 0x000fe400020e0607 */
[----:B------:R-:W-:Y:S02]  /*07d0*/  IMAD.MOV.U32 R6, RZ, RZ, R8 ;  /* 0x000000ffff067224 */ /* 0x000fe400078e0008 */
[----:B------:R-:W-:Y:S01]  /*07e0*/  IMAD.MOV.U32 R7, RZ, RZ, R9 ;  /* 0x000000ffff077224 */ /* 0x000fe200078e0009 */
[----:B------:R-:W-:Y:S06]  /*07f0*/  @!P1 BRA `(.L_x_2005) ;  /* 0xfffffffc001c9947 */ /* 0x000fec000383ffff */
.L_x_2001:
[----:B------:R-:W-:Y:S05]  /*0800*/  BSYNC B0 ;  /* 0x0000000000007941 */ /* 0x000fea0003800000 */
.L_x_2000:
[----:B------:R-:W0:Y:S01]  /*0810*/  S2UR UR5, SR_CgaCtaId ;  /* 0x00000000000579c3 */ /* 0x000e220000008800 */
[----:B------:R-:W1:Y:S01]  /*0820*/  S2R R4, SR_LANEID ;  /* 0x0000000000047919 */ /* 0x000e620000000000 */
[----:B------:R-:W-:Y:S01]  /*0830*/  ISETP.GT.AND P1, PT, R0, 0x3ff, PT ;  /* 0x000003ff0000780c */ /* 0x000fe20003f24270 */
[----:B------:R-:W-:Y:S01]  /*0840*/  UMOV UR4, 0x400 ;  /* 0x0000040000047882 */ /* 0x000fe20000000000 */
[----:B------:R-:W-:Y:S01]  /*0850*/  SHF.R.S32.HI R6, RZ, 0x1f, R3 ;  /* 0x0000001fff067819 */ /* 0x000fe20000011403 */
[----:B------:R-:W-:Y:S03]  /*0860*/  BSSY B0, `(.L_x_2006) ;  /* 0x000014f000007945 */ /* 0x000fe60003800000 */
[----:B------:R-:W-:-:S04]  /*0870*/  LEA.HI R6, R6, R3, RZ, 0x5 ;  /* 0x0000000306067211 */ /* 0x000fc800078f28ff */
[----:B------:R-:W-:Y:S01]  /*0880*/  SHF.R.S32.HI R6, RZ, 0x5, R6 ;  /* 0x00000005ff067819 */ /* 0x000fe20000011406 */
[----:B0-----:R-:W-:-:S06]  /*0890*/  ULEA UR4, UR5, UR4, 0x18 ;  /* 0x0000000405047291 */ /* 0x001fcc000f8ec03f */
[----:B------:R-:W-:Y:S01]  /*08a0*/  LEA R5, R6, UR4, 0x1 ;  /* 0x0000000406057c11 */ /* 0x000fe2000f8e08ff */
[----:B------:R-:W-:Y:S06]  /*08b0*/  @P1 BRA `(.L_x_2007) ;  /* 0x0000000c00241947 */ /* 0x000fec0003800000 */
[----:B------:R-:W-:Y:S01]  /*08c0*/  IMAD.SHL.U32 R6, R6, 0x20, RZ ;  /* 0x0000002006067824 */ /* 0x000fe200078e00ff */
[C---:B-1----:R-:W-:Y:S01]  /*08d0*/  ISETP.NE.AND P3, PT, R4.reuse, RZ, PT ;  /* 0x000000ff0400720c */ /* 0x042fe20003f65270 */
[----:B------:R-:W-:Y:S02]  /*08e0*/  VIADD R8, R4, 0x2 ;  /* 0x0000000204087836 */ /* 0x000fe40000000000 */
[----:B------:R-:W-:Y:S01]  /*08f0*/  VIADD R7, R6, 0x20 ;  /* 0x0000002006077836 */ /* 0x000fe20000000000 */
[----:B------:R-:W-:Y:S02]  /*0900*/  LOP3.LUT R9, RZ, R6, RZ, 0x33, !PT ;  /* 0x00000006ff097212 */ /* 0x000fe400078e33ff */
[----:B------:R-:W-:Y:S02]  /*0910*/  LOP3.LUT R6, R2, 0xffff, RZ, 0xc0, !PT ;  /* 0x0000ffff02067812 */ /* 0x000fe400078ec0ff */
[----:B------:R-:W-:Y:S01]  /*0920*/  ISETP.GT.AND P1, PT, R7, R0, PT ;  /* 0x000000000700720c */ /* 0x000fe20003f24270 */
[----:B------:R-:W-:-:S05]  /*0930*/  IMAD.IADD R9, R9, 0x1, R0 ;  /* 0x0000000109097824 */ /* 0x000fca00078e0200 */
[----:B------:R-:W-:-:S04]  /*0940*/  SEL R9, R9, 0x1f, P1 ;  /* 0x0000001f09097807 */ /* 0x000fc80000800000 */
[C---:B------:R-:W-:Y:S01]  /*0950*/  ISETP.GE.AND P1, PT, R4.reuse, R9, PT ;  /* 0x000000090400720c */ /* 0x040fe20003f26270 */
[----:B------:R0:W1:Y:S02]  /*0960*/  SHFL.DOWN PT, R7, R6, 0x1, R9 ;  /* 0x0820000006077989 */ /* 0x00006400000e0009 */
[----:B0-----:R-:W-:-:S10]  /*0970*/  VIADD R6, R4, 0x4 ;  /* 0x0000000404067836 */ /* 0x001fd40000000000 */
[----:B-1----:R-:W-:-:S05]  /*0980*/  @!P1 HSETP2.GEU.AND P2, PT, R2.H0_H0, R7.H0_H0, PT ;  /* 0x2000000702009234 */ /* 0x002fca0003f4e800 */
[----:B------:R-:W-:-:S04]  /*0990*/  @!P1 SEL R7, R2, R7, P2 ;  /* 0x0000000702079207 */ /* 0x000fc80001000000 */
[----:B------:R-:W-:Y:S02]  /*09a0*/  @!P1 PRMT R2, R7, 0x7610, R2 ;  /* 0x0000761007029816 */ /* 0x000fe40000000002 */
[----:B------:R-:W-:Y:S02]  /*09b0*/  ISETP.GT.AND P1, PT, R8, R9, PT ;  /* 0x000000090800720c */ /* 0x000fe40003f24270 */
[----:B------:R-:W-:-:S05]  /*09c0*/  LOP3.LUT R10, R2, 0xffff, RZ, 0xc0, !PT ;  /* 0x0000ffff020a7812 */ /* 0x000fca00078ec0ff */
[----:B------:R-:W0:Y:S06]  /*09d0*/  SHFL.DOWN PT, R7, R10, 0x2, R9 ;  /* 0x084000000a077989 */ /* 0x000e2c00000e0009 */
[----:B0-----:R-:W-:-:S05]  /*09e0*/  @!P1 HSETP2.GEU.AND P2, PT, R2.H0_H0, R7.H0_H0, PT ;  /* 0x2000000702009234 */ /* 0x001fca0003f4e800 */
[----:B------:R-:W-:-:S04]  /*09f0*/  @!P1 SEL R7, R2, R7, P2 ;  /* 0x0000000702079207 */ /* 0x000fc80001000000 */
[----:B------:R-:W-:Y:S02]  /*0a00*/  @!P1 PRMT R2, R7, 0x7610, R2 ;  /* 0x0000761007029816 */ /* 0x000fe40000000002 */
[----:B------:R-:W-:Y:S02]  /*0a10*/  ISETP.GT.AND P1, PT, R6, R9, PT ;  /* 0x000000090600720c */ /* 0x000fe40003f24270 */
[----:B------:R-:W-:-:S05]  /*0a20*/  LOP3.LUT R8, R2, 0xffff, RZ, 0xc0, !PT ;  /* 0x0000ffff02087812 */ /* 0x000fca00078ec0ff */
[----:B------:R-:W0:Y:S06]  /*0a30*/  SHFL.DOWN PT, R7, R8, 0x4, R9 ;  /* 0x0880000008077989 */ /* 0x000e2c00000e0009 */
[----:B0-----:R-:W-:-:S05]  /*0a40*/  @!P1 HSETP2.GEU.AND P2, PT, R2.H0_H0, R7.H0_H0, PT ;  /* 0x2000000702009234 */ /* 0x001fca0003f4e800 */
[----:B------:R-:W-:-:S04]  /*0a50*/  @!P1 SEL R6, R2, R7, P2 ;  /* 0x0000000702069207 */ /* 0x000fc80001000000 */
[----:B------:R-:W-:Y:S01]  /*0a60*/  @!P1 PRMT R2, R6, 0x7610, R2 ;  /* 0x0000761006029816 */ /* 0x000fe20000000002 */
[----:B------:R-:W-:-:S03]  /*0a70*/  VIADD R6, R4, 0x8 ;  /* 0x0000000804067836 */ /* 0x000fc60000000000 */
[----:B------:R-:W-:Y:S02]  /*0a80*/  LOP3.LUT R10, R2, 0xffff, RZ, 0xc0, !PT ;  /* 0x0000ffff020a7812 */ /* 0x000fe400078ec0ff */
[----:B------:R-:W-:-:S03]  /*0a90*/  ISETP.GT.AND P1, PT, R6, R9, PT ;  /* 0x000000090600720c */ /* 0x000fc60003f24270 */
[----:B------:R-:W0:Y:S10]  /*0aa0*/  SHFL.DOWN PT, R7, R10, 0x8, R9 ;  /* 0x090000000a077989 */ /* 0x000e3400000e0009 */
        /* <DEDUP_REMOVED lines=9> */
[----:B------:R-:W-:Y:S02]  /*0b40*/  @!P1 PRMT R2, R4, 0x7610, R2 ;  /* 0x0000761004029816 */ /* 0x000fe40000000002 */
[----:B------:R-:W-:-:S03]  /*0b50*/  ISETP.NE.AND P1, PT, R3, RZ, PT ;  /* 0x000000ff0300720c */ /* 0x000fc60003f25270 */
[----:B------:R0:W-:Y:S01]  /*0b60*/  @!P3 STS.U16 [R5+0x20], R2 ;  /* 0x000020020500b388 */ /* 0x0001e20000000400 */
[----:B------:R-:W-:Y:S09]  /*0b70*/  BAR.SYNC.DEFER_BLOCKING 0x0 ;  /* 0x0000000000007b1d */ /* 0x000ff20000010000 */
[----:B0-----:R-:W-:Y:S05]  /*0b80*/  @P1 BRA `(.L_x_2008) ;  /* 0x0000001000701947 */ /* 0x001fea0003800000 */
[C---:B------:R-:W-:Y:S02]  /*0b90*/  ISETP.GE.AND P3, PT, R0.reuse, 0x21, PT ;  /* 0x000000210000780c */ /* 0x040fe40003f66270 */
[C---:B------:R-:W-:Y:S02]  /*0ba0*/  ISETP.GE.AND P2, PT, R0.reuse, 0x41, PT ;  /* 0x000000410000780c */ /* 0x040fe40003f46270 */
[C---:B------:R-:W-:Y:S02]  /*0bb0*/  ISETP.GE.AND P6, PT, R0.reuse, 0x61, PT ;  /* 0x000000610000780c */ /* 0x040fe40003fc6270 */
[----:B------:R-:W-:-:S07]  /*0bc0*/  ISETP.GE.AND P5, PT, R0, 0x81, PT ;  /* 0x000000810000780c */ /* 0x000fce0003fa6270 */
[----:B------:R-:W0:Y:S04]  /*0bd0*/  @P3 LDS.U16 R5, [UR4+0x22] ;  /* 0x00002204ff053984 */ /* 0x000e280008000400 */
[----:B------:R-:W1:Y:S04]  /*0be0*/  @P2 LDS.U16 R7, [UR4+0x24] ;  /* 0x00002404ff072984 */ /* 0x000e680008000400 */
[----:B------:R-:W2:Y:S04]  /*0bf0*/  @P6 LDS.U16 R9, [UR4+0x26] ;  /* 0x00002604ff096984 */ /* 0x000ea80008000400 */
[----:B------:R-:W3:Y:S01]  /*0c00*/  @P5 LDS.U16 R11, [UR4+0x28] ;  /* 0x00002804ff0b5984 */ /* 0x000ee20008000400 */
[----:B0-----:R-:W-:-:S05]  /*0c10*/  @P3 HSETP2.GEU.AND P4, PT, R2.H0_H0, R5.H0_H0, PT ;  /* 0x2000000502003234 */ /* 0x001fca0003f8e800 */
[----:B------:R-:W-:Y:S02]  /*0c20*/  @P3 SEL R5, R2, R5, P4 ;  /* 0x0000000502053207 */ /* 0x000fe40002000000 */
[----:B------:R-:W-:Y:S02]  /*0c30*/  ISETP.GE.AND P4, PT, R0, 0xa1, PT ;  /* 0x000000a10000780c */ /* 0x000fe40003f86270 */
[----:B------:R-:W-:-:S05]  /*0c40*/  @P3 PRMT R2, R5, 0x7610, R2 ;  /* 0x0000761005023816 */ /* 0x000fca0000000002 */
[----:B-1----:R-:W-:-:S05]  /*0c50*/  @P2 HSETP2.GEU.AND P3, PT, R2.H0_H0, R7.H0_H0, PT ;  /* 0x2000000702002234 */ /* 0x002fca0003f6e800 */
[----:B------:R-:W-:Y:S01]  /*0c60*/  @P2 SEL R7, R2, R7, P3 ;  /* 0x0000000702072207 */ /* 0x000fe20001800000 */
[----:B------:R-:W0:Y:S01]  /*0c70*/  @P4 LDS.U16 R5, [UR4+0x2a] ;  /* 0x00002a04ff054984 */ /* 0x000e220008000400 */
[----:B------:R-:W-:Y:S02]  /*0c80*/  ISETP.GE.AND P3, PT, R0, 0xc1, PT ;  /* 0x000000c10000780c */ /* 0x000fe40003f66270 */
[----:B------:R-:W-:-:S05]  /*0c90*/  @P2 PRMT R2, R7, 0x7610, R2 ;  /* 0x0000761007022816 */ /* 0x000fca0000000002 */
[----:B--2---:R-:W-:-:S05]  /*0ca0*/  @P6 HSETP2.GEU.AND P2, PT, R2.H0_H0, R9.H0_H0, PT ;  /* 0x2000000902006234 */ /* 0x004fca0003f4e800 */
[----:B------:R-:W-:Y:S01]  /*0cb0*/  @P6 SEL R9, R2, R9, P2 ;  /* 0x0000000902096207 */ /* 0x000fe20001000000 */
[----:B------:R-:W1:Y:S01]  /*0cc0*/  @P3 LDS.U16 R7, [UR4+0x2c] ;  /* 0x00002c04ff073984 */ /* 0x000e620008000400 */
[----:B------:R-:W-:Y:S02]  /*0cd0*/  ISETP.GE.AND P2, PT, R0, 0xe1, PT ;  /* 0x000000e10000780c */ /* 0x000fe40003f46270 */
[----:B------:R-:W-:-:S05]  /*0ce0*/  @P6 PRMT R2, R9, 0x7610, R2 ;  /* 0x0000761009026816 */ /* 0x000fca0000000002 */
[----:B---3--:R-:W-:-:S05]  /*0cf0*/  @P5 HSETP2.GEU.AND P6, PT, R2.H0_H0, R11.H0_H0, PT ;  /* 0x2000000b02005234 */ /* 0x008fca0003fce800 */
[----:B------:R-:W-:Y:S01]  /*0d00*/  @P5 SEL R11, R2, R11, P6 ;  /* 0x0000000b020b5207 */ /* 0x000fe20003000000 */
[----:B------:R-:W2:Y:S01]  /*0d10*/  @P2 LDS.U16 R9, [UR4+0x2e] ;  /* 0x00002e04ff092984 */ /* 0x000ea20008000400 */
[----:B------:R-:W-:Y:S02]  /*0d20*/  ISETP.GE.AND P6, PT, R0, 0x101, PT ;  /* 0x000001010000780c */ /* 0x000fe40003fc6270 */
[----:B------:R-:W-:-:S05]  /*0d30*/  @P5 PRMT R2, R11, 0x7610, R2 ;  /* 0x000076100b025816 */ /* 0x000fca0000000002 */
[----:B0-----:R-:W-:-:S06]  /*0d40*/  @P4 HSETP2.GEU.AND P5, PT, R2.H0_H0, R5.H0_H0, PT ;  /* 0x2000000502004234 */ /* 0x001fcc0003fae800 */
[----:B------:R-:W0:Y:S01]  /*0d50*/  @P6 LDS.U16 R11, [UR4+0x30] ;  /* 0x00003004ff0b6984 */ /* 0x000e220008000400 */
[----:B------:R-:W-:Y:S02]  /*0d60*/  @P4 SEL R5, R2, R5, P5 ;  /* 0x0000000502054207 */ /* 0x000fe40002800000 */
[----:B------:R-:W-:Y:S02]  /*0d70*/  ISETP.GE.AND P5, PT, R0, 0x121, PT ;  /* 0x000001210000780c */ /* 0x000fe40003fa6270 */
[----:B------:R-:W-:-:S05]  /*0d80*/  @P4 PRMT R2, R5, 0x7610, R2 ;  /* 0x0000761005024816 */ /* 0x000fca0000000002 */
[----:B-1----:R-:W-:-:S05]  /*0d90*/  @P3 HSETP2.GEU.AND P4, PT, R2.H0_H0, R7.H0_H0, PT ;  /* 0x2000000702003234 */ /* 0x002fca0003f8e800 */
[----:B------:R-:W-:Y:S01]  /*0da0*/  @P3 SEL R7, R2, R7, P4 ;  /* 0x0000000702073207 */ /* 0x000fe20002000000 */
[----:B------:R-:W1:Y:S01]  /*0db0*/  @P5 LDS.U16 R5, [UR4+0x32] ;  /* 0x00003204ff055984 */ /* 0x000e620008000400 */
[----:B------:R-:W-:Y:S02]  /*0dc0*/  ISETP.GE.AND P4, PT, R0, 0x141, PT ;  /* 0x000001410000780c */ /* 0x000fe40003f86270 */
[----:B------:R-:W-:-:S05]  /*0dd0*/  @P3 PRMT R2, R7, 0x7610, R2 ;  /* 0x0000761007023816 */ /* 0x000fca0000000002 */
[----:B--2---:R-:W-:-:S05]  /*0de0*/  @P2 HSETP2.GEU.AND P3, PT, R2.H0_H0, R9.H0_H0, PT ;  /* 0x2000000902002234 */ /* 0x004fca0003f6e800 */
[----:B------:R-:W-:Y:S01]  /*0df0*/  @P2 SEL R9, R2, R9, P3 ;  /* 0x0000000902092207 */ /* 0x000fe20001800000 */
[----:B------:R-:W2:Y:S01]  /*0e00*/  @P4 LDS.U16 R7, [UR4+0x34] ;  /* 0x00003404ff074984 */ /* 0x000ea20008000400 */
[----:B------:R-:W-:Y:S02]  /*0e10*/  ISETP.GE.AND P3, PT, R0, 0x161, PT ;  /* 0x000001610000780c */ /* 0x000fe40003f66270 */
[----:B------:R-:W-:-:S05]  /*0e20*/  @P2 PRMT R2, R9, 0x7610, R2 ;  /* 0x0000761009022816 */ /* 0x000fca0000000002 */
[----:B0-----:R-:W-:-:S05]  /*0e30*/  @P6 HSETP2.GEU.AND P2, PT, R2.H0_H0, R11.H0_H0, PT ;  /* 0x2000000b02006234 */ /* 0x001fca0003f4e800 */
[----:B------:R-:W-:Y:S01]  /*0e40*/  @P6 SEL R11, R2, R11, P2 ;  /* 0x0000000b020b6207 */ /* 0x000fe20001000000 */
[----:B------:R-:W0:Y:S01]  /*0e50*/  @P3 LDS.U16 R9, [UR4+0x36] ;  /* 0x00003604ff093984 */ /* 0x000e220008000400 */
[----:B------:R-:W-:Y:S02]  /*0e60*/  ISETP.GE.AND P2, PT, R0, 0x181, PT ;  /* 0x000001810000780c */ /* 0x000fe40003f46270 */
[----:B------:R-:W-:-:S05]  /*0e70*/  @P6 PRMT R2, R11, 0x7610, R2 ;  /* 0x000076100b026816 */ /* 0x000fca0000000002 */
[----:B-1----:R-:W-:-:S06]  /*0e80*/  @P5 HSETP2.GEU.AND P6, PT, R2.H0_H0, R5.H0_H0, PT ;  /* 0x2000000502005234 */ /* 0x002fcc0003fce800 */
[----:B------:R-:W1:Y:S01]  /*0e90*/  @P2 LDS.U16 R11, [UR4+0x38] ;  /* 0x00003804ff0b2984 */ /* 0x000e620008000400 */
[----:B------:R-:W-:Y:S02]  /*0ea0*/  @P5 SEL R5, R2, R5, P6 ;  /* 0x0000000502055207 */ /* 0x000fe40003000000 */
        /* <DEDUP_REMOVED lines=12> */
[----:B-1----:R-:W-:-:S05]  /*0f70*/  @P2 HSETP2.GEU.AND P3, PT, R2.H0_H0, R11.H0_H0, PT ;  /* 0x2000000b02002234 */ /* 0x002fca0003f6e800 */
[----:B------:R-:W-:Y:S01]  /*0f80*/  @P2 SEL R11, R2, R11, P3 ;  /* 0x0000000b020b2207 */ /* 0x000fe20001800000 */
[----:B------:R-:W1:Y:S01]  /*0f90*/  @P4 LDS.U16 R9, [UR4+0x3e] ;  /* 0x00003e04ff094984 */ /* 0x000e620008000400 */
[----:B------:R-:W-:Y:S02]  /*0fa0*/  ISETP.GE.AND P3, PT, R0, 0x201, PT ;  /* 0x000002010000780c */ /* 0x000fe40003f66270 */
[----:B------:R-:W-:-:S05]  /*0fb0*/  @P2 PRMT R2, R11, 0x7610, R2 ;  /* 0x000076100b022816 */ /* 0x000fca0000000002 */
[----:B--2---:R-:W-:-:S06]  /*0fc0*/  @P6 HSETP2.GEU.AND P2, PT, R2.H0_H0, R5.H0_H0, PT ;  /* 0x2000000502006234 */ /* 0x004fcc0003f4e800 */
[----:B------:R-:W2:Y:S01]  /*0fd0*/  @P3 LDS.U16 R11, [UR4+0x40] ;  /* 0x00004004ff0b3984 */ /* 0x000ea20008000400 */
[----:B------:R-:W-:Y:S02]  /*0fe0*/  @P6 SEL R5, R2, R5, P2 ;  /* 0x0000000502056207 */ /* 0x000fe40001000000 */
        /* <DEDUP_REMOVED lines=73> */
[----:B------:R-:W-:-:S04]  /*1480*/  @P6 SEL R11, R2, R11, P2 ;  /* 0x0000000b020b6207 */ /* 0x000fc80001000000 */
[----:B------:R-:W-:-:S05]  /*1490*/  @P6 PRMT R2, R11, 0x7610, R2 ;  /* 0x000076100b026816 */ /* 0x000fca0000000002 */
[----:B0-----:R-:W-:-:S05]  /*14a0*/  @P5 HSETP2.GEU.AND P2, PT, R2.H0_H0, R5.H0_H0, PT ;  /* 0x2000000502005234 */ /* 0x001fca0003f4e800 */
[----:B------:R-:W-:-:S04]  /*14b0*/  @P5 SEL R5, R2, R5, P2 ;  /* 0x0000000502055207 */ /* 0x000fc80001000000 */
[----:B------:R-:W-:-:S05]  /*14c0*/  @P5 PRMT R2, R5, 0x7610, R2 ;  /* 0x0000761005025816 */ /* 0x000fca0000000002 */
[----:B-1----:R-:W-:-:S05]  /*14d0*/  @P4 HSETP2.GEU.AND P2, PT, R2.H0_H0, R7.H0_H0, PT ;  /* 0x2000000702004234 */ /* 0x002fca0003f4e800 */
[----:B------:R-:W-:-:S04]  /*14e0*/  @P4 SEL R7, R2, R7, P2 ;  /* 0x0000000702074207 */ /* 0x000fc80001000000 */
[----:B------:R-:W-:Y:S01]  /*14f0*/  @P4 PRMT R2, R7, 0x7610, R2 ;  /* 0x0000761007024816 */ /* 0x000fe20000000002 */
[----:B------:R-:W-:Y:S06]  /*1500*/  @!P3 BRA `(.L_x_2008) ;  /* 0x000000080010b947 */ /* 0x000fec0003800000 */
[----:B------:R-:W0:Y:S02]  /*1510*/  LDS.U16 R5, [UR4+0x5e] ;  /* 0x00005e04ff057984 */ /* 0x000e240008000400 */
[----:B0-----:R-:W-:-:S05]  /*1520*/  HSETP2.GEU.AND P2, PT, R2.H0_H0, R5.H0_H0, PT ;  /* 0x2000000502007234 */ /* 0x001fca0003f4e800 */
[----:B------:R-:W-:Y:S01]  /*1530*/  SEL R2, R2, R5, P2 ;  /* 0x0000000502027207 */ /* 0x000fe20001000000 */
[----:B------:R-:W-:Y:S07]  /*1540*/  BRA `(.L_x_2008) ;  /* 0x0000000800007947 */ /* 0x000fee0003800000 */
.L_x_2007:
[----:B------:R-:W-:Y:S02]  /*1550*/  LOP3.LUT R8, R2, 0xffff, RZ, 0xc0, !PT ;  /* 0x0000ffff02087812 */ /* 0x000fe400078ec0ff */
[C---:B-1----:R-:W-:Y:S02]  /*1560*/  ISETP.GT.AND P1, PT, R4.reuse, 0x1e, PT ;  /* 0x0000001e0400780c */ /* 0x042fe40003f24270 */
[----:B------:R-:W-:Y:S01]  /*1570*/  ISETP.NE.AND P3, PT, R4, RZ, PT ;  /* 0x000000ff0400720c */ /* 0x000fe20003f65270 */
[----:B------:R-:W0:Y:S10]  /*1580*/  SHFL.DOWN PT, R7, R8, 0x1, 0x1f ;  /* 0x08201f0008077f89 */ /* 0x000e3400000e0000 */
[----:B0-----:R-:W-:-:S05]  /*1590*/  @!P1 HSETP2.GEU.AND P2, PT, R2.H0_H0, R7.H0_H0, PT ;  /* 0x2000000702009234 */ /* 0x001fca0003f4e800 */
[----:B------:R-:W-:-:S04]  /*15a0*/  @!P1 SEL R6, R2, R7, P2 ;  /* 0x0000000702069207 */ /* 0x000fc80001000000 */
[----:B------:R-:W-:Y:S02]  /*15b0*/  @!P1 PRMT R2, R6, 0x7610, R2 ;  /* 0x0000761006029816 */ /* 0x000fe40000000002 */
[----:B------:R-:W-:Y:S02]  /*15c0*/  ISETP.GT.AND P1, PT, R4, 0x1d, PT ;  /* 0x0000001d0400780c */ /* 0x000fe40003f24270 */
[----:B------:R-:W-:-:S05]  /*15d0*/  LOP3.LUT R9, R2, 0xffff, RZ, 0xc0, !PT ;  /* 0x0000ffff02097812 */ /* 0x000fca00078ec0ff */
[----:B------:R-:W0:Y:S06]  /*15e0*/  SHFL.DOWN PT, R7, R9, 0x2, 0x1f ;  /* 0x08401f0009077f89 */ /* 0x000e2c00000e0000 */
        /* <DEDUP_REMOVED lines=16> */
[----:B------:R-:W-:-:S06]  /*16f0*/  LOP3.LUT R7, R2, 0xffff, RZ, 0xc0, !PT ;  /* 0x0000ffff02077812 */ /* 0x000fcc00078ec0ff */
[----:B------:R-:W0:Y:S05]  /*1700*/  SHFL.DOWN PT, R7, R7, 0x10, 0x1f ;  /* 0x0a001f0007077f89 */ /* 0x000e2a00000e0000 */
[----:B0-----:R-:W-:-:S05]  /*1710*/  @!P1 HSETP2.GEU.AND P2, PT, R2.H0_H0, R7.H0_H0, PT ;  /* 0x2000000702009234 */ /* 0x001fca0003f4e800 */
[----:B------:R-:W-:-:S04]  /*1720*/  @!P1 SEL R4, R2, R7, P2 ;  /* 0x0000000702049207 */ /* 0x000fc80001000000 */
[----:B------:R-:W-:Y:S02]  /*1730*/  @!P1 PRMT R2, R4, 0x7610, R2 ;  /* 0x0000761004029816 */ /* 0x000fe40000000002 */
[----:B------:R-:W-:-:S03]  /*1740*/  ISETP.NE.AND P1, PT, R3, RZ, PT ;  /* 0x000000ff0300720c */ /* 0x000fc60003f25270 */
[----:B------:R0:W-:Y:S01]  /*1750*/  @!P3 STS.U16 [R5+0x20], R2 ;  /* 0x000020020500b388 */ /* 0x0001e20000000400 */
[----:B------:R-:W-:Y:S09]  /*1760*/  BAR.SYNC.DEFER_BLOCKING 0x0 ;  /* 0x0000000000007b1d */ /* 0x000ff20000010000 */
[----:B0-----:R-:W-:Y:S05]  /*1770*/  @P1 BRA `(.L_x_2008) ;  /* 0x0000000400741947 */ /* 0x001fea0003800000 */
[----:B------:R-:W0:Y:S04]  /*1780*/  LDS.64 R8, [UR4+0x20] ;  /* 0x00002004ff087984 */ /* 0x000e280008000a00 */
[----:B------:R-:W1:Y:S01]  /*1790*/  LDS.64 R4, [UR4+0x28] ;  /* 0x00002804ff047984 */ /* 0x000e620008000a00 */
[----:B0-----:R-:W-:Y:S02]  /*17a0*/  PRMT R7, R8, 0x7632, R7 ;  /* 0x0000763208077816 */ /* 0x001fe40000000007 */
[----:B------:R-:W-:-:S03]  /*17b0*/  PRMT R11, R9, 0x7632, R11 ;  /* 0x00007632090b7816 */ /* 0x000fc6000000000b */
[----:B------:R-:W-:-:S05]  /*17c0*/  HSETP2.GEU.AND P2, PT, R2.H0_H0, R7.H0_H0, PT ;  /* 0x2000000702007234 */ /* 0x000fca0003f4e800 */
[----:B------:R-:W-:Y:S02]  /*17d0*/  SEL R2, R2, R7, P2 ;  /* 0x0000000702027207 */ /* 0x000fe40001000000 */
[----:B------:R-:W0:Y:S03]  /*17e0*/  LDS.64 R6, [UR4+0x30] ;  /* 0x00003004ff067984 */ /* 0x000e260008000a00 */
[----:B------:R-:W-:-:S05]  /*17f0*/  HSETP2.GEU.AND P2, PT, R2.H0_H0, R9.H0_H0, PT ;  /* 0x2000000902007234 */ /* 0x000fca0003f4e800 */
[----:B------:R-:W-:Y:S02]  /*1800*/  SEL R2, R2, R9, P2 ;  /* 0x0000000902027207 */ /* 0x000fe40001000000 */
[----:B-1----:R-:W-:-:S03]  /*1810*/  PRMT R9, R4, 0x7610, R9 ;  /* 0x0000761004097816 */ /* 0x002fc60000000009 */
[----:B------:R-:W-:-:S05]  /*1820*/  HSETP2.GEU.AND P2, PT, R2.H0_H0, R11.H0_H0, PT ;  /* 0x2000000b02007234 */ /* 0x000fca0003f4e800 */
[----:B------:R-:W-:Y:S02]  /*1830*/  SEL R2, R2, R11, P2 ;  /* 0x0000000b02027207 */ /* 0x000fe40001000000 */
[----:B------:R-:W-:-:S03]  /*1840*/  PRMT R11, R4, 0x7632, R11 ;  /* 0x00007632040b7816 */ /* 0x000fc6000000000b */
[----:B------:R-:W-:-:S05]  /*1850*/  HSETP2.GEU.AND P2, PT, R2.H0_H0, R9.H0_H0, PT ;  /* 0x2000000902007234 */ /* 0x000fca0003f4e800 */
[----:B------:R-:W-:Y:S02]  /*1860*/  SEL R2, R2, R9, P2 ;  /* 0x0000000902027207 */ /* 0x000fe40001000000 */
[----:B------:R-:W-:-:S03]  /*1870*/  PRMT R9, R5, 0x7632, R9 ;  /* 0x0000763205097816 */ /* 0x000fc60000000009 */
[----:B------:R-:W-:-:S05]  /*1880*/  HSETP2.GEU.AND P2, PT, R2.H0_H0, R11.H0_H0, PT ;  /* 0x2000000b02007234 */ /* 0x000fca0003f4e800 */
[----:B------:R-:W-:Y:S02]  /*1890*/  SEL R2, R2, R11, P2 ;  /* 0x0000000b02027207 */ /* 0x000fe40001000000 */
[----:B0-----:R-:W-:-:S03]  /*18a0*/  PRMT R11, R6, 0x7610, R11 ;  /* 0x00007610060b7816 */ /* 0x001fc6000000000b */
[----:B------:R-:W-:-:S05]  /*18b0*/  HSETP2.GEU.AND P2, PT, R2.H0_H0, R5.H0_H0, PT ;  /* 0x2000000502007234 */ /* 0x000fca0003f4e800 */
[----:B------:R-:W-:Y:S02]  /*18c0*/  SEL R2, R2, R5, P2 ;  /* 0x0000000502027207 */ /* 0x000fe40001000000 */
[----:B------:R-:W0:Y:S03]  /*18d0*/  LDS.64 R4, [UR4+0x38] ;  /* 0x00003804ff047984 */ /* 0x000e260008000a00 */
[----:B------:R-:W-:-:S05]  /*18e0*/  HSETP2.GEU.AND P2, PT, R2.H0_H0, R9.H0_H0, PT ;  /* 0x2000000902007234 */ /* 0x000fca0003f4e800 */
[----:B------:R-:W-:Y:S02]  /*18f0*/  SEL R2, R2, R9, P2 ;  /* 0x0000000902027207 */ /* 0x000fe40001000000 */
[----:B------:R-:W-:-:S03]  /*1900*/  PRMT R9, R6, 0x7632, R9 ;  /* 0x0000763206097816 */ /* 0x000fc60000000009 */
[----:B------:R-:W-:-:S05]  /*1910*/  HSETP2.GEU.AND P2, PT, R2.H0_H0, R11.H0_H0, PT ;  /* 0x2000000b02007234 */ /* 0x000fca0003f4e800 */
[----:B------:R-:W-:-:S05]  /*1920*/  SEL R2, R2, R11, P2 ;  /* 0x0000000b02027207 */ /* 0x000fca0001000000 */
[----:B------:R-:W-:-:S05]  /*1930*/  HSETP2.GEU.AND P2, PT, R2.H0_H0, R9.H0_H0, PT ;  /* 0x2000000902007234 */ /* 0x000fca0003f4e800 */
[----:B------:R-:W-:Y:S02]  /*1940*/  SEL R2, R2, R9, P2 ;  /* 0x0000000902027207 */ /* 0x000fe40001000000 */
[----:B------:R-:W-:-:S03]  /*1950*/  PRMT R9, R7, 0x7632, R9 ;  /* 0x0000763207097816 */ /* 0x000fc60000000009 */
[----:B------:R-:W-:-:S05]  /*1960*/  HSETP2.GEU.AND P2, PT, R2.H0_H0, R7.H0_H0, PT ;  /* 0x2000000702007234 */ /* 0x000fca0003f4e800 */
[----:B------:R-:W-:Y:S02]  /*1970*/  SEL R2, R2, R7, P2 ;  /* 0x0000000702027207 */ /* 0x000fe40001000000 */
[----:B------:R-:W1:Y:S01]  /*1980*/  LDS.64 R6, [UR4+0x40] ;  /* 0x00004004ff067984 */ /* 0x000e620008000a00 */
[----:B0-----:R-:W-:Y:S02]  /*1990*/  PRMT R11, R4, 0x7610, R11 ;  /* 0x00007610040b7816 */ /* 0x001fe4000000000b */
        /* <DEDUP_REMOVED lines=10> */
[----:B------:R-:W0:Y:S01]  /*1a40*/  LDS.64 R4, [UR4+0x48] ;  /* 0x00004804ff047984 */ /* 0x000e220008000a00 */
[----:B-1----:R-:W-:Y:S02]  /*1a50*/  PRMT R11, R6, 0x7610, R11 ;  /* 0x00007610060b7816 */ /* 0x002fe4000000000b */
        /* <DEDUP_REMOVED lines=37> */
[----:B------:R-:W-:-:S03]  /*1cb0*/  PRMT R9, R4, 0x7632, R9 ;  /* 0x0000763204097816 */ /* 0x000fc60000000009 */
[----:B------:R-:W-:-:S05]  /*1cc0*/  HSETP2.GEU.AND P2, PT, R2.H0_H0, R7.H0_H0, PT ;  /* 0x2000000702007234 */ /* 0x000fca0003f4e800 */
[----:B------:R-:W-:Y:S02]  /*1cd0*/  SEL R2, R2, R7, P2 ;  /* 0x0000000702027207 */ /* 0x000fe40001000000 */
[----:B------:R-:W-:-:S03]  /*1ce0*/  PRMT R7, R5, 0x7632, R7 ;  /* 0x0000763205077816 */ /* 0x000fc60000000007 */
[----:B------:R-:W-:-:S05]  /*1cf0*/  HSETP2.GEU.AND P2, PT, R2.H0_H0, R9.H0_H0, PT ;  /* 0x2000000902007234 */ /* 0x000fca0003f4e800 */
[----:B------:R-:W-:-:S05]  /*1d00*/  SEL R2, R2, R9, P2 ;  /* 0x0000000902027207 */ /* 0x000fca0001000000 */
[----:B------:R-:W-:-:S05]  /*1d10*/  HSETP2.GEU.AND P2, PT, R2.H0_H0, R5.H0_H0, PT ;  /* 0x2000000502007234 */ /* 0x000fca0003f4e800 */
[----:B------:R-:W-:-:S05]  /*1d20*/  SEL R2, R2, R5, P2 ;  /* 0x0000000502027207 */ /* 0x000fca0001000000 */
[----:B------:R-:W-:-:S05]  /*1d30*/  HSETP2.GEU.AND P2, PT, R2.H0_H0, R7.H0_H0, PT ;  /* 0x2000000702007234 */ /* 0x000fca0003f4e800 */
[----:B------:R-:W-:-:S08]  /*1d40*/  SEL R2, R2, R7, P2 ;  /* 0x0000000702027207 */ /* 0x000fd00001000000 */
.L_x_2008:
[----:B------:R-:W-:Y:S05]  /*1d50*/  BSYNC B0 ;  /* 0x0000000000007941 */ /* 0x000fea0003800000 */
.L_x_2006:
[----:B------:R-:W0:Y:S01]  /*1d60*/  @!P1 S2R R9, SR_CTAID.X ;  /* 0x0000000000099919 */ /* 0x000e220000002500 */
[----:B------:R-:W0:Y:S01]  /*1d70*/  @!P1 LDC.64 R4, c[0x0][0x220] ;  /* 0x00008800ff049b82 */ /* 0x000e220000000a00 */
[----:B------:R-:W-:Y:S01]  /*1d80*/  @!P1 HADD2.F32 R7, -RZ, R2.H0_H0 ;  /* 0x20000002ff079230 */ /* 0x000fe20000004100 */
[----:B------:R1:W-:Y:S01]  /*1d90*/  @!P1 STS.U16 [UR4+0x62], R2 ;  /* 0x00006202ff009988 */ /* 0x0003e20008000404 */
[----:B0-----:R-:W-:-:S05]  /*1da0*/  @!P1 IMAD.WIDE R4, R9, 0x4, R4 ;  /* 0x0000000409049825 */ /* 0x001fca00078e0204 */
[----:B------:R1:W-:Y:S01]  /*1db0*/  @!P1 STG.E desc[UR6][R4.64], R7 ;  /* 0x0000000704009986 */ /* 0x0003e2000c101906 */
[----:B------:R-:W-:Y:S06]  /*1dc0*/  BAR.SYNC.DEFER_BLOCKING 0x0 ;  /* 0x0000000000007b1d */ /* 0x000fec0000010000 */
[----:B------:R-:W-:Y:S05]  /*1dd0*/  @P0 EXIT ;  /* 0x000000000000094d */ /* 0x000fea0003800000 */
[----:B-1----:R-:W0:Y:S01]  /*1de0*/  LDS.U16 R2, [UR4+0x62] ;  /* 0x00006204ff027984 */ /* 0x002e220008000400 */
[----:B------:R-:W-:Y:S01]  /*1df0*/  LOP3.LUT R5, RZ, R3, RZ, 0x33, !PT ;  /* 0x00000003ff057212 */ /* 0x000fe200078e33ff */
[----:B------:R-:W-:Y:S01]  /*1e00*/  ULDC UR10, c[0x0][0x228] ;  /* 0x00008a00000a7ab9 */ /* 0x000fe20000000800 */
[----:B------:R-:W-:Y:S03]  /*1e10*/  BSSY B0, `(.L_x_2009) ;  /* 0x000002a000007945 */ /* 0x000fe60003800000 */
[----:B------:R-:W-:-:S05]  /*1e20*/  IMAD.IADD R5, R5, 0x1, R0 ;  /* 0x0000000105057824 */ /* 0x000fca00078e0200 */
[C---:B------:R-:W-:Y:S02]  /*1e30*/  LEA.HI R4, R5.reuse, 0x1, RZ, 0x16 ;  /* 0x0000000105047811 */ /* 0x040fe400078fb0ff */
[----:B------:R-:W-:Y:S01]  /*1e40*/  ISETP.GE.U32.AND P0, PT, R5, 0xc00, PT ;  /* 0x00000c000500780c */ /* 0x000fe20003f06070 */
[----:B------:R-:W-:Y:S01]  /*1e50*/  IMAD.MOV.U32 R5, RZ, RZ, R3 ;  /* 0x000000ffff057224 */ /* 0x000fe200078e0003 */
[----:B------:R-:W-:Y:S01]  /*1e60*/  LOP3.LUT P1, R6, R4, 0x3, RZ, 0xc0, !PT ;  /* 0x0000000304067812 */ /* 0x000fe2000782c0ff */
[----:B0-----:R-:W-:-:S06]  /*1e70*/  HADD2.F32 R2, -RZ, R2.H0_H0 ;  /* 0x20000002ff027230 */ /* 0x001fcc0000004100 */
[----:B------:R-:W0:Y:S02]  /*1e80*/  MUFU.RCP R2, R2 ;  /* 0x0000000200027308 */ /* 0x000e240000001000 */
[----:B0-----:R-:W-:-:S04]  /*1e90*/  FMUL.FTZ R4, R2, 127 ;  /* 0x42fe000002047820 */ /* 0x001fc80000410000 */
[----:B------:R-:W-:Y:S05]  /*1ea0*/  @!P1 BRA `(.L_x_2010) ;  /* 0x0000000000809947 */ /* 0x000fea0003800000 */
[----:B------:R-:W0:Y:S01]  /*1eb0*/  S2UR UR4, SR_CTAID.X ;  /* 0x00000000000479c3 */ /* 0x000e220000002500 */
[----:B------:R-:W-:Y:S01]  /*1ec0*/  ULDC.64 UR8, c[0x0][0x210] ;  /* 0x0000840000087ab9 */ /* 0x000fe20000000a00 */
[----:B------:R-:W-:Y:S02]  /*1ed0*/  IMAD.MOV.U32 R5, RZ, RZ, R3 ;  /* 0x000000ffff057224 */ /* 0x000fe400078e0003 */
[----:B0-----:R-:W-:Y:S01]  /*1ee0*/  IMAD R0, R0, UR4, RZ ;  /* 0x0000000400007c24 */ /* 0x001fe2000f8e02ff */
[----:B------:R-:W-:-:S04]  /*1ef0*/  ULDC.64 UR4, c[0x0][0x218] ;  /* 0x0000860000047ab9 */ /* 0x000fc80000000a00 */
[----:B------:R-:W-:Y:S02]  /*1f00*/  SHF.R.S32.HI R2, RZ, 0x1f, R0 ;  /* 0x0000001fff027819 */ /* 0x000fe40000011400 */
[C---:B------:R-:W-:Y:S01]  /*1f10*/  IADD3 R9, P1, R0.reuse, R3, RZ ;  /* 0x0000000300097210 */ /* 0x040fe20007f3e0ff */
[----:B------:R-:W-:-:S03]  /*1f20*/  IMAD.IADD R0, R0, 0x1, R3 ;  /* 0x0000000100007824 */ /* 0x000fc600078e0203 */
[----:B------:R-:W-:Y:S02]  /*1f30*/  LEA.HI.X.SX32 R2, R3, R2, 0x1, P1 ;  /* 0x0000000203027211 */ /* 0x000fe400008f0eff */
[C---:B------:R-:W-:Y:S02]  /*1f40*/  LEA R8, P2, R9.reuse, UR8, 0x1 ;  /* 0x0000000809087c11 */ /* 0x040fe4000f8408ff */
[C---:B------:R-:W-:Y:S02]  /*1f50*/  IADD3 R10, P1, R0.reuse, UR4, RZ ;  /* 0x00000004000a7c10 */ /* 0x040fe4000ff3e0ff */
[----:B------:R-:W-:Y:S02]  /*1f60*/  LEA.HI.X R9, R9, UR9, R2, 0x1, P2 ;  /* 0x0000000909097c11 */ /* 0x000fe400090f0c02 */
[----:B------:R-:W-:-:S09]  /*1f70*/  LEA.HI.X.SX32 R11, R0, UR5, 0x1, P1 ;  /* 0x00000005000b7c11 */ /* 0x000fd200088f0eff */
.L_x_2011:
[----:B0-----:R-:W-:Y:S02]  /*1f80*/  IMAD.MOV.U32 R2, RZ, RZ, R8 ;  /* 0x000000ffff027224 */ /* 0x001fe400078e0008 */
[----:B------:R-:W-:-:S05]  /*1f90*/  IMAD.MOV.U32 R3, RZ, RZ, R9 ;  /* 0x000000ffff037224 */ /* 0x000fca00078e0009 */
[----:B------:R0:W2:Y:S01]  /*1fa0*/  LDG.E.U16 R0, desc[UR6][R2.64] ;  /* 0x0000000602007981 */ /* 0x0000a2000c1e1500 */
[----:B------:R-:W-:Y:S01]  /*1fb0*/  IMAD.MOV.U32 R7, RZ, RZ, RZ ;  /* 0x000000ffff077224 */ /* 0x000fe200078e00ff */
[----:B------:R-:W-:Y:S01]  /*1fc0*/  IADD3 R8, P3, R8, 0x800, RZ ;  /* 0x0000080008087810 */ /* 0x000fe20007f7e0ff */
[----:B------:R-:W-:Y:S02]  /*1fd0*/  VIADD R6, R6, 0xffffffff ;  /* 0xffffffff06067836 */ /* 0x000fe40000000000 */
[----:B------:R-:W-:Y:S02]  /*1fe0*/  VIADD R5, R5, 0x400 ;  /* 0x0000040005057836 */ /* 0x000fe40000000000 */
[----:B------:R-:W-:Y:S02]  /*1ff0*/  IMAD.X R9, RZ, RZ, R9, P3 ;  /* 0x000000ffff097224 */ /* 0x000fe400018e0609 */
[----:B0-----:R-:W-:Y:S01]  /*2000*/  IMAD.MOV.U32 R2, RZ, RZ, R10 ;  /* 0x000000ffff027224 */ /* 0x001fe200078e000a */
[----:B------:R-:W-:Y:S01]  /*2010*/  IADD3 R10, P2, R10, 0x400, RZ ;  /* 0x000004000a0a7810 */ /* 0x000fe20007f5e0ff */
[----:B------:R-:W-:-:S04]  /*2020*/  IMAD.MOV.U32 R3, RZ, RZ, R11 ;  /* 0x000000ffff037224 */ /* 0x000fc800078e000b */
[----:B------:R-:W-:Y:S02]  /*2030*/  IMAD.X R11, RZ, RZ, R11, P2 ;  /* 0x000000ffff0b7224 */ /* 0x000fe400010e060b */
[----:B--2---:R-:W-:-:S05]  /*2040*/  HADD2.F32 R13, -RZ, R0.H0_H0 ;  /* 0x20000000ff0d7230 */ /* 0x004fca0000004100 */
[----:B------:R-:W-:-:S13]  /*2050*/  FSETP.GEU.FTZ.AND P1, PT, |R13|, UR10, PT ;  /* 0x0000000a0d007c0b */ /* 0x000fda000bf3e200 */
[----:B------:R-:W-:-:S04]  /*2060*/  @!P1 FMUL.FTZ R0, R4, R13 ;  /* 0x0000000d04009220 */ /* 0x000fc80000410000 */
[----:B------:R-:W0:Y:S01]  /*2070*/  @!P1 F2I.FTZ.NTZ R7, R0 ;  /* 0x0000000000079305 */ /* 0x000e220000213100 */
[----:B------:R-:W-:Y:S01]  /*2080*/  ISETP.NE.AND P1, PT, R6, RZ, PT ;  /* 0x000000ff0600720c */ /* 0x000fe20003f25270 */
[----:B0-----:R0:W-:-:S12]  /*2090*/  STG.E.U8 desc[UR6][R2.64], R7 ;  /* 0x0000000702007986 */ /* 0x0011d8000c101106 */
[----:B------:R-:W-:Y:S05]  /*20a0*/  @P1 BRA `(.L_x_2011) ;  /* 0xfffffffc00b41947 */ /* 0x000fea000383ffff */
.L_x_2010:
[----:B------:R-:W-:Y:S05]  /*20b0*/  BSYNC B0 ;  /* 0x0000000000007941 */ /* 0x000fea0003800000 */
.L_x_2009:
[----:B------:R-:W-:Y:S05]  /*20c0*/  @!P0 EXIT ;  /* 0x000000000000894d */ /* 0x000fea0003800000 */
[----:B------:R-:W1:Y:S01]  /*20d0*/  S2UR UR4, SR_CTAID.X ;  /* 0x00000000000479c3 */ /* 0x000e620000002500 */
[----:B0-----:R-:W-:Y:S01]  /*20e0*/  SHF.R.S32.HI R2, RZ, 0x1f, R5 ;  /* 0x0000001fff027819 */ /* 0x001fe20000011405 */
[----:B------:R-:W-:-:S06]  /*20f0*/  ULDC.64 UR8, c[0x0][0x218] ;  /* 0x0000860000087ab9 */ /* 0x000fcc0000000a00 */
[----:B------:R-:W1:Y:S02]  /*2100*/  LDC R0, c[0x0][0x230] ;  /* 0x00008c00ff007b82 */ /* 0x000e640000000800 */
[----:B-1----:R-:W-:Y:S01]  /*2110*/  IMAD R6, R0, UR4, RZ ;  /* 0x0000000400067c24 */ /* 0x002fe2000f8e02ff */
[----:B------:R-:W-:-:S03]  /*2120*/  ULDC.64 UR4, c[0x0][0x210] ;  /* 0x0000840000047ab9 */ /* 0x000fc60000000a00 */
[C---:B------:R-:W-:Y:S01]  /*2130*/  IMAD.IADD R0, R6.reuse, 0x1, R5 ;  /* 0x0000000106007824 */ /* 0x040fe200078e0205 */
[----:B------:R-:W-:-:S04]  /*2140*/  IADD3 R3, P0, R6, R5, RZ ;  /* 0x0000000506037210 */ /* 0x000fc80007f1e0ff */
[----:B------:R-:W-:Y:S02]  /*2150*/  IADD3 R10, P2, R0, UR8, RZ ;  /* 0x00000008000a7c10 */ /* 0x000fe4000ff5e0ff */
[C---:B------:R-:W-:Y:S01]  /*2160*/  LEA R11, P1, R3.reuse, UR4, 0x1 ;  /* 0x00000004030b7c11 */ /* 0x040fe2000f8208ff */
[----:B------:R-:W-:Y:S01]  /*2170*/  ULDC UR4, c[0x0][0x228] ;  /* 0x00008a0000047ab9 */ /* 0x000fe20000000800 */
[----:B------:R-:W-:Y:S02]  /*2180*/  LEA.HI.X.SX32 R2, R6, R2, 0x1, P0 ;  /* 0x0000000206027211 */ /* 0x000fe400000f0eff */
[----:B------:R-:W-:Y:S02]  /*2190*/  LEA.HI.X.SX32 R13, R0, UR9, 0x1, P2 ;  /* 0x00000009000d7c11 */ /* 0x000fe400090f0eff */
[----:B------:R-:W-:Y:S01]  /*21a0*/  LEA.HI.X R3, R3, UR5, R2, 0x1, P1 ;  /* 0x0000000503037c11 */ /* 0x000fe200088f0c02 */
[----:B------:R-:W-:-:S06]  /*21b0*/  ULDC UR5, c[0x0][0x230] ;  /* 0x00008c0000057ab9 */ /* 0x000fcc0000000800 */
.L_x_2012:
[----:B------:R-:W-:-:S05]  /*21c0*/  IMAD.MOV.U32 R2, RZ, RZ, R11 ;  /* 0x000000ffff027224 */ /* 0x000fca00078e000b */
[----:B------:R-:W2:Y:S01]  /*21d0*/  LDG.E.U16 R0, desc[UR6][R2.64] ;  /* 0x0000000602007981 */ /* 0x000ea2000c1e1500 */
[----:B------:R-:W-:Y:S02]  /*21e0*/  IMAD.MOV.U32 R11, RZ, RZ, RZ ;  /* 0x000000ffff0b7224 */ /* 0x000fe400078e00ff */
[----:B0-----:R-:W-:Y:S02]  /*21f0*/  IMAD.MOV.U32 R6, RZ, RZ, R10 ;  /* 0x000000ffff067224 */ /* 0x001fe400078e000a */
[----:B--2---:R-:W-:-:S05]  /*2200*/  HADD2.F32 R7, -RZ, R0.H0_H0 ;  /* 0x20000000ff077230 */ /* 0x004fca0000004100 */
[----:B------:R-:W-:-:S13]  /*2210*/  FSETP.GEU.FTZ.AND P0, PT, |R7|, UR4, PT ;  /* 0x0000000407007c0b */ /* 0x000fda000bf1e200 */
[----:B------:R-:W-:Y:S01]  /*2220*/  @!P0 FMUL.FTZ R0, R4, R7 ;  /* 0x0000000704008220 */ /* 0x000fe20000410000 */
[----:B------:R-:W-:-:S03]  /*2230*/  IMAD.MOV.U32 R7, RZ, RZ, R13 ;  /* 0x000000ffff077224 */ /* 0x000fc600078e000d */
[----:B------:R-:W0:Y:S02]  /*2240*/  @!P0 F2I.FTZ.NTZ R11, R0 ;  /* 0x00000000000b8305 */ /* 0x000e240000213100 */
[----:B0-----:R0:W-:Y:S04]  /*2250*/  STG.E.U8 desc[UR6][R6.64], R11 ;  /* 0x0000000b06007986 */ /* 0x0011e8000c101106 */
[----:B------:R-:W2:Y:S01]  /*2260*/  LDG.E.U16 R8, desc[UR6][R2.64+0x800] ;  /* 0x0008000602087981 */ /* 0x000ea2000c1e1500 */
[----:B------:R-:W-:Y:S02]  /*2270*/  IMAD.MOV.U32 R9, RZ, RZ, RZ ;  /* 0x000000ffff097224 */ /* 0x000fe400078e00ff */
[----:B--2---:R-:W-:-:S05]  /*2280*/  HADD2.F32 R13, -RZ, R8.H0_H0 ;  /* 0x20000008ff0d7230 */ /* 0x004fca0000004100 */
[----:B------:R-:W-:-:S13]  /*2290*/  FSETP.GEU.FTZ.AND P0, PT, |R13|, UR4, PT ;  /* 0x000000040d007c0b */ /* 0x000fda000bf1e200 */
[----:B------:R-:W-:-:S04]  /*22a0*/  @!P0 FMUL.FTZ R8, R4, R13 ;  /* 0x0000000d04088220 */ /* 0x000fc80000410000 */
[----:B------:R-:W1:Y:S02]  /*22b0*/  @!P0 F2I.FTZ.NTZ R9, R8 ;  /* 0x0000000800098305 */ /* 0x000e640000213100 */
[----:B-1----:R1:W-:Y:S04]  /*22c0*/  STG.E.U8 desc[UR6][R6.64+0x400], R9 ;  /* 0x0004000906007986 */ /* 0x0023e8000c101106 */
[----:B------:R-:W2:Y:S01]  /*22d0*/  LDG.E.U16 R10, desc[UR6][R2.64+0x1000] ;  /* 0x00100006020a7981 */ /* 0x000ea2000c1e1500 */
[----:B0-----:R-:W-:Y:S02]  /*22e0*/  IMAD.MOV.U32 R11, RZ, RZ, RZ ;  /* 0x000000ffff0b7224 */ /* 0x001fe400078e00ff */
[----:B--2---:R-:W-:-:S05]  /*22f0*/  HADD2.F32 R13, -RZ, R10.H0_H0 ;  /* 0x2000000aff0d7230 */ /* 0x004fca0000004100 */
[----:B------:R-:W-:-:S13]  /*2300*/  FSETP.GEU.FTZ.AND P0, PT, |R13|, UR4, PT ;  /* 0x000000040d007c0b */ /* 0x000fda000bf1e200 */
[----:B------:R-:W-:-:S04]  /*2310*/  @!P0 FMUL.FTZ R0, R4, R13 ;  /* 0x0000000d04008220 */ /* 0x000fc80000410000 */
[----:B------:R-:W0:Y:S02]  /*2320*/  @!P0 F2I.FTZ.NTZ R11, R0 ;  /* 0x00000000000b8305 */ /* 0x000e240000213100 */
[----:B0-----:R0:W-:Y:S04]  /*2330*/  STG.E.U8 desc[UR6][R6.64+0x800], R11 ;  /* 0x0008000b06007986 */ /* 0x0011e8000c101106 */
[----:B------:R2:W3:Y:S01]  /*2340*/  LDG.E.U16 R10, desc[UR6][R2.64+0x1800] ;  /* 0x00180006020a7981 */ /* 0x0004e2000c1e1500 */
[----:B-1----:R-:W-:Y:S02]  /*2350*/  IMAD.MOV.U32 R9, RZ, RZ, RZ ;  /* 0x000000ffff097224 */ /* 0x002fe400078e00ff */
[----:B------:R-:W-:Y:S01]  /*2360*/  VIADD R5, R5, 0x1000 ;  /* 0x0000100005057836 */ /* 0x000fe20000000000 */
[----:B0-----:R-:W-:-:S05]  /*2370*/  IADD3 R11, P1, R2, 0x2000, RZ ;  /* 0x00002000020b7810 */ /* 0x001fca0007f3e0ff */
[----:B--2---:R-:W-:Y:S02]  /*2380*/  IMAD.X R3, RZ, RZ, R3, P1 ;  /* 0x000000ffff037224 */ /* 0x004fe400008e0603 */
[----:B---3--:R-:W-:Y:S01]  /*2390*/  HADD2.F32 R13, -RZ, R10.H0_H0 ;  /* 0x2000000aff0d7230 */ /* 0x008fe20000004100 */
[----:B------:R-:W-:-:S04]  /*23a0*/  IADD3 R10, P2, R6, 0x1000, RZ ;  /* 0x00001000060a7810 */ /* 0x000fc80007f5e0ff */
[----:B------:R-:W-:-:S13]  /*23b0*/  FSETP.GEU.FTZ.AND P0, PT, |R13|, UR4, PT ;  /* 0x000000040d007c0b */ /* 0x000fda000bf1e200 */
[----:B------:R-:W-:Y:S01]  /*23c0*/  @!P0 FMUL.FTZ R8, R4, R13 ;  /* 0x0000000d04088220 */ /* 0x000fe20000410000 */
[----:B------:R-:W-:-:S03]  /*23d0*/  IMAD.X R13, RZ, RZ, R7, P2 ;  /* 0x000000ffff0d7224 */ /* 0x000fc600010e0607 */
[----:B------:R-:W0:Y:S01]  /*23e0*/  @!P0 F2I.FTZ.NTZ R9, R8 ;  /* 0x0000000800098305 */ /* 0x000e220000213100 */
[----:B------:R-:W-:Y:S01]  /*23f0*/  ISETP.GE.AND P0, PT, R5, UR5, PT ;  /* 0x0000000505007c0c */ /* 0x000fe2000bf06270 */
[----:B0-----:R0:W-:-:S12]  /*2400*/  STG.E.U8 desc[UR6][R6.64+0xc00], R9 ;  /* 0x000c000906007986 */ /* 0x0011d8000c101106 */
[----:B------:R-:W-:Y:S05]  /*2410*/  @!P0 BRA `(.L_x_2012) ;  /* 0xfffffffc00688947 */ /* 0x000fea000383ffff */
[----:B------:R-:W-:Y:S05]  /*2420*/  EXIT ;  /* 0x000000000000794d */ /* 0x000fea0003800000 */
.L_x_2013:
        /* <DEDUP_REMOVED lines=13> */
.L_x_2186:


//--------------------- .text._Z16kInt8VectorQuantI6__halfLi1024ELi0EEvPT_PaPffii --------------------------
	.section	.text._Z16kInt8VectorQuantI6__halfLi1024ELi0EEvPT_PaPffii,"ax",@progbits
	.align	128
        .global         _Z16kInt8VectorQuantI6__halfLi1024ELi0EEvPT_PaPffii
        .type           _Z16kInt8VectorQuantI6__halfLi1024ELi0EEvPT_PaPffii,@function
        .size           _Z16kInt8VectorQuantI6__halfLi1024ELi0EEvPT_PaPffii,(.L_x_2187 - _Z16kInt8VectorQuantI6__halfLi1024ELi0EEvPT_PaPffii)
        .other          _Z16kInt8VectorQuantI6__halfLi1024ELi0EEvPT_PaPffii,@"STO_CUDA_ENTRY STV_DEFAULT"
_Z16kInt8VectorQuantI6__halfLi1024ELi0EEvPT_PaPffii:
.text._Z16kInt8VectorQuantI6__halfLi1024ELi0EEvPT_PaPffii:
        /* <DEDUP_REMOVED lines=17> */
[----:B------:R-:W-:Y:S02]  /*0110*/  IMAD.MOV.U32 R7, RZ, RZ, R3 ;  /* 0x000000ffff077224 */ /* 0x000fe400078e0003 */
[----:B0-----:R-:W-:Y:S01]  /*0120*/  IMAD R6, R0, UR4, RZ ;  /* 0x0000000400067c24 */ /* 0x001fe2000f8e02ff */
[----:B------:R-:W-:-:S04]  /*0130*/  ULDC.64 UR4, c[0x0][0x210] ;  /* 0x0000840000047ab9 */ /* 0x000fc80000000a00 */
[----:B------:R-:W-:Y:S02]  /*0140*/  IADD3 R5, P0, R6, R3, RZ ;  /* 0x0000000306057210 */ /* 0x000fe40007f1e0ff */
[----:B------:R-:W-:Y:S02]  /*0150*/  SHF.R.S32.HI R6, RZ, 0x1f, R6 ;  /* 0x0000001fff067819 */ /* 0x000fe40000011406 */
[----:B------:R-:W-:Y:S02]  /*0160*/  LEA R10, P3, R5, UR4, 0x1 ;  /* 0x00000004050a7c11 */ /* 0x000fe4000f8608ff */
[----:B------:R-:W-:Y:S01]  /*0170*/  LEA.HI.X.SX32 R8, R3, R6, 0x1, P0 ;  /* 0x0000000603087211 */ /* 0x000fe200000f0eff */
[----:B------:R-:W-:-:S03]  /*0180*/  IMAD.MOV.U32 R6, RZ, RZ, R4 ;  /* 0x000000ffff067224 */ /* 0x000fc600078e0004 */
[----:B------:R-:W-:-:S07]  /*0190*/  LEA.HI.X R5, R5, UR5, R8, 0x1, P3 ;  /* 0x0000000505057c11 */ /* 0x000fce00098f0c08 */
.L_x_2018:
[----:B------:R-:W-:-:S06]  /*01a0*/  IMAD.MOV.U32 R4, RZ, RZ, R10 ;  /* 0x000000ffff047224 */ /* 0x000fcc00078e000a */
[----:B------:R0:W2:Y:S01]  /*01b0*/  LDG.E.EF.U16 R4, desc[UR6][R4.64] ;  /* 0x0000000604047981 */ /* 0x0000a2000c0e1500 */
[----:B------:R-:W-:Y:S01]  /*01c0*/  VIADD R6, R6, 0xffffffff ;  /* 0xffffffff06067836 */ /* 0x000fe20000000000 */
[----:B------:R-:W-:Y:S01]  /*01d0*/  IADD3 R10, P3, R10, 0x800, RZ ;  /* 0x000008000a0a7810 */ /* 0x000fe20007f7e0ff */
[----:B------:R-:W-:Y:S02]  /*01e0*/  HADD2.F32 R2, -RZ, R2.H0_H0 ;  /* 0x20000002ff027230 */ /* 0x000fe40000004100 */
[----:B------:R-:W-:Y:S01]  /*01f0*/  VIADD R7, R7, 0x400 ;  /* 0x0000040007077836 */ /* 0x000fe20000000000 */
[----:B------:R-:W-:Y:S01]  /*0200*/  ISETP.NE.AND P0, PT, R6, RZ, PT ;  /* 0x000000ff0600720c */ /* 0x000fe20003f05270 */
[----:B0-----:R-:W-:Y:S02]  /*0210*/  IMAD.X R5, RZ, RZ, R5, P3 ;  /* 0x000000ffff057224 */ /* 0x001fe400018e0605 */
[----:B--2---:R-:W-:-:S05]  /*0220*/  HADD2.F32 R8, -RZ, R4.H0_H0 ;  /* 0x20000004ff087230 */ /* 0x004fca0000004100 */
[----:B------:R-:W-:-:S05]  /*0230*/  FADD.FTZ R8, |R8|, -RZ ;  /* 0x800000ff08087221 */ /* 0x000fca0000010200 */
[----:B------:R-:W-:-:S05]  /*0240*/  F2FP.F16.F32.PACK_AB R8, RZ, R8 ;  /* 0x00000008ff08723e */ /* 0x000fca00000000ff */
[----:B------:R-:W-:-:S05]  /*0250*/  HADD2.F32 R9, -RZ, R8.H0_H0 ;  /* 0x20000008ff097230 */ /* 0x000fca0000004100 */
[----:B------:R-:W-:-:S04]  /*0260*/  FMNMX.FTZ R2, R2, R9, !PT ;  /* 0x0000000902027209 */ /* 0x000fc80007810000 */
[----:B------:R-:W-:Y:S01]  /*0270*/  F2FP.F16.F32.PACK_AB R2, RZ, R2 ;  /* 0x00000002ff02723e */ /* 0x000fe200000000ff */
[----:B------:R-:W-:Y:S06]  /*0280*/  @P0 BRA `(.L_x_2018) ;  /* 0xfffffffc00c40947 */ /* 0x000fec000383ffff */
.L_x_2017:
[----:B------:R-:W-:Y:S05]  /*0290*/  BSYNC B1 ;  /* 0x0000000000017941 */ /* 0x000fea0003800000 */
.L_x_2016:
[----:B------:R-:W-:Y:S05]  /*02a0*/  @!P2 BRA `(.L_x_2015) ;  /* 0x000000100024a947 */ /* 0x000fea0003800000 */
[----:B------:R-:W0:Y:S01]  /*02b0*/  S2UR UR4, SR_CTAID.X ;  /* 0x00000000000479c3 */ /* 0x000e220000002500 */
[C---:B------:R-:W-:Y:S01]  /*02c0*/  IMAD.IADD R5, R0.reuse, 0x1, -R7 ;  /* 0x0000000100057824 */ /* 0x040fe200078e0a07 */
[----:B------:R-:W-:Y:S01]  /*02d0*/  BSSY B1, `(.L_x_2019) ;  /* 0x000009a000017945 */ /* 0x000fe20003800000 */
[C---:B------:R-:W-:Y:S02]  /*02e0*/  VIADD R4, R7.reuse, 0xc00 ;  /* 0x00000c0007047836 */ /* 0x040fe40000000000 */
[----:B------:R-:W-:Y:S01]  /*02f0*/  VIADD R6, R7, 0x400 ;  /* 0x0000040007067836 */ /* 0x000fe20000000000 */
[----:B------:R-:W-:Y:S01]  /*0300*/  ISETP.GT.AND P2, PT, R5, 0x3000, PT ;  /* 0x000030000500780c */ /* 0x000fe20003f44270 */
[----:B------:R-:W-:Y:S02]  /*0310*/  VIADD R5, R7, 0x800 ;  /* 0x0000080007057836 */ /* 0x000fe40000000000 */
[----:B0-----:R-:W-:Y:S01]  /*0320*/  IMAD R8, R0, UR4, RZ ;  /* 0x0000000400087c24 */ /* 0x001fe2000f8e02ff */
[----:B------:R-:W-:-:S04]  /*0330*/  ULDC.64 UR4, c[0x0][0x210] ;  /* 0x0000840000047ab9 */ /* 0x000fc80000000a00 */
[----:B------:R-:W-:Y:S02]  /*0340*/  SHF.R.S32.HI R9, RZ, 0x1f, R8 ;  /* 0x0000001fff097819 */ /* 0x000fe40000011408 */
[C---:B------:R-:W-:Y:S02]  /*0350*/  IADD3 R11, P0, R8.reuse, R4, RZ ;  /* 0x00000004080b7210 */ /* 0x040fe40007f1e0ff */
[C---:B------:R-:W-:Y:S02]  /*0360*/  IADD3 R13, P3, R8.reuse, R5, RZ ;  /* 0x00000005080d7210 */ /* 0x040fe40007f7e0ff */
[----:B------:R-:W-:Y:S02]  /*0370*/  IADD3 R15, P4, R8, R6, RZ ;  /* 0x00000006080f7210 */ /* 0x000fe40007f9e0ff */
[----:B------:R-:W-:Y:S02]  /*0380*/  IADD3 R8, P5, R7, R8, RZ ;  /* 0x0000000807087210 */ /* 0x000fe40007fbe0ff */
[----:B------:R-:W-:-:S02]  /*0390*/  LEA.HI.X.SX32 R16, R5, R9, 0x1, P3 ;  /* 0x0000000905107211 */ /* 0x000fc400018f0eff */
[-C--:B------:R-:W-:Y:S02]  /*03a0*/  LEA.HI.X.SX32 R18, R4, R9.reuse, 0x1, P0 ;  /* 0x0000000904127211 */ /* 0x080fe400000f0eff */
[-C--:B------:R-:W-:Y:S02]  /*03b0*/  LEA.HI.X.SX32 R6, R6, R9.reuse, 0x1, P4 ;  /* 0x0000000906067211 */ /* 0x080fe400020f0eff */
[----:B------:R-:W-:Y:S02]  /*03c0*/  LEA.HI.X.SX32 R5, R7, R9, 0x1, P5 ;  /* 0x0000000907057211 */ /* 0x000fe400028f0eff */
[----:B------:R-:W-:Y:S02]  /*03d0*/  LEA R10, P0, R11, UR4, 0x1 ;  /* 0x000000040b0a7c11 */ /* 0x000fe4000f8008ff */
[----:B------:R-:W-:Y:S02]  /*03e0*/  LEA R12, P3, R13, UR4, 0x1 ;  /* 0x000000040d0c7c11 */ /* 0x000fe4000f8608ff */
[----:B------:R-:W-:-:S02]  /*03f0*/  LEA R14, P4, R15, UR4, 0x1 ;  /* 0x000000040f0e7c11 */ /* 0x000fc4000f8808ff */
[C---:B------:R-:W-:Y:S02]  /*0400*/  LEA R4, P5, R8.reuse, UR4, 0x1 ;  /* 0x0000000408047c11 */ /* 0x040fe4000f8a08ff */
[----:B------:R-:W-:Y:S02]  /*0410*/  LEA.HI.X R11, R11, UR5, R18, 0x1, P0 ;  /* 0x000000050b0b7c11 */ /* 0x000fe400080f0c12 */
[----:B------:R-:W-:Y:S02]  /*0420*/  LEA.HI.X R13, R13, UR5, R16, 0x1, P3 ;  /* 0x000000050d0d7c11 */ /* 0x000fe400098f0c10 */
[----:B------:R-:W-:Y:S02]  /*0430*/  LEA.HI.X R15, R15, UR5, R6, 0x1, P4 ;  /* 0x000000050f0f7c11 */ /* 0x000fe4000a0f0c06 */
[----:B------:R-:W-:Y:S02]  /*0440*/  LEA.HI.X R5, R8, UR5, R5, 0x1, P5 ;  /* 0x0000000508057c11 */ /* 0x000fe4000a8f0c05 */
[----:B------:R-:W-:Y:S01]  /*0450*/  PLOP3.LUT P0, PT, PT, PT, PT, 0x80, 0x0 ;  /* 0x000000000000781c */ /* 0x000fe20003f0f070 */
[----:B------:R-:W-:-:S12]  /*0460*/  @!P2 BRA `(.L_x_2020) ;  /* 0x000000080000a947 */ /* 0x000fd80003800000 */
[----:B------:R-:W-:Y:S01]  /*0470*/  PLOP3.LUT P0, PT, PT, PT, PT, 0x8, 0x0 ;  /* 0x000000000000781c */ /* 0x000fe20003f0e170 */
[----:B------:R-:W-:-:S12]  /*0480*/  VIADD R6, R0, 0xffffd000 ;  /* 0xffffd00000067836 */ /* 0x000fd80000000000 */
.L_x_2021:
[----:B------:R0:W2:Y:S04]  /*0490*/  LDG.E.EF.U16 R8, desc[UR6][R4.64] ;  /* 0x0000000604087981 */ /* 0x0000a8000c0e1500 */
[----:B------:R-:W3:Y:S04]  /*04a0*/  LDG.E.EF.U16 R9, desc[UR6][R14.64] ;  /* 0x000000060e097981 */ /* 0x000ee8000c0e1500 */
[----:B------:R-:W4:Y:S01]  /*04b0*/  LDG.E.EF.U16 R12, desc[UR6][R12.64] ;  /* 0x000000060c0c7981 */ /* 0x000f22000c0e1500 */
[----:B0-----:R-:W-:Y:S02]  /*04c0*/  IMAD.MOV.U32 R4, RZ, RZ, R10 ;  /* 0x000000ffff047224 */ /* 0x001fe400078e000a */
[----:B------:R-:W-:-:S05]  /*04d0*/  IMAD.MOV.U32 R5, RZ, RZ, R11 ;  /* 0x000000ffff057224 */ /* 0x000fca00078e000b */
[----:B------:R-:W5:Y:S04]  /*04e0*/  LDG.E.EF.U16 R23, desc[UR6][R4.64] ;  /* 0x0000000604177981 */ /* 0x000f68000c0e1500 */
        /* <DEDUP_REMOVED lines=11> */
[----:B------:R-:W5:Y:S01]  /*05a0*/  LDG.E.EF.U16 R10, desc[UR6][R4.64+0x6000] ;  /* 0x00600006040a7981 */ /* 0x000f62000c0e1500 */
[----:B------:R-:W-:-:S02]  /*05b0*/  HADD2.F32 R25, -RZ, R2.H0_H0 ;  /* 0x20000002ff197230 */ /* 0x000fc40000004100 */
[----:B------:R-:W-:-:S05]  /*05c0*/  VIADD R7, R7, 0x4000 ;  /* 0x0000400007077836 */ /* 0x000fca0000000000 */
[----:B------:R-:W-:Y:S01]  /*05d0*/  ISETP.GE.AND P2, PT, R7, R6, PT ;  /* 0x000000060700720c */ /* 0x000fe20003f46270 */
[----:B--2---:R-:W-:Y:S02]  /*05e0*/  HADD2.F32 R8, -RZ, R8.H0_H0 ;  /* 0x20000008ff087230 */ /* 0x004fe40000004100 */
[----:B---3--:R-:W-:-:S03]  /*05f0*/  HADD2.F32 R9, -RZ, R9.H0_H0 ;  /* 0x20000009ff097230 */ /* 0x008fc60000004100 */
[----:B------:R-:W-:Y:S01]  /*0600*/  FADD.FTZ R8, |R8|, -RZ ;  /* 0x800000ff08087221 */ /* 0x000fe20000010200 */
[----:B----4-:R-:W-:Y:S02]  /*0610*/  HADD2.F32 R12, -RZ, R12.H0_H0 ;  /* 0x2000000cff0c7230 */ /* 0x010fe40000004100 */
[----:B------:R-:W-:Y:S02]  /*0620*/  FADD.FTZ R9, |R9|, -RZ ;  /* 0x800000ff09097221 */ /* 0x000fe40000010200 */
[----:B------:R-:W-:-:S05]  /*0630*/  F2FP.F16.F32.PACK_AB R8, RZ, R8 ;  /* 0x00000008ff08723e */ /* 0x000fca00000000ff */
[----:B------:R-:W-:Y:S02]  /*0640*/  HADD2.F32 R8, -RZ, R8.H0_H0 ;  /* 0x20000008ff087230 */ /* 0x000fe40000004100 */
[----:B-----5:R-:W-:-:S03]  /*0650*/  HADD2.F32 R23, -RZ, R23.H0_H0 ;  /* 0x20000017ff177230 */ /* 0x020fc60000004100 */
[----:B------:R-:W-:Y:S01]  /*0660*/  FMNMX.FTZ R8, R25, R8, !PT ;  /* 0x0000000819087209 */ /* 0x000fe20007810000 */
[----:B------:R-:W-:Y:S01]  /*0670*/  FADD.FTZ R25, |R12|, -RZ ;  /* 0x800000ff0c197221 */ /* 0x000fe20000010200 */
[----:B------:R-:W-:Y:S01]  /*0680*/  FADD.FTZ R23, |R23|, -RZ ;  /* 0x800000ff17177221 */ /* 0x000fe20000010200 */
[----:B------:R-:W-:Y:S01]  /*0690*/  HADD2.F32 R22, -RZ, R22.H0_H0 ;  /* 0x20000016ff167230 */ /* 0x000fe20000004100 */
[----:B------:R-:W-:Y:S01]  /*06a0*/  F2FP.F16.F32.PACK_AB R8, R9, R8 ;  /* 0x000000080908723e */ /* 0x000fe200000000ff */
[----:B------:R-:W-:Y:S01]  /*06b0*/  HADD2.F32 R21, -RZ, R21.H0_H0 ;  /* 0x20000015ff157230 */ /* 0x000fe20000004100 */
[----:B------:R-:W-:-:S03]  /*06c0*/  IADD3 R12, P4, R4, 0x7800, RZ ;  /* 0x00007800040c7810 */ /* 0x000fc60007f9e0ff */
[--C-:B------:R-:W-:Y:S02]  /*06d0*/  HADD2.F32 R2, -RZ, R8.reuse.H0_H0 ;  /* 0x20000008ff027230 */ /* 0x100fe40000004100 */
[----:B------:R-:W-:Y:S01]  /*06e0*/  FADD.FTZ R21, |R21|, -RZ ;  /* 0x800000ff15157221 */ /* 0x000fe20000010200 */
[----:B------:R-:W-:Y:S02]  /*06f0*/  HADD2.F32 R9, -RZ, R8.H1_H1 ;  /* 0x30000008ff097230 */ /* 0x000fe40000004100 */
[----:B------:R-:W-:Y:S02]  /*0700*/  HADD2.F32 R20, -RZ, R20.H0_H0 ;  /* 0x20000014ff147230 */ /* 0x000fe40000004100 */
[----:B------:R-:W-:Y:S01]  /*0710*/  HADD2.F32 R19, -RZ, R19.H0_H0 ;  /* 0x20000013ff137230 */ /* 0x000fe20000004100 */
[----:B------:R-:W-:Y:S01]  /*0720*/  FMNMX.FTZ R2, R2, R9, !PT ;  /* 0x0000000902027209 */ /* 0x000fe20007810000 */
[----:B------:R-:W-:-:S03]  /*0730*/  HADD2.F32 R18, -RZ, R18.H0_H0 ;  /* 0x20000012ff127230 */ /* 0x000fc60000004100 */
[----:B------:R-:W-:Y:S01]  /*0740*/  F2FP.F16.F32.PACK_AB R2, R25, R2 ;  /* 0x000000021902723e */ /* 0x000fe200000000ff */
[----:B------:R-:W-:Y:S01]  /*0750*/  FADD.FTZ R19, |R19|, -RZ ;  /* 0x800000ff13137221 */ /* 0x000fe20000010200 */
[----:B------:R-:W-:-:S03]  /*0760*/  HADD2.F32 R17, -RZ, R17.H0_H0 ;  /* 0x20000011ff117230 */ /* 0x000fc60000004100 */
[--C-:B------:R-:W-:Y:S02]  /*0770*/  HADD2.F32 R8, -RZ, R2.reuse.H0_H0 ;  /* 0x20000002ff087230 */ /* 0x100fe40000004100 */
[----:B------:R-:W-:Y:S02]  /*0780*/  HADD2.F32 R9, -RZ, R2.H1_H1 ;  /* 0x30000002ff097230 */ /* 0x000fe40000004100 */
[----:B------:R-:W-:Y:S01]  /*0790*/  FADD.FTZ R17, |R17|, -RZ ;  /* 0x800000ff11117221 */ /* 0x000fe20000010200 */
[----:B------:R-:W-:Y:S02]  /*07a0*/  HADD2.F32 R16, -RZ, R16.H0_H0 ;  /* 0x20000010ff107230 */ /* 0x000fe40000004100 */
[----:B------:R-:W-:Y:S01]  /*07b0*/  HADD2.F32 R15, -RZ, R15.H0_H0 ;  /* 0x2000000fff0f7230 */ /* 0x000fe20000004100 */
[----:B------:R-:W-:Y:S01]  /*07c0*/  FMNMX.FTZ R8, R8, R9, !PT ;  /* 0x0000000908087209 */ /* 0x000fe20007810000 */
[----:B------:R-:W-:-:S03]  /*07d0*/  HADD2.F32 R14, -RZ, R14.H0_H0 ;  /* 0x2000000eff0e7230 */ /* 0x000fc60000004100 */
[----:B------:R-:W-:Y:S01]  /*07e0*/  F2FP.F16.F32.PACK_AB R8, R23, R8 ;  /* 0x000000081708723e */ /* 0x000fe200000000ff */
[----:B------:R-:W-:Y:S01]  /*07f0*/  FADD.FTZ R23, |R22|, -RZ ;  /* 0x800000ff16177221 */ /* 0x000fe20000010200 */
[----:B------:R-:W-:Y:S01]  /*0800*/  FADD.FTZ R15, |R15|, -RZ ;  /* 0x800000ff0f0f7221 */ /* 0x000fe20000010200 */
[----:B------:R-:W-:Y:S02]  /*0810*/  HADD2.F32 R13, -RZ, R13.H0_H0 ;  /* 0x2000000dff0d7230 */ /* 0x000fe40000004100 */
[--C-:B------:R-:W-:Y:S02]  /*0820*/  HADD2.F32 R2, -RZ, R8.reuse.H0_H0 ;  /* 0x20000008ff027230 */ /* 0x100fe40000004100 */
[----:B------:R-:W-:Y:S02]  /*0830*/  HADD2.F32 R9, -RZ, R8.H1_H1 ;  /* 0x30000008ff097230 */ /* 0x000fe40000004100 */
[----:B------:R-:W-:Y:S01]  /*0840*/  FADD.FTZ R13, |R13|, -RZ ;  /* 0x800000ff0d0d7221 */ /* 0x000fe20000010200 */
[----:B------:R-:W-:-:S02]  /*0850*/  HADD2.F32 R11, -RZ, R11.H0_H0 ;  /* 0x2000000bff0b7230 */ /* 0x000fc40000004100 */
[----:B------:R-:W-:Y:S01]  /*0860*/  HADD2.F32 R10, -RZ, R10.H0_H0 ;  /* 0x2000000aff0a7230 */ /* 0x000fe20000004100 */
[----:B------:R-:W-:Y:S02]  /*0870*/  FMNMX.FTZ R2, R2, R9, !PT ;  /* 0x0000000902027209 */ /* 0x000fe40007810000 */
[----:B------:R-:W-:Y:S02]  /*0880*/  FADD.FTZ R11, |R11|, -RZ ;  /* 0x800000ff0b0b7221 */ /* 0x000fe40000010200 */
[----:B------:R-:W-:-:S05]  /*0890*/  F2FP.F16.F32.PACK_AB R2, R23, R2 ;  /* 0x000000021702723e */ /* 0x000fca00000000ff */
[--C-:B------:R-:W-:Y:S02]  /*08a0*/  HADD2.F32 R8, -RZ, R2.reuse.H0_H0 ;  /* 0x20000002ff087230 */ /* 0x100fe40000004100 */
[----:B------:R-:W-:-:S05]  /*08b0*/  HADD2.F32 R9, -RZ, R2.H1_H1 ;  /* 0x30000002ff097230 */ /* 0x000fca0000004100 */
[----:B------:R-:W-:-:S04]  /*08c0*/  FMNMX.FTZ R8, R8, R9, !PT ;  /* 0x0000000908087209 */ /* 0x000fc80007810000 */
[----:B------:R-:W-:Y:S01]  /*08d0*/  F2FP.F16.F32.PACK_AB R8, R21, R8 ;  /* 0x000000081508723e */ /* 0x000fe200000000ff */
[----:B------:R-:W-:-:S04]  /*08e0*/  FADD.FTZ R21, |R20|, -RZ ;  /* 0x800000ff14157221 */ /* 0x000fc80000010200 */
[--C-:B------:R-:W-:Y:S02]  /*08f0*/  HADD2.F32 R2, -RZ, R8.reuse.H0_H0 ;  /* 0x20000008ff027230 */ /* 0x100fe40000004100 */
[----:B------:R-:W-:-:S05]  /*0900*/  HADD2.F32 R9, -RZ, R8.H1_H1 ;  /* 0x30000008ff097230 */ /* 0x000fca0000004100 */
[----:B------:R-:W-:-:S04]  /*0910*/  FMNMX.FTZ R2, R2, R9, !PT ;  /* 0x0000000902027209 */ /* 0x000fc80007810000 */
        /* <DEDUP_REMOVED lines=23> */
[----:B------:R-:W-:Y:S01]  /*0a90*/  FADD.FTZ R15, |R14|, -RZ ;  /* 0x800000ff0e0f7221 */ /* 0x000fe20000010200 */
[----:B------:R-:W-:-:S03]  /*0aa0*/  IADD3 R14, P5, R4, 0x7000, RZ ;  /* 0x00007000040e7810 */ /* 0x000fc60007fbe0ff */
[--C-:B------:R-:W-:Y:S02]  /*0ab0*/  HADD2.F32 R2, -RZ, R8.reuse.H0_H0 ;  /* 0x20000008ff027230 */ /* 0x100fe40000004100 */
[----:B------:R-:W-:-:S05]  /*0ac0*/  HADD2.F32 R9, -RZ, R8.H1_H1 ;  /* 0x30000008ff097230 */ /* 0x000fca0000004100 */
[----:B------:R-:W-:-:S04]  /*0ad0*/  FMNMX.FTZ R2, R2, R9, !PT ;  /* 0x0000000902027209 */ /* 0x000fc80007810000 */
[----:B------:R-:W-:Y:S01]  /*0ae0*/  F2FP.F16.F32.PACK_AB R2, R15, R2 ;  /* 0x000000020f02723e */ /* 0x000fe200000000ff */
[----:B------:R-:W-:-:S04]  /*0af0*/  IMAD.X R15, RZ, RZ, R5, P5 ;  /* 0x000000ffff0f7224 */ /* 0x000fc800028e0605 */
        /* <DEDUP_REMOVED lines=9> */
[----:B------:R-:W-:Y:S01]  /*0b90*/  FADD.FTZ R11, |R10|, -RZ ;  /* 0x800000ff0a0b7221 */ /* 0x000fe20000010200 */
[C---:B------:R-:W-:Y:S02]  /*0ba0*/  IADD3 R10, P3, R4.reuse, 0x8000, RZ ;  /* 0x00008000040a7810 */ /* 0x040fe40007f7e0ff */
[----:B------:R-:W-:Y:S01]  /*0bb0*/  IADD3 R4, P6, R4, 0x6800, RZ ;  /* 0x0000680004047810 */ /* 0x000fe20007fde0ff */
[--C-:B------:R-:W-:Y:S02]  /*0bc0*/  HADD2.F32 R8, -RZ, R2.reuse.H0_H0 ;  /* 0x20000002ff087230 */ /* 0x100fe40000004100 */
[----:B------:R-:W-:-:S05]  /*0bd0*/  HADD2.F32 R9, -RZ, R2.H1_H1 ;  /* 0x30000002ff097230 */ /* 0x000fca0000004100 */
[----:B------:R-:W-:-:S04]  /*0be0*/  FMNMX.FTZ R8, R8, R9, !PT ;  /* 0x0000000908087209 */ /* 0x000fc80007810000 */
[----:B------:R-:W-:Y:S01]  /*0bf0*/  F2FP.F16.F32.PACK_AB R8, R11, R8 ;  /* 0x000000080b08723e */ /* 0x000fe200000000ff */
[--C-:B------:R-:W-:Y:S02]  /*0c00*/  IMAD.X R11, RZ, RZ, R5.reuse, P3 ;  /* 0x000000ffff0b7224 */ /* 0x100fe400018e0605 */
[----:B------:R-:W-:Y:S02]  /*0c10*/  IMAD.X R5, RZ, RZ, R5, P6 ;  /* 0x000000ffff057224 */ /* 0x000fe400030e0605 */
[--C-:B------:R-:W-:Y:S02]  /*0c20*/  HADD2.F32 R2, -RZ, R8.reuse.H0_H0 ;  /* 0x20000008ff027230 */ /* 0x100fe40000004100 */
[----:B------:R-:W-:-:S05]  /*0c30*/  HADD2.F32 R9, -RZ, R8.H1_H1 ;  /* 0x30000008ff097230 */ /* 0x000fca0000004100 */
[----:B------:R-:W-:-:S04]  /*0c40*/  FMNMX.FTZ R2, R2, R9, !PT ;  /* 0x0000000902027209 */ /* 0x000fc80007810000 */
[----:B------:R-:W-:Y:S01]  /*0c50*/  F2FP.F16.F32.PACK_AB R2, RZ, R2 ;  /* 0x00000002ff02723e */ /* 0x000fe200000000ff */
[----:B------:R-:W-:Y:S06]  /*0c60*/  @!P2 BRA `(.L_x_2021) ;  /* 0xfffffff80008a947 */ /* 0x000fec000383ffff */
.L_x_2020:
[----:B------:R-:W-:Y:S05]  /*0c70*/  BSYNC B1 ;  /* 0x0000000000017941 */ /* 0x000fea0003800000 */
.L_x_2019:
[----:B------:R-:W-:Y:S01]  /*0c80*/  IMAD.IADD R6, R0, 0x1, -R7 ;  /* 0x0000000100067824 */ /* 0x000fe200078e0a07 */
[----:B------:R-:W-:Y:S04]  /*0c90*/  BSSY B1, `(.L_x_2022) ;  /* 0x000004b000017945 */ /* 0x000fe80003800000 */
[----:B------:R-:W-:-:S13]  /*0ca0*/  ISETP.GT.AND P2, PT, R6, 0x1000, PT ;  /* 0x000010000600780c */ /* 0x000fda0003f44270 */
[----:B------:R-:W-:Y:S05]  /*0cb0*/  @!P2 BRA `(.L_x_2023) ;  /* 0x000000040020a947 */ /* 0x000fea0003800000 */
[----:B------:R-:W-:Y:S01]  /*0cc0*/  IMAD.MOV.U32 R16, RZ, RZ, R4 ;  /* 0x000000ffff107224 */ /* 0x000fe200078e0004 */
[----:B------:R-:W2:Y:S01]  /*0cd0*/  LDG.E.EF.U16 R14, desc[UR6][R14.64] ;  /* 0x000000060e0e7981 */ /* 0x000ea2000c0e1500 */
[----:B------:R-:W-:-:S03]  /*0ce0*/  IMAD.MOV.U32 R17, RZ, RZ, R5 ;  /* 0x000000ffff117224 */ /* 0x000fc600078e0005 */
[----:B------:R0:W3:Y:S04]  /*0cf0*/  LDG.E.EF.U16 R12, desc[UR6][R12.64] ;  /* 0x000000060c0c7981 */ /* 0x0000e8000c0e1500 */
[----:B------:R-:W4:Y:S04]  /*0d00*/  LDG.E.EF.U16 R16, desc[UR6][R16.64] ;  /* 0x0000000610107981 */ /* 0x000f28000c0e1500 */
[----:B------:R-:W5:Y:S04]  /*0d10*/  LDG.E.EF.U16 R8, desc[UR6][R10.64] ;  /* 0x000000060a087981 */ /* 0x000f68000c0e1500 */
[----:B------:R-:W5:Y:S04]  /*0d20*/  LDG.E.EF.U16 R6, desc[UR6][R10.64+0x800] ;  /* 0x000800060a067981 */ /* 0x000f68000c0e1500 */
[----:B------:R-:W5:Y:S04]  /*0d30*/  LDG.E.EF.U16 R5, desc[UR6][R10.64+0x1000] ;  /* 0x001000060a057981 */ /* 0x000f68000c0e1500 */
[----:B------:R-:W5:Y:S04]  /*0d40*/  LDG.E.EF.U16 R4, desc[UR6][R10.64+0x1800] ;  /* 0x001800060a047981 */ /* 0x000f68000c0e1500 */
[----:B------:R-:W5:Y:S01]  /*0d50*/  LDG.E.EF.U16 R9, desc[UR6][R10.64+0x2000] ;  /* 0x002000060a097981 */ /* 0x000f62000c0e1500 */
[----:B------:R-:W-:Y:S01]  /*0d60*/  HADD2.F32 R2, -RZ, R2.H0_H0 ;  /* 0x20000002ff027230 */ /* 0x000fe20000004100 */
[----:B------:R-:W-:Y:S01]  /*0d70*/  PLOP3.LUT P0, PT, PT, PT, PT, 0x8, 0x0 ;  /* 0x000000000000781c */ /* 0x000fe20003f0e170 */
[----:B------:R-:W-:-:S02]  /*0d80*/  VIADD R7, R7, 0x2000 ;  /* 0x0000200007077836 */ /* 0x000fc40000000000 */
[----:B----4-:R-:W-:-:S05]  /*0d90*/  HADD2.F32 R16, -RZ, R16.H0_H0 ;  /* 0x20000010ff107230 */ /* 0x010fca0000004100 */
[----:B------:R-:W-:Y:S01]  /*0da0*/  FADD.FTZ R16, |R16|, -RZ ;  /* 0x800000ff10107221 */ /* 0x000fe20000010200 */
[----:B--2---:R-:W-:-:S04]  /*0db0*/  HADD2.F32 R14, -RZ, R14.H0_H0 ;  /* 0x2000000eff0e7230 */ /* 0x004fc80000004100 */
[----:B------:R-:W-:Y:S01]  /*0dc0*/  F2FP.F16.F32.PACK_AB R16, RZ, R16 ;  /* 0x00000010ff10723e */ /* 0x000fe200000000ff */
[----:B0-----:R-:W-:-:S04]  /*0dd0*/  FADD.FTZ R13, |R14|, -RZ ;  /* 0x800000ff0e0d7221 */ /* 0x001fc80000010200 */
[----:B------:R-:W-:-:S05]  /*0de0*/  HADD2.F32 R15, -RZ, R16.H0_H0 ;  /* 0x20000010ff0f7230 */ /* 0x000fca0000004100 */
[----:B------:R-:W-:-:S04]  /*0df0*/  FMNMX.FTZ R2, R2, R15, !PT ;  /* 0x0000000f02027209 */ /* 0x000fc80007810000 */
[----:B------:R-:W-:Y:S01]  /*0e00*/  F2FP.F16.F32.PACK_AB R2, R13, R2 ;  /* 0x000000020d02723e */ /* 0x000fe200000000ff */
[----:B---3--:R-:W-:-:S04]  /*0e10*/  HADD2.F32 R14, -RZ, R12.H0_H0 ;  /* 0x2000000cff0e7230 */ /* 0x008fc80000004100 */
[--C-:B------:R-:W-:Y:S02]  /*0e20*/  HADD2.F32 R12, -RZ, R2.reuse.H0_H0 ;  /* 0x20000002ff0c7230 */ /* 0x100fe40000004100 */
[----:B------:R-:W-:Y:S02]  /*0e30*/  HADD2.F32 R13, -RZ, R2.H1_H1 ;  /* 0x30000002ff0d7230 */ /* 0x000fe40000004100 */
[----:B------:R-:W-:-:S03]  /*0e40*/  FADD.FTZ R15, |R14|, -RZ ;  /* 0x800000ff0e0f7221 */ /* 0x000fc60000010200 */
[----:B------:R-:W-:-:S04]  /*0e50*/  FMNMX.FTZ R12, R12, R13, !PT ;  /* 0x0000000d0c0c7209 */ /* 0x000fc80007810000 */
[----:B------:R-:W-:Y:S01]  /*0e60*/  F2FP.F16.F32.PACK_AB R12, R15, R12 ;  /* 0x0000000c0f0c723e */ /* 0x000fe200000000ff */
[----:B-----5:R-:W-:-:S04]  /*0e70*/  HADD2.F32 R8, -RZ, R8.H0_H0 ;  /* 0x20000008ff087230 */ /* 0x020fc80000004100 */
[--C-:B------:R-:W-:Y:S02]  /*0e80*/  HADD2.F32 R2, -RZ, R12.reuse.H0_H0 ;  /* 0x2000000cff027230 */ /* 0x100fe40000004100 */
[----:B------:R-:W-:Y:S02]  /*0e90*/  HADD2.F32 R13, -RZ, R12.H1_H1 ;  /* 0x3000000cff0d7230 */ /* 0x000fe40000004100 */
[----:B------:R-:W-:-:S03]  /*0ea0*/  FADD.FTZ R15, |R8|, -RZ ;  /* 0x800000ff080f7221 */ /* 0x000fc60000010200 */
[----:B------:R-:W-:-:S04]  /*0eb0*/  FMNMX.FTZ R2, R2, R13, !PT ;  /* 0x0000000d02027209 */ /* 0x000fc80007810000 */
[----:B------:R-:W-:Y:S01]  /*0ec0*/  F2FP.F16.F32.PACK_AB R2, R15, R2 ;  /* 0x000000020f02723e */ /* 0x000fe200000000ff */
[----:B------:R-:W-:-:S04]  /*0ed0*/  HADD2.F32 R8, -RZ, R6.H0_H0 ;  /* 0x20000006ff087230 */ /* 0x000fc80000004100 */
        /* <DEDUP_REMOVED lines=22> */
[----:B------:R-:W-:-:S05]  /*1040*/  F2FP.F16.F32.PACK_AB R2, R9, R2 ;  /* 0x000000020902723e */ /* 0x000fca00000000ff */
[--C-:B------:R-:W-:Y:S02]  /*1050*/  HADD2.F32 R4, -RZ, R2.reuse.H0_H0 ;  /* 0x20000002ff047230 */ /* 0x100fe40000004100 */
[----:B------:R-:W-:-:S05]  /*1060*/  HADD2.F32 R5, -RZ, R2.H1_H1 ;  /* 0x30000002ff057230 */ /* 0x000fca0000004100 */
[----:B------:R-:W-:Y:S02]  /*1070*/  FMNMX.FTZ R4, R4, R5, !PT ;  /* 0x0000000504047209 */ /* 0x000fe40007810000 */
[C---:B------:R-:W-:Y:S02]  /*1080*/  IADD3 R5, P2, R10.reuse, 0x4000, RZ ;  /* 0x000040000a057810 */ /* 0x040fe40007f5e0ff */
[----:B------:R-:W-:Y:S02]  /*1090*/  F2FP.F16.F32.PACK_AB R4, RZ, R4 ;  /* 0x00000004ff04723e */ /* 0x000fe400000000ff */
[----:B------:R-:W-:Y:S02]  /*10a0*/  IADD3 R12, P3, R10, 0x3800, RZ ;  /* 0x000038000a0c7810 */ /* 0x000fe40007f7e0ff */
[----:B------:R-:W-:Y:S02]  /*10b0*/  PRMT R2, R4, 0x7610, R2 ;  /* 0x0000761004027816 */ /* 0x000fe40000000002 */
[----:B------:R-:W-:-:S02]  /*10c0*/  IADD3 R4, P5, R10, 0x2800, RZ ;  /* 0x000028000a047810 */ /* 0x000fc40007fbe0ff */
[----:B------:R-:W-:Y:S01]  /*10d0*/  IADD3 R14, P4, R10, 0x3000, RZ ;  /* 0x000030000a0e7810 */ /* 0x000fe20007f9e0ff */
[----:B------:R-:W-:Y:S02]  /*10e0*/  IMAD.X R6, RZ, RZ, R11, P2 ;  /* 0x000000ffff067224 */ /* 0x000fe400010e060b */
[----:B------:R-:W-:Y:S02]  /*10f0*/  IMAD.MOV.U32 R10, RZ, RZ, R5 ;  /* 0x000000ffff0a7224 */ /* 0x000fe400078e0005 */
[--C-:B------:R-:W-:Y:S02]  /*1100*/  IMAD.X R13, RZ, RZ, R11.reuse, P3 ;  /* 0x000000ffff0d7224 */ /* 0x100fe400018e060b */
[--C-:B------:R-:W-:Y:S02]  /*1110*/  IMAD.X R5, RZ, RZ, R11.reuse, P5 ;  /* 0x000000ffff057224 */ /* 0x100fe400028e060b */
[----:B------:R-:W-:Y:S02]  /*1120*/  IMAD.X R15, RZ, RZ, R11, P4 ;  /* 0x000000ffff0f7224 */ /* 0x000fe400020e060b */
[----:B------:R-:W-:-:S07]  /*1130*/  IMAD.MOV.U32 R11, RZ, RZ, R6 ;  /* 0x000000ffff0b7224 */ /* 0x000fce00078e0006 */
.L_x_2023:
[----:B------:R-:W-:Y:S05]  /*1140*/  BSYNC B1 ;  /* 0x0000000000017941 */ /* 0x000fea0003800000 */
.L_x_2022:
[----:B------:R-:W-:-:S13]  /*1150*/  ISETP.LT.OR P0, PT, R7, R0, P0 ;  /* 0x000000000700720c */ /* 0x000fda0000701670 */
[----:B------:R-:W-:Y:S05]  /*1160*/  @!P0 BRA `(.L_x_2015) ;  /* 0x0000000000748947 */ /* 0x000fea0003800000 */
[----:B------:R-:W2:Y:S04]  /*1170*/  LDG.E.EF.U16 R4, desc[UR6][R4.64] ;  /* 0x0000000604047981 */ /* 0x000ea8000c0e1500 */
[----:B------:R-:W3:Y:S04]  /*1180*/  LDG.E.EF.U16 R14, desc[UR6][R14.64] ;  /* 0x000000060e0e7981 */ /* 0x000ee8000c0e1500 */
[----:B------:R-:W4:Y:S04]  /*1190*/  LDG.E.EF.U16 R12, desc[UR6][R12.64] ;  /* 0x000000060c0c7981 */ /* 0x000f28000c0e1500 */
[----:B------:R-:W5:Y:S01]  /*11a0*/  LDG.E.EF.U16 R10, desc[UR6][R10.64] ;  /* 0x000000060a0a7981 */ /* 0x000f62000c0e1500 */
[----:B------:R-:W-:-:S02]  /*11b0*/  HADD2.F32 R9, -RZ, R2.H0_H0 ;  /* 0x20000002ff097230 */ /* 0x000fc40000004100 */
[----:B--2---:R-:W-:Y:S02]  /*11c0*/  HADD2.F32 R6, -RZ, R4.H0_H0 ;  /* 0x20000004ff067230 */ /* 0x004fe40000004100 */
[----:B---3--:R-:W-:-:S03]  /*11d0*/  HADD2.F32 R7, -RZ, R14.H0_H0 ;  /* 0x2000000eff077230 */ /* 0x008fc60000004100 */
[----:B------:R-:W-:Y:S01]  /*11e0*/  FADD.FTZ R6, |R6|, -RZ ;  /* 0x800000ff06067221 */ /* 0x000fe20000010200 */
[----:B----4-:R-:W-:Y:S02]  /*11f0*/  HADD2.F32 R12, -RZ, R12.H0_H0 ;  /* 0x2000000cff0c7230 */ /* 0x010fe40000004100 */
[----:B------:R-:W-:Y:S02]  /*1200*/  FADD.FTZ R7, |R7|, -RZ ;  /* 0x800000ff07077221 */ /* 0x000fe40000010200 */
[----:B------:R-:W-:Y:S01]  /*1210*/  F2FP.F16.F32.PACK_AB R6, RZ, R6 ;  /* 0x00000006ff06723e */ /* 0x000fe200000000ff */
[----:B-----5:R-:W-:-:S04]  /*1220*/  HADD2.F32 R10, -RZ, R10.H0_H0 ;  /* 0x2000000aff0a7230 */ /* 0x020fc80000004100 */
[----:B------:R-:W-:-:S05]  /*1230*/  HADD2.F32 R6, -RZ, R6.H0_H0 ;  /* 0x20000006ff067230 */ /* 0x000fca0000004100 */
[----:B------:R-:W-:-:S04]  /*1240*/  FMNMX.FTZ R6, R6, R9, !PT ;  /* 0x0000000906067209 */ /* 0x000fc80007810000 */
[----:B------:R-:W-:Y:S01]  /*1250*/  F2FP.F16.F32.PACK_AB R6, R7, R6 ;  /* 0x000000060706723e */ /* 0x000fe200000000ff */
[----:B------:R-:W-:-:S04]  /*1260*/  FADD.FTZ R7, |R12|, -RZ ;  /* 0x800000ff0c077221 */ /* 0x000fc80000010200 */
        /* <DEDUP_REMOVED lines=12> */
[----:B------:R-:W-:-:S07]  /*1330*/  F2FP.F16.F32.PACK_AB R2, RZ, R2 ;  /* 0x00000002ff02723e */ /* 0x000fce00000000ff */
.L_x_2015:
[----:B------:R-:W-:Y:S05]  /*1340*/  BSYNC B0 ;  /* 0x0000000000007941 */ /* 0x000fea0003800000 */
.L_x_2014:
        /* <DEDUP_REMOVED lines=212> */
.L_x_2025:
        /* <DEDUP_REMOVED lines=128> */
.L_x_2026:
[----:B------:R-:W-:Y:S05]  /*2890*/  BSYNC B0 ;  /* 0x0000000000007941 */ /* 0x000fea0003800000 */
.L_x_2024:
        /* <DEDUP_REMOVED lines=10> */
[----:B------:R-:W-:Y:S04]  /*2940*/  BSSY B0, `(.L_x_2027) ;  /* 0x0000028000007945 */ /* 0x000fe80003800000 */
        /* <DEDUP_REMOVED lines=22> */
.L_x_2029:
[----:B0-----:R-:W-:Y:S02]  /*2ab0*/  IMAD.MOV.U32 R2, RZ, RZ, R8 ;  /* 0x000000ffff027224 */ /* 0x001fe400078e0008 */
[----:B------:R-:W-:-:S05]  /*2ac0*/  IMAD.MOV.U32 R3, RZ, RZ, R9 ;  /* 0x000000ffff037224 */ /* 0x000fca00078e0009 */
[----:B------:R0:W2:Y:S01]  /*2ad0*/  LDG.E.U16 R2, desc[UR6][R2.64] ;  /* 0x0000000602027981 */ /* 0x0000a2000c1e1500 */
[----:B------:R-:W-:Y:S01]  /*2ae0*/  VIADD R6, R6, 0xffffffff ;  /* 0xffffffff06067836 */ /* 0x000fe20000000000 */
[----:B------:R-:W-:Y:S01]  /*2af0*/  IADD3 R8, P3, R8, 0x800, RZ ;  /* 0x0000080008087810 */ /* 0x000fe20007f7e0ff */
[----:B------:R-:W-:-:S03]  /*2b00*/  VIADD R5, R5, 0x400 ;  /* 0x0000040005057836 */ /* 0x000fc60000000000 */
[----:B------:R-:W-:Y:S01]  /*2b10*/  ISETP.NE.AND P1, PT, R6, RZ, PT ;  /* 0x000000ff0600720c */ /* 0x000fe20003f25270 */
[----:B------:R-:W-:Y:S02]  /*2b20*/  IMAD.X R9, RZ, RZ, R9, P3 ;  /* 0x000000ffff097224 */ /* 0x000fe400018e0609 */
[----:B0-----:R-:W-:Y:S02]  /*2b30*/  IMAD.MOV.U32 R3, RZ, RZ, R11 ;  /* 0x000000ffff037224 */ /* 0x001fe400078e000b */
[----:B--2---:R-:W-:Y:S02]  /*2b40*/  HADD2.F32 R7, -RZ, R2.H0_H0 ;  /* 0x20000002ff077230 */ /* 0x004fe40000004100 */
[----:B------:R-:W-:Y:S01]  /*2b50*/  IMAD.MOV.U32 R2, RZ, RZ, R10 ;  /* 0x000000ffff027224 */ /* 0x000fe200078e000a */
[----:B------:R-:W-:Y:S02]  /*2b60*/  IADD3 R10, P2, R10, 0x400, RZ ;  /* 0x000004000a0a7810 */ /* 0x000fe40007f5e0ff */
[----:B------:R-:W-:-:S03]  /*2b70*/  FMUL.FTZ R7, R4, R7 ;  /* 0x0000000704077220 */ /* 0x000fc60000410000 */
[----:B------:R-:W-:-:S03]  /*2b80*/  IMAD.X R11, RZ, RZ, R11, P2 ;  /* 0x000000ffff0b7224 */ /* 0x000fc600010e060b */
[----:B------:R-:W0:Y:S02]  /*2b90*/  F2I.FTZ.NTZ R7, R7 ;  /* 0x0000000700077305 */ /* 0x000e240000213100 */
[----:B0-----:R0:W-:Y:S01]  /*2ba0*/  STG.E.U8 desc[UR6][R2.64], R7 ;  /* 0x0000000702007986 */ /* 0x0011e2000c101106 */
[----:B------:R-:W-:Y:S05]  /*2bb0*/  @P1 BRA `(.L_x_2029) ;  /* 0xfffffffc00bc1947 */ /* 0x000fea000383ffff */
.L_x_2028:
[----:B------:R-:W-:Y:S05]  /*2bc0*/  BSYNC B0 ;  /* 0x0000000000007941 */ /* 0x000fea0003800000 */
.L_x_2027:
[----:B------:R-:W-:Y:S05]  /*2bd0*/  @!P0 EXIT ;  /* 0x000000000000894d */ /* 0x000fea0003800000 */
[----:B------:R-:W1:Y:S01]  /*2be0*/  S2UR UR4, SR_CTAID.X ;  /* 0x00000000000479c3 */ /* 0x000e620000002500 */
[--C-:B0-----:R-:W-:Y:S01]  /*2bf0*/  SHF.R.S32.HI R2, RZ, 0x1f, R5.reuse ;  /* 0x0000001fff027819 */ /* 0x101fe20000011405 */
[----:B------:R-:W-:Y:S01]  /*2c00*/  ULDC.64 UR8, c[0x0][0x210] ;  /* 0x0000840000087ab9 */ /* 0x000fe20000000a00 */
[----:B-1----:R-:W-:Y:S01]  /*2c10*/  IMAD R8, R0, UR4, RZ ;  /* 0x0000000400087c24 */ /* 0x002fe2000f8e02ff */
[----:B------:R-:W-:Y:S02]  /*2c20*/  ULDC.64 UR4, c[0x0][0x218] ;  /* 0x0000860000047ab9 */ /* 0x000fe40000000a00 */
[----:B------:R-:W-:Y:S02]  /*2c30*/  IMAD.U32 R14, RZ, RZ, UR5 ;  /* 0x00000005ff0e7e24 */ /* 0x000fe4000f8e00ff */
[C---:B------:R-:W-:Y:S01]  /*2c40*/  IADD3 R3, P0, R8.reuse, R5, RZ ;  /* 0x0000000508037210 */ /* 0x040fe20007f1e0ff */
[----:B------:R-:W-:-:S03]  /*2c50*/  IMAD.IADD R9, R8, 0x1, R5 ;  /* 0x0000000108097824 */ /* 0x000fc600078e0205 */
[----:B------:R-:W-:Y:S01]  /*2c60*/  LEA.HI.X.SX32 R6, R8, R2, 0x1, P0 ;  /* 0x0000000208067211 */ /* 0x000fe200000f0eff */
[----:B------:R-:W-:Y:S01]  /*2c70*/  IMAD.U32 R8, RZ, RZ, UR4 ;  /* 0x00000004ff087e24 */ /* 0x000fe2000f8e00ff */
[C---:B------:R-:W-:Y:S02]  /*2c80*/  LEA R2, P0, R3.reuse, UR8, 0x1 ;  /* 0x0000000803027c11 */ /* 0x040fe4000f8008ff */
[----:B------:R-:W-:Y:S02]  /*2c90*/  SHF.R.S32.HI R17, RZ, 0x1f, R9 ;  /* 0x0000001fff117819 */ /* 0x000fe40000011409 */
[----:B------:R-:W-:-:S09]  /*2ca0*/  LEA.HI.X R3, R3, UR9, R6, 0x1, P0 ;  /* 0x0000000903037c11 */ /* 0x000fd200080f0c06 */
.L_x_2030:
[----:B-1----:R-:W2:Y:S02]  /*2cb0*/  LDG.E.U16 R6, desc[UR6][R2.64] ;  /* 0x0000000602067981 */ /* 0x002ea4000c1e1500 */
[----:B--2---:R-:W-:Y:S01]  /*2cc0*/  HADD2.F32 R7, -RZ, R6.H0_H0 ;  /* 0x20000006ff077230 */ /* 0x004fe20000004100 */
[----:B------:R-:W-:-:S04]  /*2cd0*/  IADD3 R6, P0, R9, R8, RZ ;  /* 0x0000000809067210 */ /* 0x000fc80007f1e0ff */
[----:B------:R-:W-:Y:S01]  /*2ce0*/  FMUL.FTZ R10, R4, R7 ;  /* 0x00000007040a7220 */ /* 0x000fe20000410000 */
[----:B------:R-:W-:-:S03]  /*2cf0*/  IMAD.X R7, R17, 0x1, R14, P0 ;  /* 0x0000000111077824 */ /* 0x000fc600000e060e */
[----:B------:R-:W0:Y:S02]  /*2d00*/  F2I.FTZ.NTZ R11, R10 ;  /* 0x0000000a000b7305 */ /* 0x000e240000213100 */
[----:B0-----:R0:W-:Y:S04]  /*2d10*/  STG.E.U8 desc[UR6][R6.64], R11 ;  /* 0x0000000b06007986 */ /* 0x0011e8000c101106 */
[----:B------:R-:W2:Y:S02]  /*2d20*/  LDG.E.U16 R12, desc[UR6][R2.64+0x800] ;  /* 0x00080006020c7981 */ /* 0x000ea4000c1e1500 */
[----:B--2---:R-:W-:-:S05]  /*2d30*/  HADD2.F32 R13, -RZ, R12.H0_H0 ;  /* 0x2000000cff0d7230 */ /* 0x004fca0000004100 */
[----:B------:R-:W-:-:S06]  /*2d40*/  FMUL.FTZ R13, R4, R13 ;  /* 0x0000000d040d7220 */ /* 0x000fcc0000410000 */
[----:B------:R-:W1:Y:S02]  /*2d50*/  F2I.FTZ.NTZ R13, R13 ;  /* 0x0000000d000d7305 */ /* 0x000e640000213100 */
[----:B-1----:R1:W-:Y:S04]  /*2d60*/  STG.E.U8 desc[UR6][R6.64+0x400], R13 ;  /* 0x0004000d06007986 */ /* 0x0023e8000c101106 */
[----:B------:R-:W2:Y:S02]  /*2d70*/  LDG.E.U16 R12, desc[UR6][R2.64+0x1000] ;  /* 0x00100006020c7981 */ /* 0x000ea4000c1e1500 */
[----:B--2---:R-:W-:-:S05]  /*2d80*/  HADD2.F32 R15, -RZ, R12.H0_H0 ;  /* 0x2000000cff0f7230 */ /* 0x004fca0000004100 */
[----:B------:R-:W-:-:S06]  /*2d90*/  FMUL.FTZ R15, R4, R15 ;  /* 0x0000000f040f7220 */ /* 0x000fcc0000410000 */
[----:B------:R-:W2:Y:S02]  /*2da0*/  F2I.FTZ.NTZ R15, R15 ;  /* 0x0000000f000f7305 */ /* 0x000ea40000213100 */
[----:B--2---:R1:W-:Y:S04]  /*2db0*/  STG.E.U8 desc[UR6][R6.64+0x800], R15 ;  /* 0x0008000f06007986 */ /* 0x0043e8000c101106 */
[----:B------:R2:W0:Y:S01]  /*2dc0*/  LDG.E.U16 R10, desc[UR6][R2.64+0x1800] ;  /* 0x00180006020a7981 */ /* 0x000422000c1e1500 */
[----:B------:R-:W-:Y:S01]  /*2dd0*/  VIADD R5, R5, 0x1000 ;  /* 0x0000100005057836 */ /* 0x000fe20000000000 */
[----:B------:R-:W-:-:S04]  /*2de0*/  IADD3 R8, P1, R8, 0x1000, RZ ;  /* 0x0000100008087810 */ /* 0x000fc80007f3e0ff */
[----:B------:R-:W-:Y:S01]  /*2df0*/  ISETP.GE.AND P0, PT, R5, R0, PT ;  /* 0x000000000500720c */ /* 0x000fe20003f06270 */
[----:B------:R-:W-:Y:S01]  /*2e00*/  IMAD.X R14, RZ, RZ, R14, P1 ;  /* 0x000000ffff0e7224 */ /* 0x000fe200008e060e */
[----:B--2---:R-:W-:-:S05]  /*2e10*/  IADD3 R2, P2, R2, 0x2000, RZ ;  /* 0x0000200002027810 */ /* 0x004fca0007f5e0ff */
[----:B------:R-:W-:Y:S02]  /*2e20*/  IMAD.X R3, RZ, RZ, R3, P2 ;  /* 0x000000ffff037224 */ /* 0x000fe400010e0603 */
[----:B0-----:R-:W-:-:S05]  /*2e30*/  HADD2.F32 R11, -RZ, R10.H0_H0 ;  /* 0x2000000aff0b7230 */ /* 0x001fca0000004100 */
[----:B------:R-:W-:-:S06]  /*2e40*/  FMUL.FTZ R11, R4, R11 ;  /* 0x0000000b040b7220 */ /* 0x000fcc0000410000 */
[----:B------:R-:W0:Y:S02]  /*2e50*/  F2I.FTZ.NTZ R11, R11 ;  /* 0x0000000b000b7305 */ /* 0x000e240000213100 */
[----:B0-----:R1:W-:Y:S01]  /*2e60*/  STG.E.U8 desc[UR6][R6.64+0xc00], R11 ;  /* 0x000c000b06007986 */ /* 0x0013e2000c101106 */
[----:B------:R-:W-:Y:S05]  /*2e70*/  @!P0 BRA `(.L_x_2030) ;  /* 0xfffffffc008c8947 */ /* 0x000fea000383ffff */
[----:B------:R-:W-:Y:S05]  /*2e80*/  EXIT ;  /* 0x000000000000794d */ /* 0x000fea0003800000 */
.L_x_2031:
        /* <DEDUP_REMOVED lines=15> */
.L_x_2187:


//--------------------- .nv.global.init           --------------------------
	.section	.nv.global.init,"aw",@progbits
	.align	4
.nv.global.init:
	.type		fp4_dequantization_lut,@object
	.size		fp4_dequantization_lut,(nf4_dequantization_lut - fp4_dequantization_lut)
fp4_dequantization_lut:
        /*0000*/ 	.byte	0x00, 0x00, 0x00, 0x00, 0xab, 0xaa, 0xaa, 0x3b, 0xab, 0xaa, 0x2a, 0x3f, 0x00, 0x00, 0x80, 0x3f
        /*0010*/ 	.byte	0xab, 0xaa, 0xaa, 0x3e, 0x00, 0x00, 0x00, 0x3f, 0xab, 0xaa, 0x2a, 0x3e, 0x00, 0x00, 0x80, 0x3e
	.type		nf4_dequantization_lut,@object
	.size		nf4_dequantization_lut,(.L_1 - nf4_dequantization_lut)
nf4_dequantization_lut:
        /*0020*/ 	.byte	0x00, 0x00, 0x80, 0xbf, 0xb1, 0x39, 0x32, 0xbf, 0x30, 0x6b, 0x06, 0xbf, 0xa0, 0x32, 0xca, 0xbe
        /*0030*/ 	.byte	0x4d, 0xa2, 0x91, 0xbe, 0x3f, 0x35, 0x3d, 0xbe, 0x71, 0x78, 0xba, 0xbd, 0x00, 0x00, 0x00, 0x00
        /*0040*/ 	.byte	0xff, 0xfa, 0xa2, 0x3d, 0xe3, 0xca, 0x24, 0x3e, 0xdd, 0x04, 0x7c, 0x3e, 0x3a, 0x03, 0xad, 0x3e
        /*0050*/ 	.byte	0xb8, 0xa4, 0xe1, 0x3e, 0xab, 0x07, 0x10, 0x3f, 0xb3, 0x13, 0x39, 0x3f, 0x00, 0x00, 0x80, 0x3f
.L_1:


//--------------------- .nv.shared.reserved.0     --------------------------
	.section	.nv.shared.reserved.0,"aw",@nobits
	.weak		__nv_reservedSMEM_offset_0_alias
	.size		__nv_reservedSMEM_offset_0_alias, 0, 0
	.other		__nv_reservedSMEM_offset_0_alias,@"STO_CUDA_RESERVED_SHARED STV_DEFAULT"
__nv_reservedSMEM_offset_0_alias:
	.zero		0


//--------------------- .nv.global                --------------------------
	.section	.nv.global,"aw",@nobits
.nv.global:
	.type		_ZN41_INTERNAL_39c2c603_10_kernels_cu_3ff1eeb96thrust23THRUST_300001_SM_900_NS12placeholders2_5E,@object
	.size		_ZN41_INTERNAL_39c2c603_10_kernels_cu_3ff1eeb96thrust23THRUST_300001_SM_900_NS12placeholders2_5E,(_ZN41_INTERNAL_39c2c603_10_kernels_cu_3ff1eeb94cuda3std3__45__cpo6cbeginE - _ZN41_INTERNAL_39c2c603_10_kernels_cu_3ff1eeb96thrust23THRUST_300001_SM_900_NS12placeholders2_5E)
_ZN41_INTERNAL_39c2c603_10_kernels_cu_3ff1eeb96thrust23THRUST_300001_SM_900_NS12placeholders2_5E:
	.zero		1
	.type		_ZN41_INTERNAL_39c2c603_10_kernels_cu_3ff1eeb94cuda3std3__45__cpo6cbeginE,@object
	.size		_ZN41_INTERNAL_39c2c603_10_kernels_cu_3ff1eeb94cuda3std3__45__cpo6cbeginE,(_ZN41_INTERNAL_39c2c603_10_kernels_cu_3ff1eeb94cuda3std6ranges3__45__cpo6cbeginE - _ZN41_INTERNAL_39c2c603_10_kernels_cu_3ff1eeb94cuda3std3__45__cpo6cbeginE)
_ZN41_INTERNAL_39c2c603_10_kernels_cu_3ff1eeb94cuda3std3__45__cpo6cbeginE:
	.zero		1
	.type		_ZN41_INTERNAL_39c2c603_10_kernels_cu_3ff1eeb94cuda3std6ranges3__45__cpo6cbeginE,@object
	.size		_ZN41_INTERNAL_39c2c603_10_kernels_cu_3ff1eeb94cuda3std6ranges3__45__cpo6cbeginE,(_ZN41_INTERNAL_39c2c603_10_kernels_cu_3ff1eeb94cuda3std3__48in_placeE - _ZN41_INTERNAL_39c2c603_10_kernels_cu_3ff1eeb94cuda3std6ranges3__45__cpo6cbeginE)
_ZN41_INTERNAL_39c2c603_10_kernels_cu_3ff1eeb94cuda3std6ranges3__45__cpo6cbeginE:
	.zero		1
	.type		_ZN41_INTERNAL_39c2c603_10_kernels_cu_3ff1eeb94cuda3std3__48in_placeE,@object
	.size		_ZN41_INTERNAL_39c2c603_10_kernels_cu_3ff1eeb94cuda3std3__48in_placeE,(_ZN41_INTERNAL_39c2c603_10_kernels_cu_3ff1eeb94cuda3std6ranges3__45__cpo4sizeE - _ZN41_INTERNAL_39c2c603_10_kernels_cu_3ff1eeb94cuda3std3__48in_placeE)
_ZN41_INTERNAL_39c2c603_10_kernels_cu_3ff1eeb94cuda3std3__48in_placeE:
	.zero		1
	.type		_ZN41_INTERNAL_39c2c603_10_kernels_cu_3ff1eeb94cuda3std6ranges3__45__cpo4sizeE,@object
	.size		_ZN41_INTERNAL_39c2c603_10_kernels_cu_3ff1eeb94cuda3std6ranges3__45__cpo4sizeE,(_ZN41_INTERNAL_39c2c603_10_kernels_cu_3ff1eeb96thrust23THRUST_300001_SM_900_NS12placeholders2_9E - _ZN41_INTERNAL_39c2c603_10_kernels_cu_3ff1eeb94cuda3std6ranges3__45__cpo4sizeE)
_ZN41_INTERNAL_39c2c603_10_kernels_cu_3ff1eeb94cuda3std6ranges3__45__cpo4sizeE:
	.zero		1
	.type		_ZN41_INTERNAL_39c2c603_10_kernels_cu_3ff1eeb96thrust23THRUST_300001_SM_900_NS12placeholders2_9E,@object
	.size		_ZN41_INTERNAL_39c2c603_10_kernels_cu_3ff1eeb96thrust23THRUST_300001_SM_900_NS12placeholders2_9E,(_ZN41_INTERNAL_39c2c603_10_kernels_cu_3ff1eeb94cuda3std3__45__cpo7crbeginE - _ZN41_INTERNAL_39c2c603_10_kernels_cu_3ff1eeb96thrust23THRUST_300001_SM_900_NS12placeholders2_9E)
_ZN41_INTERNAL_39c2c603_10_kernels_cu_3ff1eeb96thrust23THRUST_300001_SM_900_NS12placeholders2_9E:
	.zero		1
	.type		_ZN41_INTERNAL_39c2c603_10_kernels_cu_3ff1eeb94cuda3std3__45__cpo7crbeginE,@object
	.size		_ZN41_INTERNAL_39c2c603_10_kernels_cu_3ff1eeb94cuda3std3__45__cpo7crbeginE,(_ZN41_INTERNAL_39c2c603_10_kernels_cu_3ff1eeb94cuda3std6ranges3__45__cpo4nextE - _ZN41_INTERNAL_39c2c603_10_kernels_cu_3ff1eeb94cuda3std3__45__cpo7crbeginE)
_ZN41_INTERNAL_39c2c603_10_kernels_cu_3ff1eeb94cuda3std3__45__cpo7crbeginE:
	.zero		1
	.type		_ZN41_INTERNAL_39c2c603_10_kernels_cu_3ff1eeb94cuda3std6ranges3__45__cpo4nextE,@object
	.size		_ZN41_INTERNAL_39c2c603_10_kernels_cu_3ff1eeb94cuda3std6ranges3__45__cpo4nextE,(_ZN41_INTERNAL_39c2c603_10_kernels_cu_3ff1eeb94cuda3std6ranges3__45__cpo4swapE - _ZN41_INTERNAL_39c2c603_10_kernels_cu_3ff1eeb94cuda3std6ranges3__45__cpo4nextE)
_ZN41_INTERNAL_39c2c603_10_kernels_cu_3ff1eeb94cuda3std6ranges3__45__cpo4nextE:
	.zero		1
	.type		_ZN41_INTERNAL_39c2c603_10_kernels_cu_3ff1eeb94cuda3std6ranges3__45__cpo4swapE,@object
	.size		_ZN41_INTERNAL_39c2c603_10_kernels_cu_3ff1eeb94cuda3std6ranges3__45__cpo4swapE,(_ZN41_INTERNAL_39c2c603_10_kernels_cu_3ff1eeb96thrust23THRUST_300001_SM_900_NS12placeholders2_1E - _ZN41_INTERNAL_39c2c603_10_kernels_cu_3ff1eeb94cuda3std6ranges3__45__cpo4swapE)
_ZN41_INTERNAL_39c2c603_10_kernels_cu_3ff1eeb94cuda3std6ranges3__45__cpo4swapE:
	.zero		1
	.type		_ZN41_INTERNAL_39c2c603_10_kernels_cu_3ff1eeb96thrust23THRUST_300001_SM_900_NS12placeholders2_1E,@object
	.size		_ZN41_INTERNAL_39c2c603_10_kernels_cu_3ff1eeb96thrust23THRUST_300001_SM_900_NS12placeholders2_1E,(_ZN41_INTERNAL_39c2c603_10_kernels_cu_3ff1eeb96thrust23THRUST_300001_SM_900_NS12placeholders2_3E - _ZN41_INTERNAL_39c2c603_10_kernels_cu_3ff1eeb96thrust23THRUST_300001_SM_900_NS12placeholders2_1E)
_ZN41_INTERNAL_39c2c603_10_kernels_cu_3ff1eeb96thrust23THRUST_300001_SM_900_NS12placeholders2_1E:
	.zero		1
	.type		_ZN41_INTERNAL_39c2c603_10_kernels_cu_3ff1eeb96thrust23THRUST_300001_SM_900_NS12placeholders2_3E,@object
	.size		_ZN41_INTERNAL_39c2c603_10_kernels_cu_3ff1eeb96thrust23THRUST_300001_SM_900_NS12placeholders2_3E,(_ZN41_INTERNAL_39c2c603_10_kernels_cu_3ff1eeb94cuda3std3__45__cpo5beginE - _ZN41_INTERNAL_39c2c603_10_kernels_cu_3ff1eeb96thrust23THRUST_300001_SM_900_NS12placeholders2_3E)
_ZN41_INTERNAL_39c2c603_10_kernels_cu_3ff1eeb96thrust23THRUST_300001_SM_900_NS12placeholders2_3E:
	.zero		1
	.type		_ZN41_INTERNAL_39c2c603_10_kernels_cu_3ff1eeb94cuda3std3__45__cpo5beginE,@object
	.size		_ZN41_INTERNAL_39c2c603_10_kernels_cu_3ff1eeb94cuda3std3__45__cpo5beginE,(_ZN41_INTERNAL_39c2c603_10_kernels_cu_3ff1eeb94cuda3std6ranges3__45__cpo5beginE - _ZN41_INTERNAL_39c2c603_10_kernels_cu_3ff1eeb94cuda3std3__45__cpo5beginE)
_ZN41_INTERNAL_39c2c603_10_kernels_cu_3ff1eeb94cuda3std3__45__cpo5beginE:
	.zero		1
	.type		_ZN41_INTERNAL_39c2c603_10_kernels_cu_3ff1eeb94cuda3std6ranges3__45__cpo5beginE,@object
	.size		_ZN41_INTERNAL_39c2c603_10_kernels_cu_3ff1eeb94cuda3std6ranges3__45__cpo5beginE,(_ZN41_INTERNAL_39c2c603_10_kernels_cu_3ff1eeb94cuda3std3__443_GLOBAL__N__39c2c603_10_kernels_cu_3ff1eeb96ignoreE - _ZN41_INTERNAL_39c2c603_10_kernels_cu_3ff1eeb94cuda3std6ranges3__45__cpo5beginE)
_ZN41_INTERNAL_39c2c603_10_kernels_cu_3ff1eeb94cuda3std6ranges3__45__cpo5beginE:
	.zero		1
	.type		_ZN41_INTERNAL_39c2c603_10_kernels_cu_3ff1eeb94cuda3std3__443_GLOBAL__N__39c2c603_10_kernels_cu_3ff1eeb96ignoreE,@object
	.size		_ZN41_INTERNAL_39c2c603_10_kernels_cu_3ff1eeb94cuda3std3__443_GLOBAL__N__39c2c603_10_kernels_cu_3ff1eeb96ignoreE,(_ZN41_INTERNAL_39c2c603_10_kernels_cu_3ff1eeb94cuda3std6ranges3__45__cpo4dataE - _ZN41_INTERNAL_39c2c603_10_kernels_cu_3ff1eeb94cuda3std3__443_GLOBAL__N__39c2c603_10_kernels_cu_3ff1eeb96ignoreE)
_ZN41_INTERNAL_39c2c603_10_kernels_cu_3ff1eeb94cuda3std3__443_GLOBAL__N__39c2c603_10_kernels_cu_3ff1eeb96ignoreE:
	.zero		1
	.type		_ZN41_INTERNAL_39c2c603_10_kernels_cu_3ff1eeb94cuda3std6ranges3__45__cpo4dataE,@object
	.size		_ZN41_INTERNAL_39c2c603_10_kernels_cu_3ff1eeb94cuda3std6ranges3__45__cpo4dataE,(_ZN41_INTERNAL_39c2c603_10_kernels_cu_3ff1eeb96thrust23THRUST_300001_SM_900_NS12placeholders2_7E - _ZN41_INTERNAL_39c2c603_10_kernels_cu_3ff1eeb94cuda3std6ranges3__45__cpo4dataE)
_ZN41_INTERNAL_39c2c603_10_kernels_cu_3ff1eeb94cuda3std6ranges3__45__cpo4dataE:
	.zero		1
	.type		_ZN41_INTERNAL_39c2c603_10_kernels_cu_3ff1eeb96thrust23THRUST_300001_SM_900_NS12placeholders2_7E,@object
	.size		_ZN41_INTERNAL_39c2c603_10_kernels_cu_3ff1eeb96thrust23THRUST_300001_SM_900_NS12placeholders2_7E,(_ZN41_INTERNAL_39c2c603_10_kernels_cu_3ff1eeb94cuda3std3__45__cpo6rbeginE - _ZN41_INTERNAL_39c2c603_10_kernels_cu_3ff1eeb96thrust23THRUST_300001_SM_900_NS12placeholders2_7E)
_ZN41_INTERNAL_39c2c603_10_kernels_cu_3ff1eeb96thrust23THRUST_300001_SM_900_NS12placeholders2_7E:
	.zero		1
	.type		_ZN41_INTERNAL_39c2c603_10_kernels_cu_3ff1eeb94cuda3std3__45__cpo6rbeginE,@object
	.size		_ZN41_INTERNAL_39c2c603_10_kernels_cu_3ff1eeb94cuda3std3__45__cpo6rbeginE,(_ZN41_INTERNAL_39c2c603_10_kernels_cu_3ff1eeb94cuda3std6ranges3__45__cpo7advanceE - _ZN41_INTERNAL_39c2c603_10_kernels_cu_3ff1eeb94cuda3std3__45__cpo6rbeginE)
_ZN41_INTERNAL_39c2c603_10_kernels_cu_3ff1eeb94cuda3std3__45__cpo6rbeginE:
	.zero		1
	.type		_ZN41_INTERNAL_39c2c603_10_kernels_cu_3ff1eeb94cuda3std6ranges3__45__cpo7advanceE,@object
	.size		_ZN41_INTERNAL_39c2c603_10_kernels_cu_3ff1eeb94cuda3std6ranges3__45__cpo7advanceE,(_ZN41_INTERNAL_39c2c603_10_kernels_cu_3ff1eeb94cuda3std3__47nulloptE - _ZN41_INTERNAL_39c2c603_10_kernels_cu_3ff1eeb94cuda3std6ranges3__45__cpo7advanceE)
_ZN41_INTERNAL_39c2c603_10_kernels_cu_3ff1eeb94cuda3std6ranges3__45__cpo7advanceE:
	.zero		1
	.type		_ZN41_INTERNAL_39c2c603_10_kernels_cu_3ff1eeb94cuda3std3__47nulloptE,@object
	.size		_ZN41_INTERNAL_39c2c603_10_kernels_cu_3ff1eeb94cuda3std3__47nulloptE,(_ZN41_INTERNAL_39c2c603_10_kernels_cu_3ff1eeb94cuda3std6ranges3__45__cpo8distanceE - _ZN41_INTERNAL_39c2c603_10_kernels_cu_3ff1eeb94cuda3std3__47nulloptE)
_ZN41_INTERNAL_39c2c603_10_kernels_cu_3ff1eeb94cuda3std3__47nulloptE:
	.zero		1
	.type		_ZN41_INTERNAL_39c2c603_10_kernels_cu_3ff1eeb94cuda3std6ranges3__45__cpo8distanceE,@object
	.size		_ZN41_INTERNAL_39c2c603_10_kernels_cu_3ff1eeb94cuda3std6ranges3__45__cpo8distanceE,(_ZN41_INTERNAL_39c2c603_10_kernels_cu_3ff1eeb96thrust23THRUST_300001_SM_900_NS12placeholders2_6E - _ZN41_INTERNAL_39c2c603_10_kernels_cu_3ff1eeb94cuda3std6ranges3__45__cpo8distanceE)
_ZN41_INTERNAL_39c2c603_10_kernels_cu_3ff1eeb94cuda3std6ranges3__45__cpo8distanceE:
	.zero		1
	.type		_ZN41_INTERNAL_39c2c603_10_kernels_cu_3ff1eeb96thrust23THRUST_300001_SM_900_NS12placeholders2_6E,@object
	.size		_ZN41_INTERNAL_39c2c603_10_kernels_cu_3ff1eeb96thrust23THRUST_300001_SM_900_NS12placeholders2_6E,(_ZN41_INTERNAL_39c2c603_10_kernels_cu_3ff1eeb94cuda3std3__45__cpo4cendE - _ZN41_INTERNAL_39c2c603_10_kernels_cu_3ff1eeb96thrust23THRUST_300001_SM_900_NS12placeholders2_6E)
_ZN41_INTERNAL_39c2c603_10_kernels_cu_3ff1eeb96thrust23THRUST_300001_SM_900_NS12placeholders2_6E:
	.zero		1
	.type		_ZN41_INTERNAL_39c2c603_10_kernels_cu_3ff1eeb94cuda3std3__45__cpo4cendE,@object
	.size		_ZN41_INTERNAL_39c2c603_10_kernels_cu_3ff1eeb94cuda3std3__45__cpo4cendE,(_ZN41_INTERNAL_39c2c603_10_kernels_cu_3ff1eeb94cuda3std6ranges3__45__cpo4cendE - _ZN41_INTERNAL_39c2c603_10_kernels_cu_3ff1eeb94cuda3std3__45__cpo4cendE)
_ZN41_INTERNAL_39c2c603_10_kernels_cu_3ff1eeb94cuda3std3__45__cpo4cendE:
	.zero		1
	.type		_ZN41_INTERNAL_39c2c603_10_kernels_cu_3ff1eeb94cuda3std6ranges3__45__cpo4cendE,@object
	.size		_ZN41_INTERNAL_39c2c603_10_kernels_cu_3ff1eeb94cuda3std6ranges3__45__cpo4cendE,(_ZN41_INTERNAL_39c2c603_10_kernels_cu_3ff1eeb94cuda3std3__420unreachable_sentinelE - _ZN41_INTERNAL_39c2c603_10_kernels_cu_3ff1eeb94cuda3std6ranges3__45__cpo4cendE)
_ZN41_INTERNAL_39c2c603_10_kernels_cu_3ff1eeb94cuda3std6ranges3__45__cpo4cendE:
	.zero		1
	.type		_ZN41_INTERNAL_39c2c603_10_kernels_cu_3ff1eeb94cuda3std3__420unreachable_sentinelE,@object
	.size		_ZN41_INTERNAL_39c2c603_10_kernels_cu_3ff1eeb94cuda3std3__420unreachable_sentinelE,(_ZN41_INTERNAL_39c2c603_10_kernels_cu_3ff1eeb94cuda3std6ranges3__45__cpo5ssizeE - _ZN41_INTERNAL_39c2c603_10_kernels_cu_3ff1eeb94cuda3std3__420unreachable_sentinelE)
_ZN41_INTERNAL_39c2c603_10_kernels_cu_3ff1eeb94cuda3std3__420unreachable_sentinelE:
	.zero		1
	.type		_ZN41_INTERNAL_39c2c603_10_kernels_cu_3ff1eeb94cuda3std6ranges3__45__cpo5ssizeE,@object
	.size		_ZN41_INTERNAL_39c2c603_10_kernels_cu_3ff1eeb94cuda3std6ranges3__45__cpo5ssizeE,(_ZN41_INTERNAL_39c2c603_10_kernels_cu_3ff1eeb96thrust23THRUST_300001_SM_900_NS12placeholders3_10E - _ZN41_INTERNAL_39c2c603_10_kernels_cu_3ff1eeb94cuda3std6ranges3__45__cpo5ssizeE)
_ZN41_INTERNAL_39c2c603_10_kernels_cu_3ff1eeb94cuda3std6ranges3__45__cpo5ssizeE:
	.zero		1
	.type		_ZN41_INTERNAL_39c2c603_10_kernels_cu_3ff1eeb96thrust23THRUST_300001_SM_900_NS12placeholders3_10E,@object
	.size		_ZN41_INTERNAL_39c2c603_10_kernels_cu_3ff1eeb96thrust23THRUST_300001_SM_900_NS12placeholders3_10E,(_ZN41_INTERNAL_39c2c603_10_kernels_cu_3ff1eeb94cuda3std3__45__cpo5crendE - _ZN41_INTERNAL_39c2c603_10_kernels_cu_3ff1eeb96thrust23THRUST_300001_SM_900_NS12placeholders3_10E)
_ZN41_INTERNAL_39c2c603_10_kernels_cu_3ff1eeb96thrust23THRUST_300001_SM_900_NS12placeholders3_10E:
	.zero		1
	.type		_ZN41_INTERNAL_39c2c603_10_kernels_cu_3ff1eeb94cuda3std3__45__cpo5crendE,@object
	.size		_ZN41_INTERNAL_39c2c603_10_kernels_cu_3ff1eeb94cuda3std3__45__cpo5crendE,(_ZN41_INTERNAL_39c2c603_10_kernels_cu_3ff1eeb94cuda3std6ranges3__45__cpo4prevE - _ZN41_INTERNAL_39c2c603_10_kernels_cu_3ff1eeb94cuda3std3__45__cpo5crendE)
_ZN41_INTERNAL_39c2c603_10_kernels_cu_3ff1eeb94cuda3std3__45__cpo5crendE:
	.zero		1
	.type		_ZN41_INTERNAL_39c2c603_10_kernels_cu_3ff1eeb94cuda3std6ranges3__45__cpo4prevE,@object
	.size		_ZN41_INTERNAL_39c2c603_10_kernels_cu_3ff1eeb94cuda3std6ranges3__45__cpo4prevE,(_ZN41_INTERNAL_39c2c603_10_kernels_cu_3ff1eeb94cuda3std6ranges3__45__cpo9iter_moveE - _ZN41_INTERNAL_39c2c603_10_kernels_cu_3ff1eeb94cuda3std6ranges3__45__cpo4prevE)
_ZN41_INTERNAL_39c2c603_10_kernels_cu_3ff1eeb94cuda3std6ranges3__45__cpo4prevE:
	.zero		1
	.type		_ZN41_INTERNAL_39c2c603_10_kernels_cu_3ff1eeb94cuda3std6ranges3__45__cpo9iter_moveE,@object
	.size		_ZN41_INTERNAL_39c2c603_10_kernels_cu_3ff1eeb94cuda3std6ranges3__45__cpo9iter_moveE,(_ZN41_INTERNAL_39c2c603_10_kernels_cu_3ff1eeb96thrust23THRUST_300001_SM_900_NS12placeholders2_2E - _ZN41_INTERNAL_39c2c603_10_kernels_cu_3ff1eeb94cuda3std6ranges3__45__cpo9iter_moveE)
_ZN41_INTERNAL_39c2c603_10_kernels_cu_3ff1eeb94cuda3std6ranges3__45__cpo9iter_moveE:
	.zero		1
	.type		_ZN41_INTERNAL_39c2c603_10_kernels_cu_3ff1eeb96thrust23THRUST_300001_SM_900_NS12placeholders2_2E,@object
	.size		_ZN41_INTERNAL_39c2c603_10_kernels_cu_3ff1eeb96thrust23THRUST_300001_SM_900_NS12placeholders2_2E,(_ZN41_INTERNAL_39c2c603_10_kernels_cu_3ff1eeb96thrust23THRUST_300001_SM_900_NS12placeholders2_4E - _ZN41_INTERNAL_39c2c603_10_kernels_cu_3ff1eeb96thrust23THRUST_300001_SM_900_NS12placeholders2_2E)
_ZN41_INTERNAL_39c2c603_10_kernels_cu_3ff1eeb96thrust23THRUST_300001_SM_900_NS12placeholders2_2E:
	.zero		1
	.type		_ZN41_INTERNAL_39c2c603_10_kernels_cu_3ff1eeb96thrust23THRUST_300001_SM_900_NS12placeholders2_4E,@object
	.size		_ZN41_INTERNAL_39c2c603_10_kernels_cu_3ff1eeb96thrust23THRUST_300001_SM_900_NS12placeholders2_4E,(_ZN41_INTERNAL_39c2c603_10_kernels_cu_3ff1eeb94cuda3std3__45__cpo3endE - _ZN41_INTERNAL_39c2c603_10_kernels_cu_3ff1eeb96thrust23THRUST_300001_SM_900_NS12placeholders2_4E)
_ZN41_INTERNAL_39c2c603_10_kernels_cu_3ff1eeb96thrust23THRUST_300001_SM_900_NS12placeholders2_4E:
	.zero		1
	.type		_ZN41_INTERNAL_39c2c603_10_kernels_cu_3ff1eeb94cuda3std3__45__cpo3endE,@object
	.size		_ZN41_INTERNAL_39c2c603_10_kernels_cu_3ff1eeb94cuda3std3__45__cpo3endE,(_ZN41_INTERNAL_39c2c603_10_kernels_cu_3ff1eeb94cuda3std6ranges3__45__cpo3endE - _ZN41_INTERNAL_39c2c603_10_kernels_cu_3ff1eeb94cuda3std3__45__cpo3endE)
_ZN41_INTERNAL_39c2c603_10_kernels_cu_3ff1eeb94cuda3std3__45__cpo3endE:
	.zero		1
	.type		_ZN41_INTERNAL_39c2c603_10_kernels_cu_3ff1eeb94cuda3std6ranges3__45__cpo3endE,@object
	.size		_ZN41_INTERNAL_39c2c603_10_kernels_cu_3ff1eeb94cuda3std6ranges3__45__cpo3endE,(_ZN41_INTERNAL_39c2c603_10_kernels_cu_3ff1eeb94cuda3std3__419piecewise_constructE - _ZN41_INTERNAL_39c2c603_10_kernels_cu_3ff1eeb94cuda3std6ranges3__45__cpo3endE)
_ZN41_INTERNAL_39c2c603_10_kernels_cu_3ff1eeb94cuda3std6ranges3__45__cpo3endE:
	.zero		1
	.type		_ZN41_INTERNAL_39c2c603_10_kernels_cu_3ff1eeb94cuda3std3__419piecewise_constructE,@object
	.size		_ZN41_INTERNAL_39c2c603_10_kernels_cu_3ff1eeb94cuda3std3__419piecewise_constructE,(_ZN41_INTERNAL_39c2c603_10_kernels_cu_3ff1eeb94cuda3std6ranges3__45__cpo5cdataE - _ZN41_INTERNAL_39c2c603_10_kernels_cu_3ff1eeb94cuda3std3__419piecewise_constructE)
_ZN41_INTERNAL_39c2c603_10_kernels_cu_3ff1eeb94cuda3std3__419piecewise_constructE:
	.zero		1
	.type		_ZN41_INTERNAL_39c2c603_10_kernels_cu_3ff1eeb94cuda3std6ranges3__45__cpo5cdataE,@object
	.size		_ZN41_INTERNAL_39c2c603_10_kernels_cu_3ff1eeb94cuda3std6ranges3__45__cpo5cdataE,(_ZN41_INTERNAL_39c2c603_10_kernels_cu_3ff1eeb96thrust23THRUST_300001_SM_900_NS12placeholders2_8E - _ZN41_INTERNAL_39c2c603_10_kernels_cu_3ff1eeb94cuda3std6ranges3__45__cpo5cdataE)
_ZN41_INTERNAL_39c2c603_10_kernels_cu_3ff1eeb94cuda3std6ranges3__45__cpo5cdataE:
	.zero		1
	.type		_ZN41_INTERNAL_39c2c603_10_kernels_cu_3ff1eeb96thrust23THRUST_300001_SM_900_NS12placeholders2_8E,@object
	.size		_ZN41_INTERNAL_39c2c603_10_kernels_cu_3ff1eeb96thrust23THRUST_300001_SM_900_NS12placeholders2_8E,(_ZN41_INTERNAL_39c2c603_10_kernels_cu_3ff1eeb94cuda3std3__45__cpo4rendE - _ZN41_INTERNAL_39c2c603_10_kernels_cu_3ff1eeb96thrust23THRUST_300001_SM_900_NS12placeholders2_8E)
_ZN41_INTERNAL_39c2c603_10_kernels_cu_3ff1eeb96thrust23THRUST_300001_SM_900_NS12placeholders2_8E:
	.zero		1
	.type		_ZN41_INTERNAL_39c2c603_10_kernels_cu_3ff1eeb94cuda3std3__45__cpo4rendE,@object
	.size		_ZN41_INTERNAL_39c2c603_10_kernels_cu_3ff1eeb94cuda3std3__45__cpo4rendE,(_ZN41_INTERNAL_39c2c603_10_kernels_cu_3ff1eeb94cuda3std6ranges3__45__cpo9iter_swapE - _ZN41_INTERNAL_39c2c603_10_kernels_cu_3ff1eeb94cuda3std3__45__cpo4rendE)
_ZN41_INTERNAL_39c2c603_10_kernels_cu_3ff1eeb94cuda3std3__45__cpo4rendE:
	.zero		1
	.type		_ZN41_INTERNAL_39c2c603_10_kernels_cu_3ff1eeb94cuda3std6ranges3__45__cpo9iter_swapE,@object
	.size		_ZN41_INTERNAL_39c2c603_10_kernels_cu_3ff1eeb94cuda3std6ranges3__45__cpo9iter_swapE,(_ZN41_INTERNAL_39c2c603_10_kernels_cu_3ff1eeb94cuda3std3__48unexpectE - _ZN41_INTERNAL_39c2c603_10_kernels_cu_3ff1eeb94cuda3std6ranges3__45__cpo9iter_swapE)
_ZN41_INTERNAL_39c2c603_10_kernels_cu_3ff1eeb94cuda3std6ranges3__45__cpo9iter_swapE:
	.zero		1
	.type		_ZN41_INTERNAL_39c2c603_10_kernels_cu_3ff1eeb94cuda3std3__48unexpectE,@object
	.size		_ZN41_INTERNAL_39c2c603_10_kernels_cu_3ff1eeb94cuda3std3__48unexpectE,(_ZN41_INTERNAL_39c2c603_10_kernels_cu_3ff1eeb96thrust23THRUST_300001_SM_900_NS6system6detail10sequential3seqE - _ZN41_INTERNAL_39c2c603_10_kernels_cu_3ff1eeb94cuda3std3__48unexpectE)
_ZN41_INTERNAL_39c2c603_10_kernels_cu_3ff1eeb94cuda3std3__48unexpectE:
	.zero		1
	.type		_ZN41_INTERNAL_39c2c603_10_kernels_cu_3ff1eeb96thrust23THRUST_300001_SM_900_NS6system6detail10sequential3seqE,@object
	.size		_ZN41_INTERNAL_39c2c603_10_kernels_cu_3ff1eeb96thrust23THRUST_300001_SM_900_NS6system6detail10sequential3seqE,(.L_31 - _ZN41_INTERNAL_39c2c603_10_kernels_cu_3ff1eeb96thrust23THRUST_300001_SM_900_NS6system6detail10sequential3seqE)
_ZN41_INTERNAL_39c2c603_10_kernels_cu_3ff1eeb96thrust23THRUST_300001_SM_900_NS6system6detail10sequential3seqE:
	.zero		1
.L_31:


//--------------------- .nv.shared._Z35kOptimizerStatic8bit1StateBlockwiseI13__nv_bfloat16Li4ELi256ELi1EEvPT_S2_PhfffifPfS4_ffbi --------------------------
	.section	.nv.shared._Z35kOptimizerStatic8bit1StateBlockwiseI13__nv_bfloat16Li4ELi256ELi1EEvPT_S2_PhfffifPfS4_ffbi,"aw",@nobits
	.sectionflags	@""
	.align	16
.nv.shared._Z35kOptimizerStatic8bit1StateBlockwiseI13__nv_bfloat16Li4ELi256ELi1EEvPT_S2_PhfffifPfS4_ffbi:
	.zero		3668


//--------------------- .nv.shared._Z35kOptimizerStatic8bit1StateBlockwiseI6__halfLi4ELi256ELi1EEvPT_S2_PhfffifPfS4_ffbi --------------------------
	.section	.nv.shared._Z35kOptimizerStatic8bit1StateBlockwiseI6__halfLi4ELi256ELi1EEvPT_S2_PhfffifPfS4_ffbi,"aw",@nobits
	.sectionflags	@""
	.align	16
.nv.shared._Z35kOptimizerStatic8bit1StateBlockwiseI6__halfLi4ELi256ELi1EEvPT_S2_PhfffifPfS4_ffbi:
	.zero		3668


//--------------------- .nv.shared._Z35kOptimizerStatic8bit1StateBlockwiseIfLi4ELi256ELi1EEvPT_S1_PhfffifPfS3_ffbi --------------------------
	.section	.nv.shared._Z35kOptimizerStatic8bit1StateBlockwiseIfLi4ELi256ELi1EEvPT_S1_PhfffifPfS3_ffbi,"aw",@nobits
	.sectionflags	@""
	.align	16
.nv.shared._Z35kOptimizerStatic8bit1StateBlockwiseIfLi4ELi256ELi1EEvPT_S1_PhfffifPfS3_ffbi:
	.zero		4180


//--------------------- .nv.shared._Z35kOptimizerStatic8bit1StateBlockwiseI13__nv_bfloat16Li5ELi256ELi1EEvPT_S2_PhfffifPfS4_ffbi --------------------------
	.section	.nv.shared._Z35kOptimizerStatic8bit1StateBlockwiseI13__nv_bfloat16Li5ELi256ELi1EEvPT_S2_PhfffifPfS4_ffbi,"aw",@nobits
	.sectionflags	@""
	.align	16
.nv.shared._Z35kOptimizerStatic8bit1StateBlockwiseI13__nv_bfloat16Li5ELi256ELi1EEvPT_S2_PhfffifPfS4_ffbi:
	.zero		3668


//--------------------- .nv.shared._Z35kOptimizerStatic8bit1StateBlockwiseI6__halfLi5ELi256ELi1EEvPT_S2_PhfffifPfS4_ffbi --------------------------
	.section	.nv.shared._Z35kOptimizerStatic8bit1StateBlockwiseI6__halfLi5ELi256ELi1EEvPT_S2_PhfffifPfS4_ffbi,"aw",@nobits
	.sectionflags	@""
	.align	16
.nv.shared._Z35kOptimizerStatic8bit1StateBlockwiseI6__halfLi5ELi256ELi1EEvPT_S2_PhfffifPfS4_ffbi:
	.zero		3668


//--------------------- .nv.shared._Z35kOptimizerStatic8bit1StateBlockwiseIfLi5ELi256ELi1EEvPT_S1_PhfffifPfS3_ffbi --------------------------
	.section	.nv.shared._Z35kOptimizerStatic8bit1StateBlockwiseIfLi5ELi256ELi1EEvPT_S1_PhfffifPfS3_ffbi,"aw",@nobits
	.sectionflags	@""
	.align	16
.nv.shared._Z35kOptimizerStatic8bit1StateBlockwiseIfLi5ELi256ELi1EEvPT_S1_PhfffifPfS3_ffbi:
	.zero		4180


//--------------------- .nv.shared._Z35kOptimizerStatic8bit1StateBlockwiseI13__nv_bfloat16Li2ELi256ELi1EEvPT_S2_PhfffifPfS4_ffbi --------------------------
	.section	.nv.shared._Z35kOptimizerStatic8bit1StateBlockwiseI13__nv_bfloat16Li2ELi256ELi1EEvPT_S2_PhfffifPfS4_ffbi,"aw",@nobits
	.sectionflags	@""
	.align	16
.nv.shared._Z35kOptimizerStatic8bit1StateBlockwiseI13__nv_bfloat16Li2ELi256ELi1EEvPT_S2_PhfffifPfS4_ffbi:
	.zero		3668


//--------------------- .nv.shared._Z35kOptimizerStatic8bit1StateBlockwiseI6__halfLi2ELi256ELi1EEvPT_S2_PhfffifPfS4_ffbi --------------------------
	.section	.nv.shared._Z35kOptimizerStatic8bit1StateBlockwiseI6__halfLi2ELi256ELi1EEvPT_S2_PhfffifPfS4_ffbi,"aw",@nobits
	.sectionflags	@""
	.align	16
.nv.shared._Z35kOptimizerStatic8bit1StateBlockwiseI6__halfLi2ELi256ELi1EEvPT_S2_PhfffifPfS4_ffbi:
	.zero		3668


//--------------------- .nv.shared._Z35kOptimizerStatic8bit1StateBlockwiseIfLi2ELi256ELi1EEvPT_S1_PhfffifPfS3_ffbi --------------------------
	.section	.nv.shared._Z35kOptimizerStatic8bit1StateBlockwiseIfLi2ELi256ELi1EEvPT_S1_PhfffifPfS3_ffbi,"aw",@nobits
	.sectionflags	@""
	.align	16
.nv.shared._Z35kOptimizerStatic8bit1StateBlockwiseIfLi2ELi256ELi1EEvPT_S1_PhfffifPfS3_ffbi:
	.zero		4180


//--------------------- .nv.shared._Z35kOptimizerStatic8bit1StateBlockwiseI13__nv_bfloat16Li1ELi256ELi1EEvPT_S2_PhfffifPfS4_ffbi --------------------------
	.section	.nv.shared._Z35kOptimizerStatic8bit1StateBlockwiseI13__nv_bfloat16Li1ELi256ELi1EEvPT_S2_PhfffifPfS4_ffbi,"aw",@nobits
	.sectionflags	@""
	.align	16
.nv.shared._Z35kOptimizerStatic8bit1StateBlockwiseI13__nv_bfloat16Li1ELi256ELi1EEvPT_S2_PhfffifPfS4_ffbi:
	.zero		3668


//--------------------- .nv.shared._Z35kOptimizerStatic8bit1StateBlockwiseI6__halfLi1ELi256ELi1EEvPT_S2_PhfffifPfS4_ffbi --------------------------
	.section	.nv.shared._Z35kOptimizerStatic8bit1StateBlockwiseI6__halfLi1ELi256ELi1EEvPT_S2_PhfffifPfS4_ffbi,"aw",@nobits
	.sectionflags	@""
	.align	16
.nv.shared._Z35kOptimizerStatic8bit1StateBlockwiseI6__halfLi1ELi256ELi1EEvPT_S2_PhfffifPfS4_ffbi:
	.zero		3668


//--------------------- .nv.shared._Z35kOptimizerStatic8bit1StateBlockwiseIfLi1ELi256ELi1EEvPT_S1_PhfffifPfS3_ffbi --------------------------
	.section	.nv.shared._Z35kOptimizerStatic8bit1StateBlockwiseIfLi1ELi256ELi1EEvPT_S1_PhfffifPfS3_ffbi,"aw",@nobits
	.sectionflags	@""
	.align	16
.nv.shared._Z35kOptimizerStatic8bit1StateBlockwiseIfLi1ELi256ELi1EEvPT_S1_PhfffifPfS3_ffbi:
	.zero		4180


//--------------------- .nv.shared._Z35kOptimizerStatic8bit2StateBlockwiseI13__nv_bfloat16Li6ELi256ELi1EEvPT_S2_PhS3_fffffifPfS4_S4_S4_ffbi --------------------------
	.section	.nv.shared._Z35kOptimizerStatic8bit2StateBlockwiseI13__nv_bfloat16Li6ELi256ELi1EEvPT_S2_PhS3_fffffifPfS4_S4_S4_ffbi,"aw",@nobits
	.sectionflags	@""
	.align	16
.nv.shared._Z35kOptimizerStatic8bit2StateBlockwiseI13__nv_bfloat16Li6ELi256ELi1EEvPT_S2_PhS3_fffffifPfS4_S4_S4_ffbi:
	.zero		5820


//--------------------- .nv.shared._Z35kOptimizerStatic8bit2StateBlockwiseI6__halfLi6ELi256ELi1EEvPT_S2_PhS3_fffffifPfS4_S4_S4_ffbi --------------------------
	.section	.nv.shared._Z35kOptimizerStatic8bit2StateBlockwiseI6__halfLi6ELi256ELi1EEvPT_S2_PhS3_fffffifPfS4_S4_S4_ffbi,"aw",@nobits
	.sectionflags	@""
	.align	16
.nv.shared._Z35kOptimizerStatic8bit2StateBlockwiseI6__halfLi6ELi256ELi1EEvPT_S2_PhS3_fffffifPfS4_S4_S4_ffbi:
	.zero		5820


//--------------------- .nv.shared._Z35kOptimizerStatic8bit2StateBlockwiseIfLi6ELi256ELi1EEvPT_S1_PhS2_fffffifPfS3_S3_S3_ffbi --------------------------
	.section	.nv.shared._Z35kOptimizerStatic8bit2StateBlockwiseIfLi6ELi256ELi1EEvPT_S1_PhS2_fffffifPfS3_S3_S3_ffbi,"aw",@nobits
	.sectionflags	@""
	.align	16
.nv.shared._Z35kOptimizerStatic8bit2StateBlockwiseIfLi6ELi256ELi1EEvPT_S1_PhS2_fffffifPfS3_S3_S3_ffbi:
	.zero		6332


//--------------------- .nv.shared._Z35kOptimizerStatic8bit2StateBlockwiseI13__nv_bfloat16Li0ELi256ELi1EEvPT_S2_PhS3_fffffifPfS4_S4_S4_ffbi --------------------------
	.section	.nv.shared._Z35kOptimizerStatic8bit2StateBlockwiseI13__nv_bfloat16Li0ELi256ELi1EEvPT_S2_PhS3_fffffifPfS4_S4_S4_ffbi,"aw",@nobits
	.sectionflags	@""
	.align	16
.nv.shared._Z35kOptimizerStatic8bit2StateBlockwiseI13__nv_bfloat16Li0ELi256ELi1EEvPT_S2_PhS3_fffffifPfS4_S4_S4_ffbi:
	.zero		5768


//--------------------- .nv.shared._Z35kOptimizerStatic8bit2StateBlockwiseI6__halfLi0ELi256ELi1EEvPT_S2_PhS3_fffffifPfS4_S4_S4_ffbi --------------------------
	.section	.nv.shared._Z35kOptimizerStatic8bit2StateBlockwiseI6__halfLi0ELi256ELi1EEvPT_S2_PhS3_fffffifPfS4_S4_S4_ffbi,"aw",@nobits
	.sectionflags	@""
	.align	16
.nv.shared._Z35kOptimizerStatic8bit2StateBlockwiseI6__halfLi0ELi256ELi1EEvPT_S2_PhS3_fffffifPfS4_S4_S4_ffbi:
	.zero		5768


//--------------------- .nv.shared._Z35kOptimizerStatic8bit2StateBlockwiseIfLi0ELi256ELi1EEvPT_S1_PhS2_fffffifPfS3_S3_S3_ffbi --------------------------
	.section	.nv.shared._Z35kOptimizerStatic8bit2StateBlockwiseIfLi0ELi256ELi1EEvPT_S1_PhS2_fffffifPfS3_S3_S3_ffbi,"aw",@nobits
	.sectionflags	@""
	.align	16
.nv.shared._Z35kOptimizerStatic8bit2StateBlockwiseIfLi0ELi256ELi1EEvPT_S1_PhS2_fffffifPfS3_S3_S3_ffbi:
	.zero		6280


//--------------------- .nv.shared._Z20kDequantizeBlockwiseI13__nv_bfloat16Li512ELi64ELi8ELi2EEvPfPhS1_PT_ii --------------------------
	.section	.nv.shared._Z20kDequantizeBlockwiseI13__nv_bfloat16Li512ELi64ELi8ELi2EEvPfPhS1_PT_ii,"aw",@nobits
	.sectionflags	@""
	.align	16
.nv.shared._Z20kDequantizeBlockwiseI13__nv_bfloat16Li512ELi64ELi8ELi2EEvPfPhS1_PT_ii:
	.zero		3680


//--------------------- .nv.shared._Z20kDequantizeBlockwiseI13__nv_bfloat16Li512ELi64ELi8ELi0EEvPfPhS1_PT_ii --------------------------
	.section	.nv.shared._Z20kDequantizeBlockwiseI13__nv_bfloat16Li512ELi64ELi8ELi0EEvPfPhS1_PT_ii,"aw",@nobits
	.sectionflags	@""
	.align	16
.nv.shared._Z20kDequantizeBlockwiseI13__nv_bfloat16Li512ELi64ELi8ELi0EEvPfPhS1_PT_ii:
	.zero		2624


//--------------------- .nv.shared._Z20kDequantizeBlockwiseI13__nv_bfloat16Li512ELi64ELi8ELi1EEvPfPhS1_PT_ii --------------------------
	.section	.nv.shared._Z20kDequantizeBlockwiseI13__nv_bfloat16Li512ELi64ELi8ELi1EEvPfPhS1_PT_ii,"aw",@nobits
	.sectionflags	@""
	.align	16
.nv.shared._Z20kDequantizeBlockwiseI13__nv_bfloat16Li512ELi64ELi8ELi1EEvPfPhS1_PT_ii:
	.zero		3680


//--------------------- .nv.shared._Z20kDequantizeBlockwiseIfLi512ELi64ELi8ELi2EEvPfPhS0_PT_ii --------------------------
	.section	.nv.shared._Z20kDequantizeBlockwiseIfLi512ELi64ELi8ELi2EEvPfPhS0_PT_ii,"aw",@nobits
	.sectionflags	@""
	.align	16
.nv.shared._Z20kDequantizeBlockwiseIfLi512ELi64ELi8ELi2EEvPfPhS0_PT_ii:
	.zero		5792


//--------------------- .nv.shared._Z20kDequantizeBlockwiseIfLi512ELi64ELi8ELi0EEvPfPhS0_PT_ii --------------------------
	.section	.nv.shared._Z20kDequantizeBlockwiseIfLi512ELi64ELi8ELi0EEvPfPhS0_PT_ii,"aw",@nobits
	.sectionflags	@""
	.align	16
.nv.shared._Z20kDequantizeBlockwiseIfLi512ELi64ELi8ELi0EEvPfPhS0_PT_ii:
	.zero		3680


//--------------------- .nv.shared._Z20kDequantizeBlockwiseIfLi512ELi64ELi8ELi1EEvPfPhS0_PT_ii --------------------------
	.section	.nv.shared._Z20kDequantizeBlockwiseIfLi512ELi64ELi8ELi1EEvPfPhS0_PT_ii,"aw",@nobits
	.sectionflags	@""
	.align	16
.nv.shared._Z20kDequantizeBlockwiseIfLi512ELi64ELi8ELi1EEvPfPhS0_PT_ii:
	.zero		5792


//--------------------- .nv.shared._Z20kDequantizeBlockwiseI6__halfLi512ELi64ELi8ELi2EEvPfPhS1_PT_ii --------------------------
	.section	.nv.shared._Z20kDequantizeBlockwiseI6__halfLi512ELi64ELi8ELi2EEvPfPhS1_PT_ii,"aw",@nobits
	.sectionflags	@""
	.align	16
.nv.shared._Z20kDequantizeBlockwiseI6__halfLi512ELi64ELi8ELi2EEvPfPhS1_PT_ii:
	.zero		3680


//--------------------- .nv.shared._Z20kDequantizeBlockwiseI6__halfLi512ELi64ELi8ELi0EEvPfPhS1_PT_ii --------------------------
	.section	.nv.shared._Z20kDequantizeBlockwiseI6__halfLi512ELi64ELi8ELi0EEvPfPhS1_PT_ii,"aw",@nobits
	.sectionflags	@""
	.align	16
.nv.shared._Z20kDequantizeBlockwiseI6__halfLi512ELi64ELi8ELi0EEvPfPhS1_PT_ii:
	.zero		2624


//--------------------- .nv.shared._Z20kDequantizeBlockwiseI6__halfLi512ELi64ELi8ELi1EEvPfPhS1_PT_ii --------------------------
	.section	.nv.shared._Z20kDequantizeBlockwiseI6__halfLi512ELi64ELi8ELi1EEvPfPhS1_PT_ii,"aw",@nobits
	.sectionflags	@""
	.align	16
.nv.shared._Z20kDequantizeBlockwiseI6__halfLi512ELi64ELi8ELi1EEvPfPhS1_PT_ii:
	.zero		3680


//--------------------- .nv.shared._Z23kQuantizeBlockwiseSmallI13__nv_bfloat16Li64ELi2EEvPfPT_S1_PhS1_ii --------------------------
	.section	.nv.shared._Z23kQuantizeBlockwiseSmallI13__nv_bfloat16Li64ELi2EEvPfPT_S1_PhS1_ii,"aw",@nobits
	.sectionflags	@""
	.align	16
.nv.shared._Z23kQuantizeBlockwiseSmallI13__nv_bfloat16Li64ELi2EEvPfPT_S1_PhS1_ii:
	.zero		1204


//--------------------- .nv.shared._Z23kQuantizeBlockwiseSmallIfLi64ELi2EEvPfPT_S0_PhS0_ii --------------------------
	.section	.nv.shared._Z23kQuantizeBlockwiseSmallIfLi64ELi2EEvPfPT_S0_PhS0_ii,"aw",@nobits
	.sectionflags	@""
	.align	16
.nv.shared._Z23kQuantizeBlockwiseSmallIfLi64ELi2EEvPfPT_S0_PhS0_ii:
	.zero		1332


//--------------------- .nv.shared._Z23kQuantizeBlockwiseSmallI6__halfLi64ELi2EEvPfPT_S1_PhS1_ii --------------------------
	.section	.nv.shared._Z23kQuantizeBlockwiseSmallI6__halfLi64ELi2EEvPfPT_S1_PhS1_ii,"aw",@nobits
	.sectionflags	@""
	.align	16
.nv.shared._Z23kQuantizeBlockwiseSmallI6__halfLi64ELi2EEvPfPT_S1_PhS1_ii:
	.zero		1204


//--------------------- .nv.shared._Z23kQuantizeBlockwiseSmallI13__nv_bfloat16Li64ELi1EEvPfPT_S1_PhS1_ii --------------------------
	.section	.nv.shared._Z23kQuantizeBlockwiseSmallI13__nv_bfloat16Li64ELi1EEvPfPT_S1_PhS1_ii,"aw",@nobits
	.sectionflags	@""
	.align	16
.nv.shared._Z23kQuantizeBlockwiseSmallI13__nv_bfloat16Li64ELi1EEvPfPT_S1_PhS1_ii:
	.zero		1204


//--------------------- .nv.shared._Z23kQuantizeBlockwiseSmallIfLi64ELi1EEvPfPT_S0_PhS0_ii --------------------------
	.section	.nv.shared._Z23kQuantizeBlockwiseSmallIfLi64ELi1EEvPfPT_S0_PhS0_ii,"aw",@nobits
	.sectionflags	@""
	.align	16
.nv.shared._Z23kQuantizeBlockwiseSmallIfLi64ELi1EEvPfPT_S0_PhS0_ii:
	.zero		1332


//--------------------- .nv.shared._Z23kQuantizeBlockwiseSmallI6__halfLi64ELi1EEvPfPT_S1_PhS1_ii --------------------------
	.section	.nv.shared._Z23kQuantizeBlockwiseSmallI6__halfLi64ELi1EEvPfPT_S1_PhS1_ii,"aw",@nobits
	.sectionflags	@""
	.align	16
.nv.shared._Z23kQuantizeBlockwiseSmallI6__halfLi64ELi1EEvPfPT_S1_PhS1_ii:
	.zero		1204


//--------------------- .nv.shared._Z23kQuantizeBlockwiseSmallI13__nv_bfloat16Li32ELi2EEvPfPT_S1_PhS1_ii --------------------------
	.section	.nv.shared._Z23kQuantizeBlockwiseSmallI13__nv_bfloat16Li32ELi2EEvPfPT_S1_PhS1_ii,"aw",@nobits
	.sectionflags	@""
	.align	16
.nv.shared._Z23kQuantizeBlockwiseSmallI13__nv_bfloat16Li32ELi2EEvPfPT_S1_PhS1_ii:
	.zero		1208


//--------------------- .nv.shared._Z23kQuantizeBlockwiseSmallIfLi32ELi2EEvPfPT_S0_PhS0_ii --------------------------
	.section	.nv.shared._Z23kQuantizeBlockwiseSmallIfLi32ELi2EEvPfPT_S0_PhS0_ii,"aw",@nobits
	.sectionflags	@""
	.align	16
.nv.shared._Z23kQuantizeBlockwiseSmallIfLi32ELi2EEvPfPT_S0_PhS0_ii:
	.zero		1336


//--------------------- .nv.shared._Z23kQuantizeBlockwiseSmallI6__halfLi32ELi2EEvPfPT_S1_PhS1_ii --------------------------
	.section	.nv.shared._Z23kQuantizeBlockwiseSmallI6__halfLi32ELi2EEvPfPT_S1_PhS1_ii,"aw",@nobits
	.sectionflags	@""
	.align	16
.nv.shared._Z23kQuantizeBlockwiseSmallI6__halfLi32ELi2EEvPfPT_S1_PhS1_ii:
	.zero		1208


//--------------------- .nv.shared._Z23kQuantizeBlockwiseSmallI13__nv_bfloat16Li32ELi1EEvPfPT_S1_PhS1_ii --------------------------
	.section	.nv.shared._Z23kQuantizeBlockwiseSmallI13__nv_bfloat16Li32ELi1EEvPfPT_S1_PhS1_ii,"aw",@nobits
	.sectionflags	@""
	.align	16
.nv.shared._Z23kQuantizeBlockwiseSmallI13__nv_bfloat16Li32ELi1EEvPfPT_S1_PhS1_ii:
	.zero		1208


//--------------------- .nv.shared._Z23kQuantizeBlockwiseSmallIfLi32ELi1EEvPfPT_S0_PhS0_ii --------------------------
	.section	.nv.shared._Z23kQuantizeBlockwiseSmallIfLi32ELi1EEvPfPT_S0_PhS0_ii,"aw",@nobits
	.sectionflags	@""
	.align	16
.nv.shared._Z23kQuantizeBlockwiseSmallIfLi32ELi1EEvPfPT_S0_PhS0_ii:
	.zero		1336


//--------------------- .nv.shared._Z23kQuantizeBlockwiseSmallI6__halfLi32ELi1EEvPfPT_S1_PhS1_ii --------------------------
	.section	.nv.shared._Z23kQuantizeBlockwiseSmallI6__halfLi32ELi1EEvPfPT_S1_PhS1_ii,"aw",@nobits
	.sectionflags	@""
	.align	16
.nv.shared._Z23kQuantizeBlockwiseSmallI6__halfLi32ELi1EEvPfPT_S1_PhS1_ii:
	.zero		1208


//--------------------- .nv.shared._Z18kQuantizeBlockwiseI13__nv_bfloat16Li64ELi2ELi0ELi2EEvPfPT_S1_PhS1_ii --------------------------
	.section	.nv.shared._Z18kQuantizeBlockwiseI13__nv_bfloat16Li64ELi2ELi0ELi2EEvPfPT_S1_PhS1_ii,"aw",@nobits
	.sectionflags	@""
	.align	16
.nv.shared._Z18kQuantizeBlockwiseI13__nv_bfloat16Li64ELi2ELi0ELi2EEvPfPT_S1_PhS1_ii:
	.zero		1216


//--------------------- .nv.shared._Z18kQuantizeBlockwiseI13__nv_bfloat16Li128ELi2ELi0ELi2EEvPfPT_S1_PhS1_ii --------------------------
	.section	.nv.shared._Z18kQuantizeBlockwiseI13__nv_bfloat16Li128ELi2ELi0ELi2EEvPfPT_S1_PhS1_ii,"aw",@nobits
	.sectionflags	@""
	.align	16
.nv.shared._Z18kQuantizeBlockwiseI13__nv_bfloat16Li128ELi2ELi0ELi2EEvPfPT_S1_PhS1_ii:
	.zero		1380


//--------------------- .nv.shared._Z18kQuantizeBlockwiseI13__nv_bfloat16Li256ELi2ELi0ELi2EEvPfPT_S1_PhS1_ii --------------------------
	.section	.nv.shared._Z18kQuantizeBlockwiseI13__nv_bfloat16Li256ELi2ELi0ELi2EEvPfPT_S1_PhS1_ii,"aw",@nobits
	.sectionflags	@""
	.align	16
.nv.shared._Z18kQuantizeBlockwiseI13__nv_bfloat16Li256ELi2ELi0ELi2EEvPfPT_S1_PhS1_ii:
	.zero		1708


//--------------------- .nv.shared._Z18kQuantizeBlockwiseI13__nv_bfloat16Li512ELi2ELi0ELi2EEvPfPT_S1_PhS1_ii --------------------------
	.section	.nv.shared._Z18kQuantizeBlockwiseI13__nv_bfloat16Li512ELi2ELi0ELi2EEvPfPT_S1_PhS1_ii,"aw",@nobits
	.sectionflags	@""
	.align	16
.nv.shared._Z18kQuantizeBlockwiseI13__nv_bfloat16Li512ELi2ELi0ELi2EEvPfPT_S1_PhS1_ii:
	.zero		2368


//--------------------- .nv.shared._Z18kQuantizeBlockwiseI13__nv_bfloat16Li1024ELi4ELi0ELi2EEvPfPT_S1_PhS1_ii --------------------------
	.section	.nv.shared._Z18kQuantizeBlockwiseI13__nv_bfloat16Li1024ELi4ELi0ELi2EEvPfPT_S1_PhS1_ii,"aw",@nobits
	.sectionflags	@""
	.align	16
.nv.shared._Z18kQuantizeBlockwiseI13__nv_bfloat16Li1024ELi4ELi0ELi2EEvPfPT_S1_PhS1_ii:
	.zero		3648


//--------------------- .nv.shared._Z18kQuantizeBlockwiseI13__nv_bfloat16Li2048ELi4ELi0ELi2EEvPfPT_S1_PhS1_ii --------------------------
	.section	.nv.shared._Z18kQuantizeBlockwiseI13__nv_bfloat16Li2048ELi4ELi0ELi2EEvPfPT_S1_PhS1_ii,"aw",@nobits
	.sectionflags	@""
	.align	16
.nv.shared._Z18kQuantizeBlockwiseI13__nv_bfloat16Li2048ELi4ELi0ELi2EEvPfPT_S1_PhS1_ii:
	.zero		6248


//--------------------- .nv.shared._Z18kQuantizeBlockwiseI13__nv_bfloat16Li4096ELi4ELi0ELi2EEvPfPT_S1_PhS1_ii --------------------------
	.section	.nv.shared._Z18kQuantizeBlockwiseI13__nv_bfloat16Li4096ELi4ELi0ELi2EEvPfPT_S1_PhS1_ii,"aw",@nobits
	.sectionflags	@""
	.align	16
.nv.shared._Z18kQuantizeBlockwiseI13__nv_bfloat16Li4096ELi4ELi0ELi2EEvPfPT_S1_PhS1_ii:
	.zero		11448


//--------------------- .nv.shared._Z18kQuantizeBlockwiseI13__nv_bfloat16Li64ELi2ELi0ELi1EEvPfPT_S1_PhS1_ii --------------------------
	.section	.nv.shared._Z18kQuantizeBlockwiseI13__nv_bfloat16Li64ELi2ELi0ELi1EEvPfPT_S1_PhS1_ii,"aw",@nobits
	.sectionflags	@""
	.align	16
.nv.shared._Z18kQuantizeBlockwiseI13__nv_bfloat16Li64ELi2ELi0ELi1EEvPfPT_S1_PhS1_ii:
	.zero		1216


//--------------------- .nv.shared._Z18kQuantizeBlockwiseI13__nv_bfloat16Li128ELi2ELi0ELi1EEvPfPT_S1_PhS1_ii --------------------------
	.section	.nv.shared._Z18kQuantizeBlockwiseI13__nv_bfloat16Li128ELi2ELi0ELi1EEvPfPT_S1_PhS1_ii,"aw",@nobits
	.sectionflags	@""
	.align	16
.nv.shared._Z18kQuantizeBlockwiseI13__nv_bfloat16Li128ELi2ELi0ELi1EEvPfPT_S1_PhS1_ii:
	.zero		1380


//--------------------- .nv.shared._Z18kQuantizeBlockwiseI13__nv_bfloat16Li256ELi2ELi0ELi1EEvPfPT_S1_PhS1_ii --------------------------
	.section	.nv.shared._Z18kQuantizeBlockwiseI13__nv_bfloat16Li256ELi2ELi0ELi1EEvPfPT_S1_PhS1_ii,"aw",@nobits
	.sectionflags	@""
	.align	16
.nv.shared._Z18kQuantizeBlockwiseI13__nv_bfloat16Li256ELi2ELi0ELi1EEvPfPT_S1_PhS1_ii:
	.zero		1708


//--------------------- .nv.shared._Z18kQuantizeBlockwiseI13__nv_bfloat16Li512ELi2ELi0ELi1EEvPfPT_S1_PhS1_ii --------------------------
	.section	.nv.shared._Z18kQuantizeBlockwiseI13__nv_bfloat16Li512ELi2ELi0ELi1EEvPfPT_S1_PhS1_ii,"aw",@nobits
	.sectionflags	@""
	.align	16
.nv.shared._Z18kQuantizeBlockwiseI13__nv_bfloat16Li512ELi2ELi0ELi1EEvPfPT_S1_PhS1_ii:
	.zero		2368


//--------------------- .nv.shared._Z18kQuantizeBlockwiseI13__nv_bfloat16Li1024ELi4ELi0ELi1EEvPfPT_S1_PhS1_ii --------------------------
	.section	.nv.shared._Z18kQuantizeBlockwiseI13__nv_bfloat16Li1024ELi4ELi0ELi1EEvPfPT_S1_PhS1_ii,"aw",@nobits
	.sectionflags	@""
	.align	16
.nv.shared._Z18kQuantizeBlockwiseI13__nv_bfloat16Li1024ELi4ELi0ELi1EEvPfPT_S1_PhS1_ii:
	.zero		3648


//--------------------- .nv.shared._Z18kQuantizeBlockwiseI13__nv_bfloat16Li2048ELi4ELi0ELi1EEvPfPT_S1_PhS1_ii --------------------------
	.section	.nv.shared._Z18kQuantizeBlockwiseI13__nv_bfloat16Li2048ELi4ELi0ELi1EEvPfPT_S1_PhS1_ii,"aw",@nobits
	.sectionflags	@""
	.align	16
.nv.shared._Z18kQuantizeBlockwiseI13__nv_bfloat16Li2048ELi4ELi0ELi1EEvPfPT_S1_PhS1_ii:
	.zero		6248


//--------------------- .nv.shared._Z18kQuantizeBlockwiseI13__nv_bfloat16Li4096ELi4ELi0ELi1EEvPfPT_S1_PhS1_ii --------------------------
	.section	.nv.shared._Z18kQuantizeBlockwiseI13__nv_bfloat16Li4096ELi4ELi0ELi1EEvPfPT_S1_PhS1_ii,"aw",@nobits
	.sectionflags	@""
	.align	16
.nv.shared._Z18kQuantizeBlockwiseI13__nv_bfloat16Li4096ELi4ELi0ELi1EEvPfPT_S1_PhS1_ii:
	.zero		11448


//--------------------- .nv.shared._Z18kQuantizeBlockwiseI13__nv_bfloat16Li64ELi2ELi0ELi0EEvPfPT_S1_PhS1_ii --------------------------
	.section	.nv.shared._Z18kQuantizeBlockwiseI13__nv_bfloat16Li64ELi2ELi0ELi0EEvPfPT_S1_PhS1_ii,"aw",@nobits
	.sectionflags	@""
	.align	16
.nv.shared._Z18kQuantizeBlockwiseI13__nv_bfloat16Li64ELi2ELi0ELi0EEvPfPT_S1_PhS1_ii:
	.zero		2272


//--------------------- .nv.shared._Z18kQuantizeBlockwiseI13__nv_bfloat16Li128ELi2ELi0ELi0EEvPfPT_S1_PhS1_ii --------------------------
	.section	.nv.shared._Z18kQuantizeBlockwiseI13__nv_bfloat16Li128ELi2ELi0ELi0EEvPfPT_S1_PhS1_ii,"aw",@nobits
	.sectionflags	@""
	.align	16
.nv.shared._Z18kQuantizeBlockwiseI13__nv_bfloat16Li128ELi2ELi0ELi0EEvPfPT_S1_PhS1_ii:
	.zero		2468


//--------------------- .nv.shared._Z18kQuantizeBlockwiseI13__nv_bfloat16Li256ELi2ELi0ELi0EEvPfPT_S1_PhS1_ii --------------------------
	.section	.nv.shared._Z18kQuantizeBlockwiseI13__nv_bfloat16Li256ELi2ELi0ELi0EEvPfPT_S1_PhS1_ii,"aw",@nobits
	.sectionflags	@""
	.align	16
.nv.shared._Z18kQuantizeBlockwiseI13__nv_bfloat16Li256ELi2ELi0ELi0EEvPfPT_S1_PhS1_ii:
	.zero		2860


//--------------------- .nv.shared._Z18kQuantizeBlockwiseI13__nv_bfloat16Li512ELi2ELi0ELi0EEvPfPT_S1_PhS1_ii --------------------------
	.section	.nv.shared._Z18kQuantizeBlockwiseI13__nv_bfloat16Li512ELi2ELi0ELi0EEvPfPT_S1_PhS1_ii,"aw",@nobits
	.sectionflags	@""
	.align	16
.nv.shared._Z18kQuantizeBlockwiseI13__nv_bfloat16Li512ELi2ELi0ELi0EEvPfPT_S1_PhS1_ii:
	.zero		3648


//--------------------- .nv.shared._Z18kQuantizeBlockwiseI13__nv_bfloat16Li1024ELi4ELi0ELi0EEvPfPT_S1_PhS1_ii --------------------------
	.section	.nv.shared._Z18kQuantizeBlockwiseI13__nv_bfloat16Li1024ELi4ELi0ELi0EEvPfPT_S1_PhS1_ii,"aw",@nobits
	.sectionflags	@""
	.align	16
.nv.shared._Z18kQuantizeBlockwiseI13__nv_bfloat16Li1024ELi4ELi0ELi0EEvPfPT_S1_PhS1_ii:
	.zero		5184


//--------------------- .nv.shared._Z18kQuantizeBlockwiseI13__nv_bfloat16Li2048ELi4ELi0ELi0EEvPfPT_S1_PhS1_ii --------------------------
	.section	.nv.shared._Z18kQuantizeBlockwiseI13__nv_bfloat16Li2048ELi4ELi0ELi0EEvPfPT_S1_PhS1_ii,"aw",@nobits
	.sectionflags	@""
	.align	16
.nv.shared._Z18kQuantizeBlockwiseI13__nv_bfloat16Li2048ELi4ELi0ELi0EEvPfPT_S1_PhS1_ii:
	.zero		8296


//--------------------- .nv.shared._Z18kQuantizeBlockwiseI13__nv_bfloat16Li4096ELi4ELi1ELi0EEvPfPT_S1_PhS1_ii --------------------------
	.section	.nv.shared._Z18kQuantizeBlockwiseI13__nv_bfloat16Li4096ELi4ELi1ELi0EEvPfPT_S1_PhS1_ii,"aw",@nobits
	.sectionflags	@""
	.align	16
.nv.shared._Z18kQuantizeBlockwiseI13__nv_bfloat16Li4096ELi4ELi1ELi0EEvPfPT_S1_PhS1_ii:
	.zero		30904


//--------------------- .nv.shared._Z18kQuantizeBlockwiseI13__nv_bfloat16Li4096ELi4ELi0ELi0EEvPfPT_S1_PhS1_ii --------------------------
	.section	.nv.shared._Z18kQuantizeBlockwiseI13__nv_bfloat16Li4096ELi4ELi0ELi0EEvPfPT_S1_PhS1_ii,"aw",@nobits
	.sectionflags	@""
	.align	16
.nv.shared._Z18kQuantizeBlockwiseI13__nv_bfloat16Li4096ELi4ELi0ELi0EEvPfPT_S1_PhS1_ii:
	.zero		14520


//--------------------- .nv.shared._Z18kQuantizeBlockwiseIfLi64ELi2ELi0ELi2EEvPfPT_S0_PhS0_ii --------------------------
	.section	.nv.shared._Z18kQuantizeBlockwiseIfLi64ELi2ELi0ELi2EEvPfPT_S0_PhS0_ii,"aw",@nobits
	.sectionflags	@""
	.align	16
.nv.shared._Z18kQuantizeBlockwiseIfLi64ELi2ELi0ELi2EEvPfPT_S0_PhS0_ii:
	.zero		1344


//--------------------- .nv.shared._Z18kQuantizeBlockwiseIfLi128ELi2ELi0ELi2EEvPfPT_S0_PhS0_ii --------------------------
	.section	.nv.shared._Z18kQuantizeBlockwiseIfLi128ELi2ELi0ELi2EEvPfPT_S0_PhS0_ii,"aw",@nobits
	.sectionflags	@""
	.align	16
.nv.shared._Z18kQuantizeBlockwiseIfLi128ELi2ELi0ELi2EEvPfPT_S0_PhS0_ii:
	.zero		1636


//--------------------- .nv.shared._Z18kQuantizeBlockwiseIfLi256ELi2ELi0ELi2EEvPfPT_S0_PhS0_ii --------------------------
	.section	.nv.shared._Z18kQuantizeBlockwiseIfLi256ELi2ELi0ELi2EEvPfPT_S0_PhS0_ii,"aw",@nobits
	.sectionflags	@""
	.align	16
.nv.shared._Z18kQuantizeBlockwiseIfLi256ELi2ELi0ELi2EEvPfPT_S0_PhS0_ii:
	.zero		2220


//--------------------- .nv.shared._Z18kQuantizeBlockwiseIfLi512ELi2ELi0ELi2EEvPfPT_S0_PhS0_ii --------------------------
	.section	.nv.shared._Z18kQuantizeBlockwiseIfLi512ELi2ELi0ELi2EEvPfPT_S0_PhS0_ii,"aw",@nobits
	.sectionflags	@""
	.align	16
.nv.shared._Z18kQuantizeBlockwiseIfLi512ELi2ELi0ELi2EEvPfPT_S0_PhS0_ii:
	.zero		3392


//--------------------- .nv.shared._Z18kQuantizeBlockwiseIfLi1024ELi4ELi0ELi2EEvPfPT_S0_PhS0_ii --------------------------
	.section	.nv.shared._Z18kQuantizeBlockwiseIfLi1024ELi4ELi0ELi2EEvPfPT_S0_PhS0_ii,"aw",@nobits
	.sectionflags	@""
	.align	16
.nv.shared._Z18kQuantizeBlockwiseIfLi1024ELi4ELi0ELi2EEvPfPT_S0_PhS0_ii:
	.zero		5696


//--------------------- .nv.shared._Z18kQuantizeBlockwiseIfLi2048ELi4ELi0ELi2EEvPfPT_S0_PhS0_ii --------------------------
	.section	.nv.shared._Z18kQuantizeBlockwiseIfLi2048ELi4ELi0ELi2EEvPfPT_S0_PhS0_ii,"aw",@nobits
	.sectionflags	@""
	.align	16
.nv.shared._Z18kQuantizeBlockwiseIfLi2048ELi4ELi0ELi2EEvPfPT_S0_PhS0_ii:
	.zero		10344


//--------------------- .nv.shared._Z18kQuantizeBlockwiseIfLi4096ELi4ELi0ELi2EEvPfPT_S0_PhS0_ii --------------------------
	.section	.nv.shared._Z18kQuantizeBlockwiseIfLi4096ELi4ELi0ELi2EEvPfPT_S0_PhS0_ii,"aw",@nobits
	.sectionflags	@""
	.align	16
.nv.shared._Z18kQuantizeBlockwiseIfLi4096ELi4ELi0ELi2EEvPfPT_S0_PhS0_ii:
	.zero		19640


//--------------------- .nv.shared._Z18kQuantizeBlockwiseIfLi64ELi2ELi0ELi1EEvPfPT_S0_PhS0_ii --------------------------
	.section	.nv.shared._Z18kQuantizeBlockwiseIfLi64ELi2ELi0ELi1EEvPfPT_S0_PhS0_ii,"aw",@nobits
	.sectionflags	@""
	.align	16
.nv.shared._Z18kQuantizeBlockwiseIfLi64ELi2ELi0ELi1EEvPfPT_S0_PhS0_ii:
	.zero		1344


//--------------------- .nv.shared._Z18kQuantizeBlockwiseIfLi128ELi2ELi0ELi1EEvPfPT_S0_PhS0_ii --------------------------
	.section	.nv.shared._Z18kQuantizeBlockwiseIfLi128ELi2ELi0ELi1EEvPfPT_S0_PhS0_ii,"aw",@nobits
	.sectionflags	@""
	.align	16
.nv.shared._Z18kQuantizeBlockwiseIfLi128ELi2ELi0ELi1EEvPfPT_S0_PhS0_ii:
	.zero		1636


//--------------------- .nv.shared._Z18kQuantizeBlockwiseIfLi256ELi2ELi0ELi1EEvPfPT_S0_PhS0_ii --------------------------
	.section	.nv.shared._Z18kQuantizeBlockwiseIfLi256ELi2ELi0ELi1EEvPfPT_S0_PhS0_ii,"aw",@nobits
	.sectionflags	@""
	.align	16
.nv.shared._Z18kQuantizeBlockwiseIfLi256ELi2ELi0ELi1EEvPfPT_S0_PhS0_ii:
	.zero		2220


//--------------------- .nv.shared._Z18kQuantizeBlockwiseIfLi512ELi2ELi0ELi1EEvPfPT_S0_PhS0_ii --------------------------
	.section	.nv.shared._Z18kQuantizeBlockwiseIfLi512ELi2ELi0ELi1EEvPfPT_S0_PhS0_ii,"aw",@nobits
	.sectionflags	@""
	.align	16
.nv.shared._Z18kQuantizeBlockwiseIfLi512ELi2ELi0ELi1EEvPfPT_S0_PhS0_ii:
	.zero		3392


//--------------------- .nv.shared._Z18kQuantizeBlockwiseIfLi1024ELi4ELi0ELi1EEvPfPT_S0_PhS0_ii --------------------------
	.section	.nv.shared._Z18kQuantizeBlockwiseIfLi1024ELi4ELi0ELi1EEvPfPT_S0_PhS0_ii,"aw",@nobits
	.sectionflags	@""
	.align	16
.nv.shared._Z18kQuantizeBlockwiseIfLi1024ELi4ELi0ELi1EEvPfPT_S0_PhS0_ii:
	.zero		5696


//--------------------- .nv.shared._Z18kQuantizeBlockwiseIfLi2048ELi4ELi0ELi1EEvPfPT_S0_PhS0_ii --------------------------
	.section	.nv.shared._Z18kQuantizeBlockwiseIfLi2048ELi4ELi0ELi1EEvPfPT_S0_PhS0_ii,"aw",@nobits
	.sectionflags	@""
	.align	16
.nv.shared._Z18kQuantizeBlockwiseIfLi2048ELi4ELi0ELi1EEvPfPT_S0_PhS0_ii:
	.zero		10344


//--------------------- .nv.shared._Z18kQuantizeBlockwiseIfLi4096ELi4ELi0ELi1EEvPfPT_S0_PhS0_ii --------------------------
	.section	.nv.shared._Z18kQuantizeBlockwiseIfLi4096ELi4ELi0ELi1EEvPfPT_S0_PhS0_ii,"aw",@nobits
	.sectionflags	@""
	.align	16
.nv.shared._Z18kQuantizeBlockwiseIfLi4096ELi4ELi0ELi1EEvPfPT_S0_PhS0_ii:
	.zero		19640


//--------------------- .nv.shared._Z18kQuantizeBlockwiseIfLi64ELi2ELi0ELi0EEvPfPT_S0_PhS0_ii --------------------------
	.section	.nv.shared._Z18kQuantizeBlockwiseIfLi64ELi2ELi0ELi0EEvPfPT_S0_PhS0_ii,"aw",@nobits
	.sectionflags	@""
	.align	16
.nv.shared._Z18kQuantizeBlockwiseIfLi64ELi2ELi0ELi0EEvPfPT_S0_PhS0_ii:
	.zero		2400


//--------------------- .nv.shared._Z18kQuantizeBlockwiseIfLi128ELi2ELi0ELi0EEvPfPT_S0_PhS0_ii --------------------------
	.section	.nv.shared._Z18kQuantizeBlockwiseIfLi128ELi2ELi0ELi0EEvPfPT_S0_PhS0_ii,"aw",@nobits
	.sectionflags	@""
	.align	16
.nv.shared._Z18kQuantizeBlockwiseIfLi128ELi2ELi0ELi0EEvPfPT_S0_PhS0_ii:
	.zero		2724


//--------------------- .nv.shared._Z18kQuantizeBlockwiseIfLi256ELi2ELi0ELi0EEvPfPT_S0_PhS0_ii --------------------------
	.section	.nv.shared._Z18kQuantizeBlockwiseIfLi256ELi2ELi0ELi0EEvPfPT_S0_PhS0_ii,"aw",@nobits
	.sectionflags	@""
	.align	16
.nv.shared._Z18kQuantizeBlockwiseIfLi256ELi2ELi0ELi0EEvPfPT_S0_PhS0_ii:
	.zero		3372


//--------------------- .nv.shared._Z18kQuantizeBlockwiseIfLi512ELi2ELi0ELi0EEvPfPT_S0_PhS0_ii --------------------------
	.section	.nv.shared._Z18kQuantizeBlockwiseIfLi512ELi2ELi0ELi0EEvPfPT_S0_PhS0_ii,"aw",@nobits
	.sectionflags	@""
	.align	16
.nv.shared._Z18kQuantizeBlockwiseIfLi512ELi2ELi0ELi0EEvPfPT_S0_PhS0_ii:
	.zero		4672


//--------------------- .nv.shared._Z18kQuantizeBlockwiseIfLi1024ELi4ELi0ELi0EEvPfPT_S0_PhS0_ii --------------------------
	.section	.nv.shared._Z18kQuantizeBlockwiseIfLi1024ELi4ELi0ELi0EEvPfPT_S0_PhS0_ii,"aw",@nobits
	.sectionflags	@""
	.align	16
.nv.shared._Z18kQuantizeBlockwiseIfLi1024ELi4ELi0ELi0EEvPfPT_S0_PhS0_ii:
	.zero		7232


//--------------------- .nv.shared._Z18kQuantizeBlockwiseIfLi2048ELi4ELi0ELi0EEvPfPT_S0_PhS0_ii --------------------------
	.section	.nv.shared._Z18kQuantizeBlockwiseIfLi2048ELi4ELi0ELi0EEvPfPT_S0_PhS0_ii,"aw",@nobits
	.sectionflags	@""
	.align	16
.nv.shared._Z18kQuantizeBlockwiseIfLi2048ELi4ELi0ELi0EEvPfPT_S0_PhS0_ii:
	.zero		12392


//--------------------- .nv.shared._Z18kQuantizeBlockwiseIfLi4096ELi4ELi1ELi0EEvPfPT_S0_PhS0_ii --------------------------
	.section	.nv.shared._Z18kQuantizeBlockwiseIfLi4096ELi4ELi1ELi0EEvPfPT_S0_PhS0_ii,"aw",@nobits
	.sectionflags	@""
	.align	16
.nv.shared._Z18kQuantizeBlockwiseIfLi4096ELi4ELi1ELi0EEvPfPT_S0_PhS0_ii:
	.zero		39096


//--------------------- .nv.shared._Z18kQuantizeBlockwiseIfLi4096ELi4ELi0ELi0EEvPfPT_S0_PhS0_ii --------------------------
	.section	.nv.shared._Z18kQuantizeBlockwiseIfLi4096ELi4ELi0ELi0EEvPfPT_S0_PhS0_ii,"aw",@nobits
	.sectionflags	@""
	.align	16
.nv.shared._Z18kQuantizeBlockwiseIfLi4096ELi4ELi0ELi0EEvPfPT_S0_PhS0_ii:
	.zero		22712


//--------------------- .nv.shared._Z18kQuantizeBlockwiseI6__halfLi64ELi2ELi0ELi2EEvPfPT_S1_PhS1_ii --------------------------
	.section	.nv.shared._Z18kQuantizeBlockwiseI6__halfLi64ELi2ELi0ELi2EEvPfPT_S1_PhS1_ii,"aw",@nobits
	.sectionflags	@""
	.align	16
.nv.shared._Z18kQuantizeBlockwiseI6__halfLi64ELi2ELi0ELi2EEvPfPT_S1_PhS1_ii:
	.zero		1216


//--------------------- .nv.shared._Z18kQuantizeBlockwiseI6__halfLi128ELi2ELi0ELi2EEvPfPT_S1_PhS1_ii --------------------------
	.section	.nv.shared._Z18kQuantizeBlockwiseI6__halfLi128ELi2ELi0ELi2EEvPfPT_S1_PhS1_ii,"aw",@nobits
	.sectionflags	@""
	.align	16
.nv.shared._Z18kQuantizeBlockwiseI6__halfLi128ELi2ELi0ELi2EEvPfPT_S1_PhS1_ii:
	.zero		1380


//--------------------- .nv.shared._Z18kQuantizeBlockwiseI6__halfLi256ELi2ELi0ELi2EEvPfPT_S1_PhS1_ii --------------------------
	.section	.nv.shared._Z18kQuantizeBlockwiseI6__halfLi256ELi2ELi0ELi2EEvPfPT_S1_PhS1_ii,"aw",@nobits
	.sectionflags	@""
	.align	16
.nv.shared._Z18kQuantizeBlockwiseI6__halfLi256ELi2ELi0ELi2EEvPfPT_S1_PhS1_ii:
	.zero		1708


//--------------------- .nv.shared._Z18kQuantizeBlockwiseI6__halfLi512ELi2ELi0ELi2EEvPfPT_S1_PhS1_ii --------------------------
	.section	.nv.shared._Z18kQuantizeBlockwiseI6__halfLi512ELi2ELi0ELi2EEvPfPT_S1_PhS1_ii,"aw",@nobits
	.sectionflags	@""
	.align	16
.nv.shared._Z18kQuantizeBlockwiseI6__halfLi512ELi2ELi0ELi2EEvPfPT_S1_PhS1_ii:
	.zero		2368


//--------------------- .nv.shared._Z18kQuantizeBlockwiseI6__halfLi1024ELi4ELi0ELi2EEvPfPT_S1_PhS1_ii --------------------------
	.section	.nv.shared._Z18kQuantizeBlockwiseI6__halfLi1024ELi4ELi0ELi2EEvPfPT_S1_PhS1_ii,"aw",@nobits
	.sectionflags	@""
	.align	16
.nv.shared._Z18kQuantizeBlockwiseI6__halfLi1024ELi4ELi0ELi2EEvPfPT_S1_PhS1_ii:
	.zero		3648


//--------------------- .nv.shared._Z18kQuantizeBlockwiseI6__halfLi2048ELi4ELi0ELi2EEvPfPT_S1_PhS1_ii --------------------------
	.section	.nv.shared._Z18kQuantizeBlockwiseI6__halfLi2048ELi4ELi0ELi2EEvPfPT_S1_PhS1_ii,"aw",@nobits
	.sectionflags	@""
	.align	16
.nv.shared._Z18kQuantizeBlockwiseI6__halfLi2048ELi4ELi0ELi2EEvPfPT_S1_PhS1_ii:
	.zero		6248


//--------------------- .nv.shared._Z18kQuantizeBlockwiseI6__halfLi4096ELi4ELi0ELi2EEvPfPT_S1_PhS1_ii --------------------------
	.section	.nv.shared._Z18kQuantizeBlockwiseI6__halfLi4096ELi4ELi0ELi2EEvPfPT_S1_PhS1_ii,"aw",@nobits
	.sectionflags	@""
	.align	16
.nv.shared._Z18kQuantizeBlockwiseI6__halfLi4096ELi4ELi0ELi2EEvPfPT_S1_PhS1_ii:
	.zero		11448


//--------------------- .nv.shared._Z18kQuantizeBlockwiseI6__halfLi64ELi2ELi0ELi1EEvPfPT_S1_PhS1_ii --------------------------
	.section	.nv.shared._Z18kQuantizeBlockwiseI6__halfLi64ELi2ELi0ELi1EEvPfPT_S1_PhS1_ii,"aw",@nobits
	.sectionflags	@""
	.align	16
.nv.shared._Z18kQuantizeBlockwiseI6__halfLi64ELi2ELi0ELi1EEvPfPT_S1_PhS1_ii:
	.zero		1216


//--------------------- .nv.shared._Z18kQuantizeBlockwiseI6__halfLi128ELi2ELi0ELi1EEvPfPT_S1_PhS1_ii --------------------------
	.section	.nv.shared._Z18kQuantizeBlockwiseI6__halfLi128ELi2ELi0ELi1EEvPfPT_S1_PhS1_ii,"aw",@nobits
	.sectionflags	@""
	.align	16
.nv.shared._Z18kQuantizeBlockwiseI6__halfLi128ELi2ELi0ELi1EEvPfPT_S1_PhS1_ii:
	.zero		1380


//--------------------- .nv.shared._Z18kQuantizeBlockwiseI6__halfLi256ELi2ELi0ELi1EEvPfPT_S1_PhS1_ii --------------------------
	.section	.nv.shared._Z18kQuantizeBlockwiseI6__halfLi256ELi2ELi0ELi1EEvPfPT_S1_PhS1_ii,"aw",@nobits
	.sectionflags	@""
	.align	16
.nv.shared._Z18kQuantizeBlockwiseI6__halfLi256ELi2ELi0ELi1EEvPfPT_S1_PhS1_ii:
	.zero		1708


//--------------------- .nv.shared._Z18kQuantizeBlockwiseI6__halfLi512ELi2ELi0ELi1EEvPfPT_S1_PhS1_ii --------------------------
	.section	.nv.shared._Z18kQuantizeBlockwiseI6__halfLi512ELi2ELi0ELi1EEvPfPT_S1_PhS1_ii,"aw",@nobits
	.sectionflags	@""
	.align	16
.nv.shared._Z18kQuantizeBlockwiseI6__halfLi512ELi2ELi0ELi1EEvPfPT_S1_PhS1_ii:
	.zero		2368


//--------------------- .nv.shared._Z18kQuantizeBlockwiseI6__halfLi1024ELi4ELi0ELi1EEvPfPT_S1_PhS1_ii --------------------------
	.section	.nv.shared._Z18kQuantizeBlockwiseI6__halfLi1024ELi4ELi0ELi1EEvPfPT_S1_PhS1_ii,"aw",@nobits
	.sectionflags	@""
	.align	16
.nv.shared._Z18kQuantizeBlockwiseI6__halfLi1024ELi4ELi0ELi1EEvPfPT_S1_PhS1_ii:
	.zero		3648


//--------------------- .nv.shared._Z18kQuantizeBlockwiseI6__halfLi2048ELi4ELi0ELi1EEvPfPT_S1_PhS1_ii --------------------------
	.section	.nv.shared._Z18kQuantizeBlockwiseI6__halfLi2048ELi4ELi0ELi1EEvPfPT_S1_PhS1_ii,"aw",@nobits
	.sectionflags	@""
	.align	16
.nv.shared._Z18kQuantizeBlockwiseI6__halfLi2048ELi4ELi0ELi1EEvPfPT_S1_PhS1_ii:
	.zero		6248


//--------------------- .nv.shared._Z18kQuantizeBlockwiseI6__halfLi4096ELi4ELi0ELi1EEvPfPT_S1_PhS1_ii --------------------------
	.section	.nv.shared._Z18kQuantizeBlockwiseI6__halfLi4096ELi4ELi0ELi1EEvPfPT_S1_PhS1_ii,"aw",@nobits
	.sectionflags	@""
	.align	16
.nv.shared._Z18kQuantizeBlockwiseI6__halfLi4096ELi4ELi0ELi1EEvPfPT_S1_PhS1_ii:
	.zero		11448


//--------------------- .nv.shared._Z18kQuantizeBlockwiseI6__halfLi64ELi2ELi0ELi0EEvPfPT_S1_PhS1_ii --------------------------
	.section	.nv.shared._Z18kQuantizeBlockwiseI6__halfLi64ELi2ELi0ELi0EEvPfPT_S1_PhS1_ii,"aw",@nobits
	.sectionflags	@""
	.align	16
.nv.shared._Z18kQuantizeBlockwiseI6__halfLi64ELi2ELi0ELi0EEvPfPT_S1_PhS1_ii:
	.zero		2272


//--------------------- .nv.shared._Z18kQuantizeBlockwiseI6__halfLi128ELi2ELi0ELi0EEvPfPT_S1_PhS1_ii --------------------------
	.section	.nv.shared._Z18kQuantizeBlockwiseI6__halfLi128ELi2ELi0ELi0EEvPfPT_S1_PhS1_ii,"aw",@nobits
	.sectionflags	@""
	.align	16
.nv.shared._Z18kQuantizeBlockwiseI6__halfLi128ELi2ELi0ELi0EEvPfPT_S1_PhS1_ii:
	.zero		2468


//--------------------- .nv.shared._Z18kQuantizeBlockwiseI6__halfLi256ELi2ELi0ELi0EEvPfPT_S1_PhS1_ii --------------------------
	.section	.nv.shared._Z18kQuantizeBlockwiseI6__halfLi256ELi2ELi0ELi0EEvPfPT_S1_PhS1_ii,"aw",@nobits
	.sectionflags	@""
	.align	16
.nv.shared._Z18kQuantizeBlockwiseI6__halfLi256ELi2ELi0ELi0EEvPfPT_S1_PhS1_ii:
	.zero		2860


//--------------------- .nv.shared._Z18kQuantizeBlockwiseI6__halfLi512ELi2ELi0ELi0EEvPfPT_S1_PhS1_ii --------------------------
	.section	.nv.shared._Z18kQuantizeBlockwiseI6__halfLi512ELi2ELi0ELi0EEvPfPT_S1_PhS1_ii,"aw",@nobits
	.sectionflags	@""
	.align	16
.nv.shared._Z18kQuantizeBlockwiseI6__halfLi512ELi2ELi0ELi0EEvPfPT_S1_PhS1_ii:
	.zero		3648


//--------------------- .nv.shared._Z18kQuantizeBlockwiseI6__halfLi1024ELi4ELi0ELi0EEvPfPT_S1_PhS1_ii --------------------------
	.section	.nv.shared._Z18kQuantizeBlockwiseI6__halfLi1024ELi4ELi0ELi0EEvPfPT_S1_PhS1_ii,"aw",@nobits
	.sectionflags	@""
	.align	16
.nv.shared._Z18kQuantizeBlockwiseI6__halfLi1024ELi4ELi0ELi0EEvPfPT_S1_PhS1_ii:
	.zero		5184


//--------------------- .nv.shared._Z18kQuantizeBlockwiseI6__halfLi2048ELi4ELi0ELi0EEvPfPT_S1_PhS1_ii --------------------------
	.section	.nv.shared._Z18kQuantizeBlockwiseI6__halfLi2048ELi4ELi0ELi0EEvPfPT_S1_PhS1_ii,"aw",@nobits
	.sectionflags	@""
	.align	16
.nv.shared._Z18kQuantizeBlockwiseI6__halfLi2048ELi4ELi0ELi0EEvPfPT_S1_PhS1_ii:
	.zero		8296


//--------------------- .nv.shared._Z18kQuantizeBlockwiseI6__halfLi4096ELi4ELi1ELi0EEvPfPT_S1_PhS1_ii --------------------------
	.section	.nv.shared._Z18kQuantizeBlockwiseI6__halfLi4096ELi4ELi1ELi0EEvPfPT_S1_PhS1_ii,"aw",@nobits
	.sectionflags	@""
	.align	16
.nv.shared._Z18kQuantizeBlockwiseI6__halfLi4096ELi4ELi1ELi0EEvPfPT_S1_PhS1_ii:
	.zero		30904


//--------------------- .nv.shared._Z18kQuantizeBlockwiseI6__halfLi4096ELi4ELi0ELi0EEvPfPT_S1_PhS1_ii --------------------------
	.section	.nv.shared._Z18kQuantizeBlockwiseI6__halfLi4096ELi4ELi0ELi0EEvPfPT_S1_PhS1_ii,"aw",@nobits
	.sectionflags	@""
	.align	16
.nv.shared._Z18kQuantizeBlockwiseI6__halfLi4096ELi4ELi0ELi0EEvPfPT_S1_PhS1_ii:
	.zero		14520


//--------------------- .nv.shared._Z21kOptimizer32bit2StateI13__nv_bfloat16Li6EEvPT_S2_PfS3_S3_ffffffffiffbi --------------------------
	.section	.nv.shared._Z21kOptimizer32bit2StateI13__nv_bfloat16Li6EEvPT_S2_PfS3_S3_ffffffffiffbi,"aw",@nobits
	.sectionflags	@""
	.align	16
.nv.shared._Z21kOptimizer32bit2StateI13__nv_bfloat16Li6EEvPT_S2_PfS3_S3_ffffffffiffbi:
	.zero		17424


//--------------------- .nv.shared._Z21kOptimizer32bit2StateI6__halfLi6EEvPT_S2_PfS3_S3_ffffffffiffbi --------------------------
	.section	.nv.shared._Z21kOptimizer32bit2StateI6__halfLi6EEvPT_S2_PfS3_S3_ffffffffiffbi,"aw",@nobits
	.sectionflags	@""
	.align	16
.nv.shared._Z21kOptimizer32bit2StateI6__halfLi6EEvPT_S2_PfS3_S3_ffffffffiffbi:
	.zero		17424


//--------------------- .nv.shared._Z21kOptimizer32bit2StateIfLi6EEvPT_S1_PfS2_S2_ffffffffiffbi --------------------------
	.section	.nv.shared._Z21kOptimizer32bit2StateIfLi6EEvPT_S1_PfS2_S2_ffffffffiffbi,"aw",@nobits
	.sectionflags	@""
	.align	16
.nv.shared._Z21kOptimizer32bit2StateIfLi6EEvPT_S1_PfS2_S2_ffffffffiffbi:
	.zero		17424


//--------------------- .nv.shared._Z21kOptimizer32bit2StateI13__nv_bfloat16Li0EEvPT_S2_PfS3_S3_ffffffffiffbi --------------------------
	.section	.nv.shared._Z21kOptimizer32bit2StateI13__nv_bfloat16Li0EEvPT_S2_PfS3_S3_ffffffffiffbi,"aw",@nobits
	.sectionflags	@""
	.align	16
.nv.shared._Z21kOptimizer32bit2StateI13__nv_bfloat16Li0EEvPT_S2_PfS3_S3_ffffffffiffbi:
	.zero		17424


//--------------------- .nv.shared._Z21kOptimizer32bit2StateI6__halfLi0EEvPT_S2_PfS3_S3_ffffffffiffbi --------------------------
	.section	.nv.shared._Z21kOptimizer32bit2StateI6__halfLi0EEvPT_S2_PfS3_S3_ffffffffiffbi,"aw",@nobits
	.sectionflags	@""
	.align	16
.nv.shared._Z21kOptimizer32bit2StateI6__halfLi0EEvPT_S2_PfS3_S3_ffffffffiffbi:
	.zero		17424


//--------------------- .nv.shared._Z21kOptimizer32bit2StateIfLi0EEvPT_S1_PfS2_S2_ffffffffiffbi --------------------------
	.section	.nv.shared._Z21kOptimizer32bit2StateIfLi0EEvPT_S1_PfS2_S2_ffffffffiffbi,"aw",@nobits
	.sectionflags	@""
	.align	16
.nv.shared._Z21kOptimizer32bit2StateIfLi0EEvPT_S1_PfS2_S2_ffffffffiffbi:
	.zero		17424


//--------------------- .nv.shared._Z33kPreconditionOptimizer32bit2StateI13__nv_bfloat16Li6ELi4096ELi8EEvPT_S2_PfS3_S3_ffffiffi --------------------------
	.section	.nv.shared._Z33kPreconditionOptimizer32bit2StateI13__nv_bfloat16Li6ELi4096ELi8EEvPT_S2_PfS3_S3_ffffiffi,"aw",@nobits
	.sectionflags	@""
	.align	16
.nv.shared._Z33kPreconditionOptimizer32bit2StateI13__nv_bfloat16Li6ELi4096ELi8EEvPT_S2_PfS3_S3_ffffiffi:
	.zero		17920


//--------------------- .nv.shared._Z33kPreconditionOptimizer32bit2StateI6__halfLi6ELi4096ELi8EEvPT_S2_PfS3_S3_ffffiffi --------------------------
	.section	.nv.shared._Z33kPreconditionOptimizer32bit2StateI6__halfLi6ELi4096ELi8EEvPT_S2_PfS3_S3_ffffiffi,"aw",@nobits
	.sectionflags	@""
	.align	16
.nv.shared._Z33kPreconditionOptimizer32bit2StateI6__halfLi6ELi4096ELi8EEvPT_S2_PfS3_S3_ffffiffi:
	.zero		17920


//--------------------- .nv.shared._Z33kPreconditionOptimizer32bit2StateIfLi6ELi4096ELi8EEvPT_S1_PfS2_S2_ffffiffi --------------------------
	.section	.nv.shared._Z33kPreconditionOptimizer32bit2StateIfLi6ELi4096ELi8EEvPT_S1_PfS2_S2_ffffiffi,"aw",@nobits
	.sectionflags	@""
	.align	16
.nv.shared._Z33kPreconditionOptimizer32bit2StateIfLi6ELi4096ELi8EEvPT_S1_PfS2_S2_ffffiffi:
	.zero		17920


//--------------------- .nv.shared._Z33kPreconditionOptimizer32bit2StateI13__nv_bfloat16Li0ELi4096ELi8EEvPT_S2_PfS3_S3_ffffiffi --------------------------
	.section	.nv.shared._Z33kPreconditionOptimizer32bit2StateI13__nv_bfloat16Li0ELi4096ELi8EEvPT_S2_PfS3_S3_ffffiffi,"aw",@nobits
	.sectionflags	@""
	.align	16
.nv.shared._Z33kPreconditionOptimizer32bit2StateI13__nv_bfloat16Li0ELi4096ELi8EEvPT_S2_PfS3_S3_ffffiffi:
	.zero		17920


//--------------------- .nv.shared._Z33kPreconditionOptimizer32bit2StateI6__halfLi0ELi4096ELi8EEvPT_S2_PfS3_S3_ffffiffi --------------------------
	.section	.nv.shared._Z33kPreconditionOptimizer32bit2StateI6__halfLi0ELi4096ELi8EEvPT_S2_PfS3_S3_ffffiffi,"aw",@nobits
	.sectionflags	@""
	.align	16
.nv.shared._Z33kPreconditionOptimizer32bit2StateI6__halfLi0ELi4096ELi8EEvPT_S2_PfS3_S3_ffffiffi:
	.zero		17920


//--------------------- .nv.shared._Z33kPreconditionOptimizer32bit2StateIfLi0ELi4096ELi8EEvPT_S1_PfS2_S2_ffffiffi --------------------------
	.section	.nv.shared._Z33kPreconditionOptimizer32bit2StateIfLi0ELi4096ELi8EEvPT_S1_PfS2_S2_ffffiffi,"aw",@nobits
	.sectionflags	@""
	.align	16
.nv.shared._Z33kPreconditionOptimizer32bit2StateIfLi0ELi4096ELi8EEvPT_S1_PfS2_S2_ffffiffi:
	.zero		17920


//--------------------- .nv.shared._Z21kOptimizer32bit1StateI13__nv_bfloat16Li4EEvPT_S2_PfS3_ffffffiffbi --------------------------
	.section	.nv.shared._Z21kOptimizer32bit1StateI13__nv_bfloat16Li4EEvPT_S2_PfS3_ffffffiffbi,"aw",@nobits
	.sectionflags	@""
	.align	16
.nv.shared._Z21kOptimizer32bit1StateI13__nv_bfloat16Li4EEvPT_S2_PfS3_ffffffiffbi:
	.zero		17424


//--------------------- .nv.shared._Z21kOptimizer32bit1StateIfLi4EEvPT_S1_PfS2_ffffffiffbi --------------------------
	.section	.nv.shared._Z21kOptimizer32bit1StateIfLi4EEvPT_S1_PfS2_ffffffiffbi,"aw",@nobits
	.sectionflags	@""
	.align	16
.nv.shared._Z21kOptimizer32bit1StateIfLi4EEvPT_S1_PfS2_ffffffiffbi:
	.zero		17424


//--------------------- .nv.shared._Z21kOptimizer32bit1StateI6__halfLi4EEvPT_S2_PfS3_ffffffiffbi --------------------------
	.section	.nv.shared._Z21kOptimizer32bit1StateI6__halfLi4EEvPT_S2_PfS3_ffffffiffbi,"aw",@nobits
	.sectionflags	@""
	.align	16
.nv.shared._Z21kOptimizer32bit1StateI6__halfLi4EEvPT_S2_PfS3_ffffffiffbi:
	.zero		17424


//--------------------- .nv.shared._Z21kOptimizer32bit1StateI13__nv_bfloat16Li5EEvPT_S2_PfS3_ffffffiffbi --------------------------
	.section	.nv.shared._Z21kOptimizer32bit1StateI13__nv_bfloat16Li5EEvPT_S2_PfS3_ffffffiffbi,"aw",@nobits
	.sectionflags	@""
	.align	16
.nv.shared._Z21kOptimizer32bit1StateI13__nv_bfloat16Li5EEvPT_S2_PfS3_ffffffiffbi:
	.zero		17424


//--------------------- .nv.shared._Z21kOptimizer32bit1StateIfLi5EEvPT_S1_PfS2_ffffffiffbi --------------------------
	.section	.nv.shared._Z21kOptimizer32bit1StateIfLi5EEvPT_S1_PfS2_ffffffiffbi,"aw",@nobits
	.sectionflags	@""
	.align	16
.nv.shared._Z21kOptimizer32bit1StateIfLi5EEvPT_S1_PfS2_ffffffiffbi:
	.zero		17424


//--------------------- .nv.shared._Z21kOptimizer32bit1StateI6__halfLi5EEvPT_S2_PfS3_ffffffiffbi --------------------------
	.section	.nv.shared._Z21kOptimizer32bit1StateI6__halfLi5EEvPT_S2_PfS3_ffffffiffbi,"aw",@nobits
	.sectionflags	@""
	.align	16
.nv.shared._Z21kOptimizer32bit1StateI6__halfLi5EEvPT_S2_PfS3_ffffffiffbi:
	.zero		17424


//--------------------- .nv.shared._Z21kOptimizer32bit1StateI13__nv_bfloat16Li2EEvPT_S2_PfS3_ffffffiffbi --------------------------
	.section	.nv.shared._Z21kOptimizer32bit1StateI13__nv_bfloat16Li2EEvPT_S2_PfS3_ffffffiffbi,"aw",@nobits
	.sectionflags	@""
	.align	16
.nv.shared._Z21kOptimizer32bit1StateI13__nv_bfloat16Li2EEvPT_S2_PfS3_ffffffiffbi:
	.zero		17424


//--------------------- .nv.shared._Z21kOptimizer32bit1StateIfLi2EEvPT_S1_PfS2_ffffffiffbi --------------------------
	.section	.nv.shared._Z21kOptimizer32bit1StateIfLi2EEvPT_S1_PfS2_ffffffiffbi,"aw",@nobits
	.sectionflags	@""
	.align	16
.nv.shared._Z21kOptimizer32bit1StateIfLi2EEvPT_S1_PfS2_ffffffiffbi:
	.zero		17424


//--------------------- .nv.shared._Z21kOptimizer32bit1StateI6__halfLi2EEvPT_S2_PfS3_ffffffiffbi --------------------------
	.section	.nv.shared._Z21kOptimizer32bit1StateI6__halfLi2EEvPT_S2_PfS3_ffffffiffbi,"aw",@nobits
	.sectionflags	@""
	.align	16
.nv.shared._Z21kOptimizer32bit1StateI6__halfLi2EEvPT_S2_PfS3_ffffffiffbi:
	.zero		17424


//--------------------- .nv.shared._Z21kOptimizer32bit1StateI13__nv_bfloat16Li1EEvPT_S2_PfS3_ffffffiffbi --------------------------
	.section	.nv.shared._Z21kOptimizer32bit1StateI13__nv_bfloat16Li1EEvPT_S2_PfS3_ffffffiffbi,"aw",@nobits
	.sectionflags	@""
	.align	16
.nv.shared._Z21kOptimizer32bit1StateI13__nv_bfloat16Li1EEvPT_S2_PfS3_ffffffiffbi:
	.zero		17424


//--------------------- .nv.shared._Z21kOptimizer32bit1StateIfLi1EEvPT_S1_PfS2_ffffffiffbi --------------------------
	.section	.nv.shared._Z21kOptimizer32bit1StateIfLi1EEvPT_S1_PfS2_ffffffiffbi,"aw",@nobits
	.sectionflags	@""
	.align	16
.nv.shared._Z21kOptimizer32bit1StateIfLi1EEvPT_S1_PfS2_ffffffiffbi:
	.zero		17424


//--------------------- .nv.shared._Z21kOptimizer32bit1StateI6__halfLi1EEvPT_S2_PfS3_ffffffiffbi --------------------------
	.section	.nv.shared._Z21kOptimizer32bit1StateI6__halfLi1EEvPT_S2_PfS3_ffffffiffbi,"aw",@nobits
	.sectionflags	@""
	.align	16
.nv.shared._Z21kOptimizer32bit1StateI6__halfLi1EEvPT_S2_PfS3_ffffffiffbi:
	.zero		17424


//--------------------- .nv.shared._Z33kPreconditionOptimizer32bit1StateI13__nv_bfloat16Li4ELi4096ELi8EEvPT_S2_PfS3_ffffiffi --------------------------
	.section	.nv.shared._Z33kPreconditionOptimizer32bit1StateI13__nv_bfloat16Li4ELi4096ELi8EEvPT_S2_PfS3_ffffiffi,"aw",@nobits
	.sectionflags	@""
	.align	16
.nv.shared._Z33kPreconditionOptimizer32bit1StateI13__nv_bfloat16Li4ELi4096ELi8EEvPT_S2_PfS3_ffffiffi:
	.zero		17920


//--------------------- .nv.shared._Z33kPreconditionOptimizer32bit1StateIfLi4ELi4096ELi8EEvPT_S1_PfS2_ffffiffi --------------------------
	.section	.nv.shared._Z33kPreconditionOptimizer32bit1StateIfLi4ELi4096ELi8EEvPT_S1_PfS2_ffffiffi,"aw",@nobits
	.sectionflags	@""
	.align	16
.nv.shared._Z33kPreconditionOptimizer32bit1StateIfLi4ELi4096ELi8EEvPT_S1_PfS2_ffffiffi:
	.zero		17920


//--------------------- .nv.shared._Z33kPreconditionOptimizer32bit1StateI6__halfLi4ELi4096ELi8EEvPT_S2_PfS3_ffffiffi --------------------------
	.section	.nv.shared._Z33kPreconditionOptimizer32bit1StateI6__halfLi4ELi4096ELi8EEvPT_S2_PfS3_ffffiffi,"aw",@nobits
	.sectionflags	@""
	.align	16
.nv.shared._Z33kPreconditionOptimizer32bit1StateI6__halfLi4ELi4096ELi8EEvPT_S2_PfS3_ffffiffi:
	.zero		17920


//--------------------- .nv.shared._Z33kPreconditionOptimizer32bit1StateI13__nv_bfloat16Li5ELi4096ELi8EEvPT_S2_PfS3_ffffiffi --------------------------
	.section	.nv.shared._Z33kPreconditionOptimizer32bit1StateI13__nv_bfloat16Li5ELi4096ELi8EEvPT_S2_PfS3_ffffiffi,"aw",@nobits
	.sectionflags	@""
	.align	16
.nv.shared._Z33kPreconditionOptimizer32bit1StateI13__nv_bfloat16Li5ELi4096ELi8EEvPT_S2_PfS3_ffffiffi:
	.zero		17920


//--------------------- .nv.shared._Z33kPreconditionOptimizer32bit1StateIfLi5ELi4096ELi8EEvPT_S1_PfS2_ffffiffi --------------------------
	.section	.nv.shared._Z33kPreconditionOptimizer32bit1StateIfLi5ELi4096ELi8EEvPT_S1_PfS2_ffffiffi,"aw",@nobits
	.sectionflags	@""
	.align	16
.nv.shared._Z33kPreconditionOptimizer32bit1StateIfLi5ELi4096ELi8EEvPT_S1_PfS2_ffffiffi:
	.zero		17920


//--------------------- .nv.shared._Z33kPreconditionOptimizer32bit1StateI6__halfLi5ELi4096ELi8EEvPT_S2_PfS3_ffffiffi --------------------------
	.section	.nv.shared._Z33kPreconditionOptimizer32bit1StateI6__halfLi5ELi4096ELi8EEvPT_S2_PfS3_ffffiffi,"aw",@nobits
	.sectionflags	@""
	.align	16
.nv.shared._Z33kPreconditionOptimizer32bit1StateI6__halfLi5ELi4096ELi8EEvPT_S2_PfS3_ffffiffi:
	.zero		17920


//--------------------- .nv.shared._Z33kPreconditionOptimizer32bit1StateI13__nv_bfloat16Li2ELi4096ELi8EEvPT_S2_PfS3_ffffiffi --------------------------
	.section	.nv.shared._Z33kPreconditionOptimizer32bit1StateI13__nv_bfloat16Li2ELi4096ELi8EEvPT_S2_PfS3_ffffiffi,"aw",@nobits
	.sectionflags	@""
	.align	16
.nv.shared._Z33kPreconditionOptimizer32bit1StateI13__nv_bfloat16Li2ELi4096ELi8EEvPT_S2_PfS3_ffffiffi:
	.zero		17920


//--------------------- .nv.shared._Z33kPreconditionOptimizer32bit1StateIfLi2ELi4096ELi8EEvPT_S1_PfS2_ffffiffi --------------------------
	.section	.nv.shared._Z33kPreconditionOptimizer32bit1StateIfLi2ELi4096ELi8EEvPT_S1_PfS2_ffffiffi,"aw",@nobits
	.sectionflags	@""
	.align	16
.nv.shared._Z33kPreconditionOptimizer32bit1StateIfLi2ELi4096ELi8EEvPT_S1_PfS2_ffffiffi:
	.zero		17920


//--------------------- .nv.shared._Z33kPreconditionOptimizer32bit1StateI6__halfLi2ELi4096ELi8EEvPT_S2_PfS3_ffffiffi --------------------------
	.section	.nv.shared._Z33kPreconditionOptimizer32bit1StateI6__halfLi2ELi4096ELi8EEvPT_S2_PfS3_ffffiffi,"aw",@nobits
	.sectionflags	@""
	.align	16
.nv.shared._Z33kPreconditionOptimizer32bit1StateI6__halfLi2ELi4096ELi8EEvPT_S2_PfS3_ffffiffi:
	.zero		17920


//--------------------- .nv.shared._Z33kPreconditionOptimizer32bit1StateI13__nv_bfloat16Li1ELi4096ELi8EEvPT_S2_PfS3_ffffiffi --------------------------
	.section	.nv.shared._Z33kPreconditionOptimizer32bit1StateI13__nv_bfloat16Li1ELi4096ELi8EEvPT_S2_PfS3_ffffiffi,"aw",@nobits
	.sectionflags	@""
	.align	16
.nv.shared._Z33kPreconditionOptimizer32bit1StateI13__nv_bfloat16Li1ELi4096ELi8EEvPT_S2_PfS3_ffffiffi:
	.zero		17920


//--------------------- .nv.shared._Z33kPreconditionOptimizer32bit1StateIfLi1ELi4096ELi8EEvPT_S1_PfS2_ffffiffi --------------------------
	.section	.nv.shared._Z33kPreconditionOptimizer32bit1StateIfLi1ELi4096ELi8EEvPT_S1_PfS2_ffffiffi,"aw",@nobits
	.sectionflags	@""
	.align	16
.nv.shared._Z33kPreconditionOptimizer32bit1StateIfLi1ELi4096ELi8EEvPT_S1_PfS2_ffffiffi:
	.zero		17920


//--------------------- .nv.shared._Z33kPreconditionOptimizer32bit1StateI6__halfLi1ELi4096ELi8EEvPT_S2_PfS3_ffffiffi --------------------------
	.section	.nv.shared._Z33kPreconditionOptimizer32bit1StateI6__halfLi1ELi4096ELi8EEvPT_S2_PfS3_ffffiffi,"aw",@nobits
	.sectionflags	@""
	.align	16
.nv.shared._Z33kPreconditionOptimizer32bit1StateI6__halfLi1ELi4096ELi8EEvPT_S2_PfS3_ffffiffi:
	.zero		17920


//--------------------- .nv.shared._Z26kgemm_4bit_inference_naiveIfLi128ELi32EEviiiPT_PhPfPKfS1_iiii --------------------------
	.section	.nv.shared._Z26kgemm_4bit_inference_naiveIfLi128ELi32EEviiiPT_PhPfPKfS1_iiii,"aw",@nobits
	.sectionflags	@""
	.align	4
.nv.shared._Z26kgemm_4bit_inference_naiveIfLi128ELi32EEviiiPT_PhPfPKfS1_iiii:
	.zero		1088


//--------------------- .nv.shared._Z26kgemm_4bit_inference_naiveI13__nv_bfloat16Li128ELi16EEviiiPT_PhPfPKfS2_iiii --------------------------
	.section	.nv.shared._Z26kgemm_4bit_inference_naiveI13__nv_bfloat16Li128ELi16EEviiiPT_PhPfPKfS2_iiii,"aw",@nobits
	.sectionflags	@""
	.align	2
.nv.shared._Z26kgemm_4bit_inference_naiveI13__nv_bfloat16Li128ELi16EEviiiPT_PhPfPKfS2_iiii:
	.zero		1056


//--------------------- .nv.shared._Z26kgemm_4bit_inference_naiveI6__halfLi128ELi16EEviiiPT_PhPfPKfS2_iiii --------------------------
	.section	.nv.shared._Z26kgemm_4bit_inference_naiveI6__halfLi128ELi16EEviiiPT_PhPfPKfS2_iiii,"aw",@nobits
	.sectionflags	@""
	.align	2
.nv.shared._Z26kgemm_4bit_inference_naiveI6__halfLi128ELi16EEviiiPT_PhPfPKfS2_iiii:
	.zero		1056


//--------------------- .nv.shared._Z16kInt8VectorQuantI6__halfLi1024ELi1EEvPT_PaPffii --------------------------
	.section	.nv.shared._Z16kInt8VectorQuantI6__halfLi1024ELi1EEvPT_PaPffii,"aw",@nobits
	.sectionflags	@""
	.align	2
.nv.shared._Z16kInt8VectorQuantI6__halfLi1024ELi1EEvPT_PaPffii:
	.zero		1124


//--------------------- .nv.shared._Z16kInt8VectorQuantI6__halfLi1024ELi0EEvPT_PaPffii --------------------------
	.section	.nv.shared._Z16kInt8VectorQuantI6__halfLi1024ELi0EEvPT_PaPffii,"aw",@nobits
	.sectionflags	@""
	.align	2
.nv.shared._Z16kInt8VectorQuantI6__halfLi1024ELi0EEvPT_PaPffii:
	.zero		1124


//--------------------- .nv.constant0._ZN3cub17CUB_300001_SM_9006detail11EmptyKernelIvEEvv --------------------------
	.section	.nv.constant0._ZN3cub17CUB_300001_SM_9006detail11EmptyKernelIvEEvv,"a",@progbits
	.sectionflags	@""
	.align	4
.nv.constant0._ZN3cub17CUB_300001_SM_9006detail11EmptyKernelIvEEvv:
	.zero		528


//--------------------- .nv.constant0._Z35kOptimizerStatic8bit1StateBlockwiseI13__nv_bfloat16Li4ELi256ELi1EEvPT_S2_PhfffifPfS4_ffbi --------------------------
	.section	.nv.constant0._Z35kOptimizerStatic8bit1StateBlockwiseI13__nv_bfloat16Li4ELi256ELi1EEvPT_S2_PhfffifPfS4_ffbi,"a",@progbits
	.sectionflags	@""
	.align	4
.nv.constant0._Z35kOptimizerStatic8bit1StateBlockwiseI13__nv_bfloat16Li4ELi256ELi1EEvPT_S2_PhfffifPfS4_ffbi:
	.zero		608


//--------------------- .nv.constant0._Z35kOptimizerStatic8bit1StateBlockwiseI6__halfLi4ELi256ELi1EEvPT_S2_PhfffifPfS4_ffbi --------------------------
	.section	.nv.constant0._Z35kOptimizerStatic8bit1StateBlockwiseI6__halfLi4ELi256ELi1EEvPT_S2_PhfffifPfS4_ffbi,"a",@progbits
	.sectionflags	@""
	.align	4
.nv.constant0._Z35kOptimizerStatic8bit1StateBlockwiseI6__halfLi4ELi256ELi1EEvPT_S2_PhfffifPfS4_ffbi:
	.zero		608


//--------------------- .nv.constant0._Z35kOptimizerStatic8bit1StateBlockwiseIfLi4ELi256ELi1EEvPT_S1_PhfffifPfS3_ffbi --------------------------
	.section	.nv.constant0._Z35kOptimizerStatic8bit1StateBlockwiseIfLi4ELi256ELi1EEvPT_S1_PhfffifPfS3_ffbi,"a",@progbits
	.sectionflags	@""
	.align	4
.nv.constant0._Z35kOptimizerStatic8bit1StateBlockwiseIfLi4ELi256ELi1EEvPT_S1_PhfffifPfS3_ffbi:
	.zero		608


//--------------------- .nv.constant0._Z35kOptimizerStatic8bit1StateBlockwiseI13__nv_bfloat16Li5ELi256ELi1EEvPT_S2_PhfffifPfS4_ffbi --------------------------
	.section	.nv.constant0._Z35kOptimizerStatic8bit1StateBlockwiseI13__nv_bfloat16Li5ELi256ELi1EEvPT_S2_PhfffifPfS4_ffbi,"a",@progbits
	.sectionflags	@""
	.align	4
.nv.constant0._Z35kOptimizerStatic8bit1StateBlockwiseI13__nv_bfloat16Li5ELi256ELi1EEvPT_S2_PhfffifPfS4_ffbi:
	.zero		608


//--------------------- .nv.constant0._Z35kOptimizerStatic8bit1StateBlockwiseI6__halfLi5ELi256ELi1EEvPT_S2_PhfffifPfS4_ffbi --------------------------
	.section	.nv.constant0._Z35kOptimizerStatic8bit1StateBlockwiseI6__halfLi5ELi256ELi1EEvPT_S2_PhfffifPfS4_ffbi,"a",@progbits
	.sectionflags	@""
	.align	4
.nv.constant0._Z35kOptimizerStatic8bit1StateBlockwiseI6__halfLi5ELi256ELi1EEvPT_S2_PhfffifPfS4_ffbi:
	.zero		608


//--------------------- .nv.constant0._Z35kOptimizerStatic8bit1StateBlockwiseIfLi5ELi256ELi1EEvPT_S1_PhfffifPfS3_ffbi --------------------------
	.section	.nv.constant0._Z35kOptimizerStatic8bit1StateBlockwiseIfLi5ELi256ELi1EEvPT_S1_PhfffifPfS3_ffbi,"a",@progbits
	.sectionflags	@""
	.align	4
.nv.constant0._Z35kOptimizerStatic8bit1StateBlockwiseIfLi5ELi256ELi1EEvPT_S1_PhfffifPfS3_ffbi:
	.zero		608


//--------------------- .nv.constant0._Z35kOptimizerStatic8bit1StateBlockwiseI13__nv_bfloat16Li2ELi256ELi1EEvPT_S2_PhfffifPfS4_ffbi --------------------------
	.section	.nv.constant0._Z35kOptimizerStatic8bit1StateBlockwiseI13__nv_bfloat16Li2ELi256ELi1EEvPT_S2_PhfffifPfS4_ffbi,"a",@progbits
	.sectionflags	@""
	.align	4
.nv.constant0._Z35kOptimizerStatic8bit1StateBlockwiseI13__nv_bfloat16Li2ELi256ELi1EEvPT_S2_PhfffifPfS4_ffbi:
	.zero		608


//--------------------- .nv.constant0._Z35kOptimizerStatic8bit1StateBlockwiseI6__halfLi2ELi256ELi1EEvPT_S2_PhfffifPfS4_ffbi --------------------------
	.section	.nv.constant0._Z35kOptimizerStatic8bit1StateBlockwiseI6__halfLi2ELi256ELi1EEvPT_S2_PhfffifPfS4_ffbi,"a",@progbits
	.sectionflags	@""
	.align	4
.nv.constant0._Z35kOptimizerStatic8bit1StateBlockwiseI6__halfLi2ELi256ELi1EEvPT_S2_PhfffifPfS4_ffbi:
	.zero		608


//--------------------- .nv.constant0._Z35kOptimizerStatic8bit1StateBlockwiseIfLi2ELi256ELi1EEvPT_S1_PhfffifPfS3_ffbi --------------------------
	.section	.nv.constant0._Z35kOptimizerStatic8bit1StateBlockwiseIfLi2ELi256ELi1EEvPT_S1_PhfffifPfS3_ffbi,"a",@progbits
	.sectionflags	@""
	.align	4
.nv.constant0._Z35kOptimizerStatic8bit1StateBlockwiseIfLi2ELi256ELi1EEvPT_S1_PhfffifPfS3_ffbi:
	.zero		608


//--------------------- .nv.constant0._Z35kOptimizerStatic8bit1StateBlockwiseI13__nv_bfloat16Li1ELi256ELi1EEvPT_S2_PhfffifPfS4_ffbi --------------------------
	.section	.nv.constant0._Z35kOptimizerStatic8bit1StateBlockwiseI13__nv_bfloat16Li1ELi256ELi1EEvPT_S2_PhfffifPfS4_ffbi,"a",@progbits
	.sectionflags	@""
	.align	4
.nv.constant0._Z35kOptimizerStatic8bit1StateBlockwiseI13__nv_bfloat16Li1ELi256ELi1EEvPT_S2_PhfffifPfS4_ffbi:
	.zero		608


//--------------------- .nv.constant0._Z35kOptimizerStatic8bit1StateBlockwiseI6__halfLi1ELi256ELi1EEvPT_S2_PhfffifPfS4_ffbi --------------------------
	.section	.nv.constant0._Z35kOptimizerStatic8bit1StateBlockwiseI6__halfLi1ELi256ELi1EEvPT_S2_PhfffifPfS4_ffbi,"a",@progbits
	.sectionflags	@""
	.align	4
.nv.constant0._Z35kOptimizerStatic8bit1StateBlockwiseI6__halfLi1ELi256ELi1EEvPT_S2_PhfffifPfS4_ffbi:
	.zero		608


//--------------------- .nv.constant0._Z35kOptimizerStatic8bit1StateBlockwiseIfLi1ELi256ELi1EEvPT_S1_PhfffifPfS3_ffbi --------------------------
	.section	.nv.constant0._Z35kOptimizerStatic8bit1StateBlockwiseIfLi1ELi256ELi1EEvPT_S1_PhfffifPfS3_ffbi,"a",@progbits
	.sectionflags	@""
	.align	4
.nv.constant0._Z35kOptimizerStatic8bit1StateBlockwiseIfLi1ELi256ELi1EEvPT_S1_PhfffifPfS3_ffbi:
	.zero		608


//--------------------- .nv.constant0._Z35kOptimizerStatic8bit2StateBlockwiseI13__nv_bfloat16Li6ELi256ELi1EEvPT_S2_PhS3_fffffifPfS4_S4_S4_ffbi --------------------------
	.section	.nv.constant0._Z35kOptimizerStatic8bit2StateBlockwiseI13__nv_bfloat16Li6ELi256ELi1EEvPT_S2_PhS3_fffffifPfS4_S4_S4_ffbi,"a",@progbits
	.sectionflags	@""
	.align	4
.nv.constant0._Z35kOptimizerStatic8bit2StateBlockwiseI13__nv_bfloat16Li6ELi256ELi1EEvPT_S2_PhS3_fffffifPfS4_S4_S4_ffbi:
	.zero		640


//--------------------- .nv.constant0._Z35kOptimizerStatic8bit2StateBlockwiseI6__halfLi6ELi256ELi1EEvPT_S2_PhS3_fffffifPfS4_S4_S4_ffbi --------------------------
	.section	.nv.constant0._Z35kOptimizerStatic8bit2StateBlockwiseI6__halfLi6ELi256ELi1EEvPT_S2_PhS3_fffffifPfS4_S4_S4_ffbi,"a",@progbits
	.sectionflags	@""
	.align	4
.nv.constant0._Z35kOptimizerStatic8bit2StateBlockwiseI6__halfLi6ELi256ELi1EEvPT_S2_PhS3_fffffifPfS4_S4_S4_ffbi:
	.zero		640


//--------------------- .nv.constant0._Z35kOptimizerStatic8bit2StateBlockwiseIfLi6ELi256ELi1EEvPT_S1_PhS2_fffffifPfS3_S3_S3_ffbi --------------------------
	.section	.nv.constant0._Z35kOptimizerStatic8bit2StateBlockwiseIfLi6ELi256ELi1EEvPT_S1_PhS2_fffffifPfS3_S3_S3_ffbi,"a",@progbits
	.sectionflags	@""
	.align	4
.nv.constant0._Z35kOptimizerStatic8bit2StateBlockwiseIfLi6ELi256ELi1EEvPT_S1_PhS2_fffffifPfS3_S3_S3_ffbi:
	.zero		640


//--------------------- .nv.constant0._Z35kOptimizerStatic8bit2StateBlockwiseI13__nv_bfloat16Li0ELi256ELi1EEvPT_S2_PhS3_fffffifPfS4_S4_S4_ffbi --------------------------
	.section	.nv.constant0._Z35kOptimizerStatic8bit2StateBlockwiseI13__nv_bfloat16Li0ELi256ELi1EEvPT_S2_PhS3_fffffifPfS4_S4_S4_ffbi,"a",@progbits
	.sectionflags	@""
	.align	4
.nv.constant0._Z35kOptimizerStatic8bit2StateBlockwiseI13__nv_bfloat16Li0ELi256ELi1EEvPT_S2_PhS3_fffffifPfS4_S4_S4_ffbi:
	.zero		640


//--------------------- .nv.constant0._Z35kOptimizerStatic8bit2StateBlockwiseI6__halfLi0ELi256ELi1EEvPT_S2_PhS3_fffffifPfS4_S4_S4_ffbi --------------------------
	.section	.nv.constant0._Z35kOptimizerStatic8bit2StateBlockwiseI6__halfLi0ELi256ELi1EEvPT_S2_PhS3_fffffifPfS4_S4_S4_ffbi,"a",@progbits
	.sectionflags	@""
	.align	4
.nv.constant0._Z35kOptimizerStatic8bit2StateBlockwiseI6__halfLi0ELi256ELi1EEvPT_S2_PhS3_fffffifPfS4_S4_S4_ffbi:
	.zero		640


//--------------------- .nv.constant0._Z35kOptimizerStatic8bit2StateBlockwiseIfLi0ELi256ELi1EEvPT_S1_PhS2_fffffifPfS3_S3_S3_ffbi --------------------------
	.section	.nv.constant0._Z35kOptimizerStatic8bit2StateBlockwiseIfLi0ELi256ELi1EEvPT_S1_PhS2_fffffifPfS3_S3_S3_ffbi,"a",@progbits
	.sectionflags	@""
	.align	4
.nv.constant0._Z35kOptimizerStatic8bit2StateBlockwiseIfLi0ELi256ELi1EEvPT_S1_PhS2_fffffifPfS3_S3_S3_ffbi:
	.zero		640


//--------------------- .nv.constant0._Z20kDequantizeBlockwiseI13__nv_bfloat16Li512ELi64ELi8ELi2EEvPfPhS1_PT_ii --------------------------
	.section	.nv.constant0._Z20kDequantizeBlockwiseI13__nv_bfloat16Li512ELi64ELi8ELi2EEvPfPhS1_PT_ii,"a",@progbits
	.sectionflags	@""
	.align	4
.nv.constant0._Z20kDequantizeBlockwiseI13__nv_bfloat16Li512ELi64ELi8ELi2EEvPfPhS1_PT_ii:
	.zero		568


//--------------------- .nv.constant0._Z20kDequantizeBlockwiseI13__nv_bfloat16Li512ELi64ELi8ELi0EEvPfPhS1_PT_ii --------------------------
	.section	.nv.constant0._Z20kDequantizeBlockwiseI13__nv_bfloat16Li512ELi64ELi8ELi0EEvPfPhS1_PT_ii,"a",@progbits
	.sectionflags	@""
	.align	4
.nv.constant0._Z20kDequantizeBlockwiseI13__nv_bfloat16Li512ELi64ELi8ELi0EEvPfPhS1_PT_ii:
	.zero		568


//--------------------- .nv.constant0._Z20kDequantizeBlockwiseI13__nv_bfloat16Li512ELi64ELi8ELi1EEvPfPhS1_PT_ii --------------------------
	.section	.nv.constant0._Z20kDequantizeBlockwiseI13__nv_bfloat16Li512ELi64ELi8ELi1EEvPfPhS1_PT_ii,"a",@progbits
	.sectionflags	@""
	.align	4
.nv.constant0._Z20kDequantizeBlockwiseI13__nv_bfloat16Li512ELi64ELi8ELi1EEvPfPhS1_PT_ii:
	.zero		568


//--------------------- .nv.constant0._Z20kDequantizeBlockwiseIfLi512ELi64ELi8ELi2EEvPfPhS0_PT_ii --------------------------
	.section	.nv.constant0._Z20kDequantizeBlockwiseIfLi512ELi64ELi8ELi2EEvPfPhS0_PT_ii,"a",@progbits
	.sectionflags	@""
	.align	4
.nv.constant0._Z20kDequantizeBlockwiseIfLi512ELi64ELi8ELi2EEvPfPhS0_PT_ii:
	.zero		568


//--------------------- .nv.constant0._Z20kDequantizeBlockwiseIfLi512ELi64ELi8ELi0EEvPfPhS0_PT_ii --------------------------
	.section	.nv.constant0._Z20kDequantizeBlockwiseIfLi512ELi64ELi8ELi0EEvPfPhS0_PT_ii,"a",@progbits
	.sectionflags	@""
	.align	4
.nv.constant0._Z20kDequantizeBlockwiseIfLi512ELi64ELi8ELi0EEvPfPhS0_PT_ii:
	.zero		568


//--------------------- .nv.constant0._Z20kDequantizeBlockwiseIfLi512ELi64ELi8ELi1EEvPfPhS0_PT_ii --------------------------
	.section	.nv.constant0._Z20kDequantizeBlockwiseIfLi512ELi64ELi8ELi1EEvPfPhS0_PT_ii,"a",@progbits
	.sectionflags	@""
	.align	4
.nv.constant0._Z20kDequantizeBlockwiseIfLi512ELi64ELi8ELi1EEvPfPhS0_PT_ii:
	.zero		568


//--------------------- .nv.constant0._Z20kDequantizeBlockwiseI6__halfLi512ELi64ELi8ELi2EEvPfPhS1_PT_ii --------------------------
	.section	.nv.constant0._Z20kDequantizeBlockwiseI6__halfLi512ELi64ELi8ELi2EEvPfPhS1_PT_ii,"a",@progbits
	.sectionflags	@""
	.align	4
.nv.constant0._Z20kDequantizeBlockwiseI6__halfLi512ELi64ELi8ELi2EEvPfPhS1_PT_ii:
	.zero		568


//--------------------- .nv.constant0._Z20kDequantizeBlockwiseI6__halfLi512ELi64ELi8ELi0EEvPfPhS1_PT_ii --------------------------
	.section	.nv.constant0._Z20kDequantizeBlockwiseI6__halfLi512ELi64ELi8ELi0EEvPfPhS1_PT_ii,"a",@progbits
	.sectionflags	@""
	.align	4
.nv.constant0._Z20kDequantizeBlockwiseI6__halfLi512ELi64ELi8ELi0EEvPfPhS1_PT_ii:
	.zero		568


//--------------------- .nv.constant0._Z20kDequantizeBlockwiseI6__halfLi512ELi64ELi8ELi1EEvPfPhS1_PT_ii --------------------------
	.section	.nv.constant0._Z20kDequantizeBlockwiseI6__halfLi512ELi64ELi8ELi1EEvPfPhS1_PT_ii,"a",@progbits
	.sectionflags	@""
	.align	4
.nv.constant0._Z20kDequantizeBlockwiseI6__halfLi512ELi64ELi8ELi1EEvPfPhS1_PT_ii:
	.zero		568


//--------------------- .nv.constant0._Z23kQuantizeBlockwiseSmallI13__nv_bfloat16Li64ELi2EEvPfPT_S1_PhS1_ii --------------------------
	.section	.nv.constant0._Z23kQuantizeBlockwiseSmallI13__nv_bfloat16Li64ELi2EEvPfPT_S1_PhS1_ii,"a",@progbits
	.sectionflags	@""
	.align	4
.nv.constant0._Z23kQuantizeBlockwiseSmallI13__nv_bfloat16Li64ELi2EEvPfPT_S1_PhS1_ii:
	.zero		576


//--------------------- .nv.constant0._Z23kQuantizeBlockwiseSmallIfLi64ELi2EEvPfPT_S0_PhS0_ii --------------------------
	.section	.nv.constant0._Z23kQuantizeBlockwiseSmallIfLi64ELi2EEvPfPT_S0_PhS0_ii,"a",@progbits
	.sectionflags	@""
	.align	4
.nv.constant0._Z23kQuantizeBlockwiseSmallIfLi64ELi2EEvPfPT_S0_PhS0_ii:
	.zero		576


//--------------------- .nv.constant0._Z23kQuantizeBlockwiseSmallI6__halfLi64ELi2EEvPfPT_S1_PhS1_ii --------------------------
	.section	.nv.constant0._Z23kQuantizeBlockwiseSmallI6__halfLi64ELi2EEvPfPT_S1_PhS1_ii,"a",@progbits
	.sectionflags	@""
	.align	4
.nv.constant0._Z23kQuantizeBlockwiseSmallI6__halfLi64ELi2EEvPfPT_S1_PhS1_ii:
	.zero		576


//--------------------- .nv.constant0._Z23kQuantizeBlockwiseSmallI13__nv_bfloat16Li64ELi1EEvPfPT_S1_PhS1_ii --------------------------
	.section	.nv.constant0._Z23kQuantizeBlockwiseSmallI13__nv_bfloat16Li64ELi1EEvPfPT_S1_PhS1_ii,"a",@progbits
	.sectionflags	@""
	.align	4
.nv.constant0._Z23kQuantizeBlockwiseSmallI13__nv_bfloat16Li64ELi1EEvPfPT_S1_PhS1_ii:
	.zero		576


//--------------------- .nv.constant0._Z23kQuantizeBlockwiseSmallIfLi64ELi1EEvPfPT_S0_PhS0_ii --------------------------
	.section	.nv.constant0._Z23kQuantizeBlockwiseSmallIfLi64ELi1EEvPfPT_S0_PhS0_ii,"a",@progbits
	.sectionflags	@""
	.align	4
.nv.constant0._Z23kQuantizeBlockwiseSmallIfLi64ELi1EEvPfPT_S0_PhS0_ii:
	.zero		576


//--------------------- .nv.constant0._Z23kQuantizeBlockwiseSmallI6__halfLi64ELi1EEvPfPT_S1_PhS1_ii --------------------------
	.section	.nv.constant0._Z23kQuantizeBlockwiseSmallI6__halfLi64ELi1EEvPfPT_S1_PhS1_ii,"a",@progbits
	.sectionflags	@""
	.align	4
.nv.constant0._Z23kQuantizeBlockwiseSmallI6__halfLi64ELi1EEvPfPT_S1_PhS1_ii:
	.zero		576


//--------------------- .nv.constant0._Z23kQuantizeBlockwiseSmallI13__nv_bfloat16Li32ELi2EEvPfPT_S1_PhS1_ii --------------------------
	.section	.nv.constant0._Z23kQuantizeBlockwiseSmallI13__nv_bfloat16Li32ELi2EEvPfPT_S1_PhS1_ii,"a",@progbits
	.sectionflags	@""
	.align	4
.nv.constant0._Z23kQuantizeBlockwiseSmallI13__nv_bfloat16Li32ELi2EEvPfPT_S1_PhS1_ii:
	.zero		576


//--------------------- .nv.constant0._Z23kQuantizeBlockwiseSmallIfLi32ELi2EEvPfPT_S0_PhS0_ii --------------------------
	.section	.nv.constant0._Z23kQuantizeBlockwiseSmallIfLi32ELi2EEvPfPT_S0_PhS0_ii,"a",@progbits
	.sectionflags	@""
	.align	4
.nv.constant0._Z23kQuantizeBlockwiseSmallIfLi32ELi2EEvPfPT_S0_PhS0_ii:
	.zero		576


//--------------------- .nv.constant0._Z23kQuantizeBlockwiseSmallI6__halfLi32ELi2EEvPfPT_S1_PhS1_ii --------------------------
	.section	.nv.constant0._Z23kQuantizeBlockwiseSmallI6__halfLi32ELi2EEvPfPT_S1_PhS1_ii,"a",@progbits
	.sectionflags	@""
	.align	4
.nv.constant0._Z23kQuantizeBlockwiseSmallI6__halfLi32ELi2EEvPfPT_S1_PhS1_ii:
	.zero		576


//--------------------- .nv.constant0._Z23kQuantizeBlockwiseSmallI13__nv_bfloat16Li32ELi1EEvPfPT_S1_PhS1_ii --------------------------
	.section	.nv.constant0._Z23kQuantizeBlockwiseSmallI13__nv_bfloat16Li32ELi1EEvPfPT_S1_PhS1_ii,"a",@progbits
	.sectionflags	@""
	.align	4
.nv.constant0._Z23kQuantizeBlockwiseSmallI13__nv_bfloat16Li32ELi1EEvPfPT_S1_PhS1_ii:
	.zero		576


//--------------------- .nv.constant0._Z23kQuantizeBlockwiseSmallIfLi32ELi1EEvPfPT_S0_PhS0_ii --------------------------
	.section	.nv.constant0._Z23kQuantizeBlockwiseSmallIfLi32ELi1EEvPfPT_S0_PhS0_ii,"a",@progbits
	.sectionflags	@""
	.align	4
.nv.constant0._Z23kQuantizeBlockwiseSmallIfLi32ELi1EEvPfPT_S0_PhS0_ii:
	.zero		576


//--------------------- .nv.constant0._Z23kQuantizeBlockwiseSmallI6__halfLi32ELi1EEvPfPT_S1_PhS1_ii --------------------------
	.section	.nv.constant0._Z23kQuantizeBlockwiseSmallI6__halfLi32ELi1EEvPfPT_S1_PhS1_ii,"a",@progbits
	.sectionflags	@""
	.align	4
.nv.constant0._Z23kQuantizeBlockwiseSmallI6__halfLi32ELi1EEvPfPT_S1_PhS1_ii:
	.zero		576


//--------------------- .nv.constant0._Z18kQuantizeBlockwiseI13__nv_bfloat16Li64ELi2ELi0ELi2EEvPfPT_S1_PhS1_ii --------------------------
	.section	.nv.constant0._Z18kQuantizeBlockwiseI13__nv_bfloat16Li64ELi2ELi0ELi2EEvPfPT_S1_PhS1_ii,"a",@progbits
	.sectionflags	@""
	.align	4
.nv.constant0._Z18kQuantizeBlockwiseI13__nv_bfloat16Li64ELi2ELi0ELi2EEvPfPT_S1_PhS1_ii:
	.zero		576


//--------------------- .nv.constant0._Z18kQuantizeBlockwiseI13__nv_bfloat16Li128ELi2ELi0ELi2EEvPfPT_S1_PhS1_ii --------------------------
	.section	.nv.constant0._Z18kQuantizeBlockwiseI13__nv_bfloat16Li128ELi2ELi0ELi2EEvPfPT_S1_PhS1_ii,"a",@progbits
	.sectionflags	@""
	.align	4
.nv.constant0._Z18kQuantizeBlockwiseI13__nv_bfloat16Li128ELi2ELi0ELi2EEvPfPT_S1_PhS1_ii:
	.zero		576


//--------------------- .nv.constant0._Z18kQuantizeBlockwiseI13__nv_bfloat16Li256ELi2ELi0ELi2EEvPfPT_S1_PhS1_ii --------------------------
	.section	.nv.constant0._Z18kQuantizeBlockwiseI13__nv_bfloat16Li256ELi2ELi0ELi2EEvPfPT_S1_PhS1_ii,"a",@progbits
	.sectionflags	@""
	.align	4
.nv.constant0._Z18kQuantizeBlockwiseI13__nv_bfloat16Li256ELi2ELi0ELi2EEvPfPT_S1_PhS1_ii:
	.zero		576


//--------------------- .nv.constant0._Z18kQuantizeBlockwiseI13__nv_bfloat16Li512ELi2ELi0ELi2EEvPfPT_S1_PhS1_ii --------------------------
	.section	.nv.constant0._Z18kQuantizeBlockwiseI13__nv_bfloat16Li512ELi2ELi0ELi2EEvPfPT_S1_PhS1_ii,"a",@progbits
	.sectionflags	@""
	.align	4
.nv.constant0._Z18kQuantizeBlockwiseI13__nv_bfloat16Li512ELi2ELi0ELi2EEvPfPT_S1_PhS1_ii:
	.zero		576


//--------------------- .nv.constant0._Z18kQuantizeBlockwiseI13__nv_bfloat16Li1024ELi4ELi0ELi2EEvPfPT_S1_PhS1_ii --------------------------
	.section	.nv.constant0._Z18kQuantizeBlockwiseI13__nv_bfloat16Li1024ELi4ELi0ELi2EEvPfPT_S1_PhS1_ii,"a",@progbits
	.sectionflags	@""
	.align	4
.nv.constant0._Z18kQuantizeBlockwiseI13__nv_bfloat16Li1024ELi4ELi0ELi2EEvPfPT_S1_PhS1_ii:
	.zero		576


//--------------------- .nv.constant0._Z18kQuantizeBlockwiseI13__nv_bfloat16Li2048ELi4ELi0ELi2EEvPfPT_S1_PhS1_ii --------------------------
	.section	.nv.constant0._Z18kQuantizeBlockwiseI13__nv_bfloat16Li2048ELi4ELi0ELi2EEvPfPT_S1_PhS1_ii,"a",@progbits
	.sectionflags	@""
	.align	4
.nv.constant0._Z18kQuantizeBlockwiseI13__nv_bfloat16Li2048ELi4ELi0ELi2EEvPfPT_S1_PhS1_ii:
	.zero		576


//--------------------- .nv.constant0._Z18kQuantizeBlockwiseI13__nv_bfloat16Li4096ELi4ELi0ELi2EEvPfPT_S1_PhS1_ii --------------------------
	.section	.nv.constant0._Z18kQuantizeBlockwiseI13__nv_bfloat16Li4096ELi4ELi0ELi2EEvPfPT_S1_PhS1_ii,"a",@progbits
	.sectionflags	@""
	.align	4
.nv.constant0._Z18kQuantizeBlockwiseI13__nv_bfloat16Li4096ELi4ELi0ELi2EEvPfPT_S1_PhS1_ii:
	.zero		576


//--------------------- .nv.constant0._Z18kQuantizeBlockwiseI13__nv_bfloat16Li64ELi2ELi0ELi1EEvPfPT_S1_PhS1_ii --------------------------
	.section	.nv.constant0._Z18kQuantizeBlockwiseI13__nv_bfloat16Li64ELi2ELi0ELi1EEvPfPT_S1_PhS1_ii,"a",@progbits
	.sectionflags	@""
	.align	4
.nv.constant0._Z18kQuantizeBlockwiseI13__nv_bfloat16Li64ELi2ELi0ELi1EEvPfPT_S1_PhS1_ii:
	.zero		576


//--------------------- .nv.constant0._Z18kQuantizeBlockwiseI13__nv_bfloat16Li128ELi2ELi0ELi1EEvPfPT_S1_PhS1_ii --------------------------
	.section	.nv.constant0._Z18kQuantizeBlockwiseI13__nv_bfloat16Li128ELi2ELi0ELi1EEvPfPT_S1_PhS1_ii,"a",@progbits
	.sectionflags	@""
	.align	4
.nv.constant0._Z18kQuantizeBlockwiseI13__nv_bfloat16Li128ELi2ELi0ELi1EEvPfPT_S1_PhS1_ii:
	.zero		576


//--------------------- .nv.constant0._Z18kQuantizeBlockwiseI13__nv_bfloat16Li256ELi2ELi0ELi1EEvPfPT_S1_PhS1_ii --------------------------
	.section	.nv.constant0._Z18kQuantizeBlockwiseI13__nv_bfloat16Li256ELi2ELi0ELi1EEvPfPT_S1_PhS1_ii,"a",@progbits
	.sectionflags	@""
	.align	4
.nv.constant0._Z18kQuantizeBlockwiseI13__nv_bfloat16Li256ELi2ELi0ELi1EEvPfPT_S1_PhS1_ii:
	.zero		576


//--------------------- .nv.constant0._Z18kQuantizeBlockwiseI13__nv_bfloat16Li512ELi2ELi0ELi1EEvPfPT_S1_PhS1_ii --------------------------
	.section	.nv.constant0._Z18kQuantizeBlockwiseI13__nv_bfloat16Li512ELi2ELi0ELi1EEvPfPT_S1_PhS1_ii,"a",@progbits
	.sectionflags	@""
	.align	4
.nv.constant0._Z18kQuantizeBlockwiseI13__nv_bfloat16Li512ELi2ELi0ELi1EEvPfPT_S1_PhS1_ii:
	.zero		576


//--------------------- .nv.constant0._Z18kQuantizeBlockwiseI13__nv_bfloat16Li1024ELi4ELi0ELi1EEvPfPT_S1_PhS1_ii --------------------------
	.section	.nv.constant0._Z18kQuantizeBlockwiseI13__nv_bfloat16Li1024ELi4ELi0ELi1EEvPfPT_S1_PhS1_ii,"a",@progbits
	.sectionflags	@""
	.align	4
.nv.constant0._Z18kQuantizeBlockwiseI13__nv_bfloat16Li1024ELi4ELi0ELi1EEvPfPT_S1_PhS1_ii:
	.zero		576


//--------------------- .nv.constant0._Z18kQuantizeBlockwiseI13__nv_bfloat16Li2048ELi4ELi0ELi1EEvPfPT_S1_PhS1_ii --------------------------
	.section	.nv.constant0._Z18kQuantizeBlockwiseI13__nv_bfloat16Li2048ELi4ELi0ELi1EEvPfPT_S1_PhS1_ii,"a",@progbits
	.sectionflags	@""
	.align	4
.nv.constant0._Z18kQuantizeBlockwiseI13__nv_bfloat16Li2048ELi4ELi0ELi1EEvPfPT_S1_PhS1_ii:
	.zero		576


//--------------------- .nv.constant0._Z18kQuantizeBlockwiseI13__nv_bfloat16Li4096ELi4ELi0ELi1EEvPfPT_S1_PhS1_ii --------------------------
	.section	.nv.constant0._Z18kQuantizeBlockwiseI13__nv_bfloat16Li4096ELi4ELi0ELi1EEvPfPT_S1_PhS1_ii,"a",@progbits
	.sectionflags	@""
	.align	4
.nv.constant0._Z18kQuantizeBlockwiseI13__nv_bfloat16Li4096ELi4ELi0ELi1EEvPfPT_S1_PhS1_ii:
	.zero		576


//--------------------- .nv.constant0._Z18kQuantizeBlockwiseI13__nv_bfloat16Li64ELi2ELi0ELi0EEvPfPT_S1_PhS1_ii --------------------------
	.section	.nv.constant0._Z18kQuantizeBlockwiseI13__nv_bfloat16Li64ELi2ELi0ELi0EEvPfPT_S1_PhS1_ii,"a",@progbits
	.sectionflags	@""
	.align	4
.nv.constant0._Z18kQuantizeBlockwiseI13__nv_bfloat16Li64ELi2ELi0ELi0EEvPfPT_S1_PhS1_ii:
	.zero		576


//--------------------- .nv.constant0._Z18kQuantizeBlockwiseI13__nv_bfloat16Li128ELi2ELi0ELi0EEvPfPT_S1_PhS1_ii --------------------------
	.section	.nv.constant0._Z18kQuantizeBlockwiseI13__nv_bfloat16Li128ELi2ELi0ELi0EEvPfPT_S1_PhS1_ii,"a",@progbits
	.sectionflags	@""
	.align	4
.nv.constant0._Z18kQuantizeBlockwiseI13__nv_bfloat16Li128ELi2ELi0ELi0EEvPfPT_S1_PhS1_ii:
	.zero		576


//--------------------- .nv.constant0._Z18kQuantizeBlockwiseI13__nv_bfloat16Li256ELi2ELi0ELi0EEvPfPT_S1_PhS1_ii --------------------------
	.section	.nv.constant0._Z18kQuantizeBlockwiseI13__nv_bfloat16Li256ELi2ELi0ELi0EEvPfPT_S1_PhS1_ii,"a",@progbits
	.sectionflags	@""
	.align	4
.nv.constant0._Z18kQuantizeBlockwiseI13__nv_bfloat16Li256ELi2ELi0ELi0EEvPfPT_S1_PhS1_ii:
	.zero		576


//--------------------- .nv.constant0._Z18kQuantizeBlockwiseI13__nv_bfloat16Li512ELi2ELi0ELi0EEvPfPT_S1_PhS1_ii --------------------------
	.section	.nv.constant0._Z18kQuantizeBlockwiseI13__nv_bfloat16Li512ELi2ELi0ELi0EEvPfPT_S1_PhS1_ii,"a",@progbits
	.sectionflags	@""
	.align	4
.nv.constant0._Z18kQuantizeBlockwiseI13__nv_bfloat16Li512ELi2ELi0ELi0EEvPfPT_S1_PhS1_ii:
	.zero		576


//--------------------- .nv.constant0._Z18kQuantizeBlockwiseI13__nv_bfloat16Li1024ELi4ELi0ELi0EEvPfPT_S1_PhS1_ii --------------------------
	.section	.nv.constant0._Z18kQuantizeBlockwiseI13__nv_bfloat16Li1024ELi4ELi0ELi0EEvPfPT_S1_PhS1_ii,"a",@progbits
	.sectionflags	@""
	.align	4
.nv.constant0._Z18kQuantizeBlockwiseI13__nv_bfloat16Li1024ELi4ELi0ELi0EEvPfPT_S1_PhS1_ii:
	.zero		576


//--------------------- .nv.constant0._Z18kQuantizeBlockwiseI13__nv_bfloat16Li2048ELi4ELi0ELi0EEvPfPT_S1_PhS1_ii --------------------------
	.section	.nv.constant0._Z18kQuantizeBlockwiseI13__nv_bfloat16Li2048ELi4ELi0ELi0EEvPfPT_S1_PhS1_ii,"a",@progbits
	.sectionflags	@""
	.align	4
.nv.constant0._Z18kQuantizeBlockwiseI13__nv_bfloat16Li2048ELi4ELi0ELi0EEvPfPT_S1_PhS1_ii:
	.zero		576


//--------------------- .nv.constant0._Z18kQuantizeBlockwiseI13__nv_bfloat16Li4096ELi4ELi1ELi0EEvPfPT_S1_PhS1_ii --------------------------
	.section	.nv.constant0._Z18kQuantizeBlockwiseI13__nv_bfloat16Li4096ELi4ELi1ELi0EEvPfPT_S1_PhS1_ii,"a",@progbits
	.sectionflags	@""
	.align	4
.nv.constant0._Z18kQuantizeBlockwiseI13__nv_bfloat16Li4096ELi4ELi1ELi0EEvPfPT_S1_PhS1_ii:
	.zero		576


//--------------------- .nv.constant0._Z18kQuantizeBlockwiseI13__nv_bfloat16Li4096ELi4ELi0ELi0EEvPfPT_S1_PhS1_ii --------------------------
	.section	.nv.constant0._Z18kQuantizeBlockwiseI13__nv_bfloat16Li4096ELi4ELi0ELi0EEvPfPT_S1_PhS1_ii,"a",@progbits
	.sectionflags	@""
	.align	4
.nv.constant0._Z18kQuantizeBlockwiseI13__nv_bfloat16Li4096ELi4ELi0ELi0EEvPfPT_S1_PhS1_ii:
	.zero		576


//--------------------- .nv.constant0._Z18kQuantizeBlockwiseIfLi64ELi2ELi0ELi2EEvPfPT_S0_PhS0_ii --------------------------
	.section	.nv.constant0._Z18kQuantizeBlockwiseIfLi64ELi2ELi0ELi2EEvPfPT_S0_PhS0_ii,"a",@progbits
	.sectionflags	@""
	.align	4
.nv.constant0._Z18kQuantizeBlockwiseIfLi64ELi2ELi0ELi2EEvPfPT_S0_PhS0_ii:
	.zero		576


//--------------------- .nv.constant0._Z18kQuantizeBlockwiseIfLi128ELi2ELi0ELi2EEvPfPT_S0_PhS0_ii --------------------------
	.section	.nv.constant0._Z18kQuantizeBlockwiseIfLi128ELi2ELi0ELi2EEvPfPT_S0_PhS0_ii,"a",@progbits
	.sectionflags	@""
	.align	4
.nv.constant0._Z18kQuantizeBlockwiseIfLi128ELi2ELi0ELi2EEvPfPT_S0_PhS0_ii:
	.zero		576


//--------------------- .nv.constant0._Z18kQuantizeBlockwiseIfLi256ELi2ELi0ELi2EEvPfPT_S0_PhS0_ii --------------------------
	.section	.nv.constant0._Z18kQuantizeBlockwiseIfLi256ELi2ELi0ELi2EEvPfPT_S0_PhS0_ii,"a",@progbits
	.sectionflags	@""
	.align	4
.nv.constant0._Z18kQuantizeBlockwiseIfLi256ELi2ELi0ELi2EEvPfPT_S0_PhS0_ii:
	.zero		576


//--------------------- .nv.constant0._Z18kQuantizeBlockwiseIfLi512ELi2ELi0ELi2EEvPfPT_S0_PhS0_ii --------------------------
	.section	.nv.constant0._Z18kQuantizeBlockwiseIfLi512ELi2ELi0ELi2EEvPfPT_S0_PhS0_ii,"a",@progbits
	.sectionflags	@""
	.align	4
.nv.constant0._Z18kQuantizeBlockwiseIfLi512ELi2ELi0ELi2EEvPfPT_S0_PhS0_ii:
	.zero		576


//--------------------- .nv.constant0._Z18kQuantizeBlockwiseIfLi1024ELi4ELi0ELi2EEvPfPT_S0_PhS0_ii --------------------------
	.section	.nv.constant0._Z18kQuantizeBlockwiseIfLi1024ELi4ELi0ELi2EEvPfPT_S0_PhS0_ii,"a",@progbits
	.sectionflags	@""
	.align	4
.nv.constant0._Z18kQuantizeBlockwiseIfLi1024ELi4ELi0ELi2EEvPfPT_S0_PhS0_ii:
	.zero		576


//--------------------- .nv.constant0._Z18kQuantizeBlockwiseIfLi2048ELi4ELi0ELi2EEvPfPT_S0_PhS0_ii --------------------------
	.section	.nv.constant0._Z18kQuantizeBlockwiseIfLi2048ELi4ELi0ELi2EEvPfPT_S0_PhS0_ii,"a",@progbits
	.sectionflags	@""
	.align	4
.nv.constant0._Z18kQuantizeBlockwiseIfLi2048ELi4ELi0ELi2EEvPfPT_S0_PhS0_ii:
	.zero		576


//--------------------- .nv.constant0._Z18kQuantizeBlockwiseIfLi4096ELi4ELi0ELi2EEvPfPT_S0_PhS0_ii --------------------------
	.section	.nv.constant0._Z18kQuantizeBlockwiseIfLi4096ELi4ELi0ELi2EEvPfPT_S0_PhS0_ii,"a",@progbits
	.sectionflags	@""
	.align	4
.nv.constant0._Z18kQuantizeBlockwiseIfLi4096ELi4ELi0ELi2EEvPfPT_S0_PhS0_ii:
	.zero		576


//--------------------- .nv.constant0._Z18kQuantizeBlockwiseIfLi64ELi2ELi0ELi1EEvPfPT_S0_PhS0_ii --------------------------
	.section	.nv.constant0._Z18kQuantizeBlockwiseIfLi64ELi2ELi0ELi1EEvPfPT_S0_PhS0_ii,"a",@progbits
	.sectionflags	@""
	.align	4
.nv.constant0._Z18kQuantizeBlockwiseIfLi64ELi2ELi0ELi1EEvPfPT_S0_PhS0_ii:
	.zero		576


//--------------------- .nv.constant0._Z18kQuantizeBlockwiseIfLi128ELi2ELi0ELi1EEvPfPT_S0_PhS0_ii --------------------------
	.section	.nv.constant0._Z18kQuantizeBlockwiseIfLi128ELi2ELi0ELi1EEvPfPT_S0_PhS0_ii,"a",@progbits
	.sectionflags	@""
	.align	4
.nv.constant0._Z18kQuantizeBlockwiseIfLi128ELi2ELi0ELi1EEvPfPT_S0_PhS0_ii:
	.zero		576


//--------------------- .nv.constant0._Z18kQuantizeBlockwiseIfLi256ELi2ELi0ELi1EEvPfPT_S0_PhS0_ii --------------------------
	.section	.nv.constant0._Z18kQuantizeBlockwiseIfLi256ELi2ELi0ELi1EEvPfPT_S0_PhS0_ii,"a",@progbits
	.sectionflags	@""
	.align	4
.nv.constant0._Z18kQuantizeBlockwiseIfLi256ELi2ELi0ELi1EEvPfPT_S0_PhS0_ii:
	.zero		576


//--------------------- .nv.constant0._Z18kQuantizeBlockwiseIfLi512ELi2ELi0ELi1EEvPfPT_S0_PhS0_ii --------------------------
	.section	.nv.constant0._Z18kQuantizeBlockwiseIfLi512ELi2ELi0ELi1EEvPfPT_S0_PhS0_ii,"a",@progbits
	.sectionflags	@""
	.align	4
.nv.constant0._Z18kQuantizeBlockwiseIfLi512ELi2ELi0ELi1EEvPfPT_S0_PhS0_ii:
	.zero		576


//--------------------- .nv.constant0._Z18kQuantizeBlockwiseIfLi1024ELi4ELi0ELi1EEvPfPT_S0_PhS0_ii --------------------------
	.section	.nv.constant0._Z18kQuantizeBlockwiseIfLi1024ELi4ELi0ELi1EEvPfPT_S0_PhS0_ii,"a",@progbits
	.sectionflags	@""
	.align	4
.nv.constant0._Z18kQuantizeBlockwiseIfLi1024ELi4ELi0ELi1EEvPfPT_S0_PhS0_ii:
	.zero		576


//--------------------- .nv.constant0._Z18kQuantizeBlockwiseIfLi2048ELi4ELi0ELi1EEvPfPT_S0_PhS0_ii --------------------------
	.section	.nv.constant0._Z18kQuantizeBlockwiseIfLi2048ELi4ELi0ELi1EEvPfPT_S0_PhS0_ii,"a",@progbits
	.sectionflags	@""
	.align	4
.nv.constant0._Z18kQuantizeBlockwiseIfLi2048ELi4ELi0ELi1EEvPfPT_S0_PhS0_ii:
	.zero		576


//--------------------- .nv.constant0._Z18kQuantizeBlockwiseIfLi4096ELi4ELi0ELi1EEvPfPT_S0_PhS0_ii --------------------------
	.section	.nv.constant0._Z18kQuantizeBlockwiseIfLi4096ELi4ELi0ELi1EEvPfPT_S0_PhS0_ii,"a",@progbits
	.sectionflags	@""
	.align	4
.nv.constant0._Z18kQuantizeBlockwiseIfLi4096ELi4ELi0ELi1EEvPfPT_S0_PhS0_ii:
	.zero		576


//--------------------- .nv.constant0._Z18kQuantizeBlockwiseIfLi64ELi2ELi0ELi0EEvPfPT_S0_PhS0_ii --------------------------
	.section	.nv.constant0._Z18kQuantizeBlockwiseIfLi64ELi2ELi0ELi0EEvPfPT_S0_PhS0_ii,"a",@progbits
	.sectionflags	@""
	.align	4
.nv.constant0._Z18kQuantizeBlockwiseIfLi64ELi2ELi0ELi0EEvPfPT_S0_PhS0_ii:
	.zero		576


//--------------------- .nv.constant0._Z18kQuantizeBlockwiseIfLi128ELi2ELi0ELi0EEvPfPT_S0_PhS0_ii --------------------------
	.section	.nv.constant0._Z18kQuantizeBlockwiseIfLi128ELi2ELi0ELi0EEvPfPT_S0_PhS0_ii,"a",@progbits
	.sectionflags	@""
	.align	4
.nv.constant0._Z18kQuantizeBlockwiseIfLi128ELi2ELi0ELi0EEvPfPT_S0_PhS0_ii:
	.zero		576


//--------------------- .nv.constant0._Z18kQuantizeBlockwiseIfLi256ELi2ELi0ELi0EEvPfPT_S0_PhS0_ii --------------------------
	.section	.nv.constant0._Z18kQuantizeBlockwiseIfLi256ELi2ELi0ELi0EEvPfPT_S0_PhS0_ii,"a",@progbits
	.sectionflags	@""
	.align	4
.nv.constant0._Z18kQuantizeBlockwiseIfLi256ELi2ELi0ELi0EEvPfPT_S0_PhS0_ii:
	.zero		576


//--------------------- .nv.constant0._Z18kQuantizeBlockwiseIfLi512ELi2ELi0ELi0EEvPfPT_S0_PhS0_ii --------------------------
	.section	.nv.constant0._Z18kQuantizeBlockwiseIfLi512ELi2ELi0ELi0EEvPfPT_S0_PhS0_ii,"a",@progbits
	.sectionflags	@""
	.align	4
.nv.constant0._Z18kQuantizeBlockwiseIfLi512ELi2ELi0ELi0EEvPfPT_S0_PhS0_ii:
	.zero		576


//--------------------- .nv.constant0._Z18kQuantizeBlockwiseIfLi1024ELi4ELi0ELi0EEvPfPT_S0_PhS0_ii --------------------------
	.section	.nv.constant0._Z18kQuantizeBlockwiseIfLi1024ELi4ELi0ELi0EEvPfPT_S0_PhS0_ii,"a",@progbits
	.sectionflags	@""
	.align	4
.nv.constant0._Z18kQuantizeBlockwiseIfLi1024ELi4ELi0ELi0EEvPfPT_S0_PhS0_ii:
	.zero		576


//--------------------- .nv.constant0._Z18kQuantizeBlockwiseIfLi2048ELi4ELi0ELi0EEvPfPT_S0_PhS0_ii --------------------------
	.section	.nv.constant0._Z18kQuantizeBlockwiseIfLi2048ELi4ELi0ELi0EEvPfPT_S0_PhS0_ii,"a",@progbits
	.sectionflags	@""
	.align	4
.nv.constant0._Z18kQuantizeBlockwiseIfLi2048ELi4ELi0ELi0EEvPfPT_S0_PhS0_ii:
	.zero		576


//--------------------- .nv.constant0._Z18kQuantizeBlockwiseIfLi4096ELi4ELi1ELi0EEvPfPT_S0_PhS0_ii --------------------------
	.section	.nv.constant0._Z18kQuantizeBlockwiseIfLi4096ELi4ELi1ELi0EEvPfPT_S0_PhS0_ii,"a",@progbits
	.sectionflags	@""
	.align	4
.nv.constant0._Z18kQuantizeBlockwiseIfLi4096ELi4ELi1ELi0EEvPfPT_S0_PhS0_ii:
	.zero		576


//--------------------- .nv.constant0._Z18kQuantizeBlockwiseIfLi4096ELi4ELi0ELi0EEvPfPT_S0_PhS0_ii --------------------------
	.section	.nv.constant0._Z18kQuantizeBlockwiseIfLi4096ELi4ELi0ELi0EEvPfPT_S0_PhS0_ii,"a",@progbits
	.sectionflags	@""
	.align	4
.nv.constant0._Z18kQuantizeBlockwiseIfLi4096ELi4ELi0ELi0EEvPfPT_S0_PhS0_ii:
	.zero		576


//--------------------- .nv.constant0._Z18kQuantizeBlockwiseI6__halfLi64ELi2ELi0ELi2EEvPfPT_S1_PhS1_ii --------------------------
	.section	.nv.constant0._Z18kQuantizeBlockwiseI6__halfLi64ELi2ELi0ELi2EEvPfPT_S1_PhS1_ii,"a",@progbits
	.sectionflags	@""
	.align	4
.nv.constant0._Z18kQuantizeBlockwiseI6__halfLi64ELi2ELi0ELi2EEvPfPT_S1_PhS1_ii:
	.zero		576


//--------------------- .nv.constant0._Z18kQuantizeBlockwiseI6__halfLi128ELi2ELi0ELi2EEvPfPT_S1_PhS1_ii --------------------------
	.section	.nv.constant0._Z18kQuantizeBlockwiseI6__halfLi128ELi2ELi0ELi2EEvPfPT_S1_PhS1_ii,"a",@progbits
	.sectionflags	@""
	.align	4
.nv.constant0._Z18kQuantizeBlockwiseI6__halfLi128ELi2ELi0ELi2EEvPfPT_S1_PhS1_ii:
	.zero		576


//--------------------- .nv.constant0._Z18kQuantizeBlockwiseI6__halfLi256ELi2ELi0ELi2EEvPfPT_S1_PhS1_ii --------------------------
	.section	.nv.constant0._Z18kQuantizeBlockwiseI6__halfLi256ELi2ELi0ELi2EEvPfPT_S1_PhS1_ii,"a",@progbits
	.sectionflags	@""
	.align	4
.nv.constant0._Z18kQuantizeBlockwiseI6__halfLi256ELi2ELi0ELi2EEvPfPT_S1_PhS1_ii:
	.zero		576


//--------------------- .nv.constant0._Z18kQuantizeBlockwiseI6__halfLi512ELi2ELi0ELi2EEvPfPT_S1_PhS1_ii --------------------------
	.section	.nv.constant0._Z18kQuantizeBlockwiseI6__halfLi512ELi2ELi0ELi2EEvPfPT_S1_PhS1_ii,"a",@progbits
	.sectionflags	@""
	.align	4
.nv.constant0._Z18kQuantizeBlockwiseI6__halfLi512ELi2ELi0ELi2EEvPfPT_S1_PhS1_ii:
	.zero		576


//--------------------- .nv.constant0._Z18kQuantizeBlockwiseI6__halfLi1024ELi4ELi0ELi2EEvPfPT_S1_PhS1_ii --------------------------
	.section	.nv.constant0._Z18kQuantizeBlockwiseI6__halfLi1024ELi4ELi0ELi2EEvPfPT_S1_PhS1_ii,"a",@progbits
	.sectionflags	@""
	.align	4
.nv.constant0._Z18kQuantizeBlockwiseI6__halfLi1024ELi4ELi0ELi2EEvPfPT_S1_PhS1_ii:
	.zero		576


//--------------------- .nv.constant0._Z18kQuantizeBlockwiseI6__halfLi2048ELi4ELi0ELi2EEvPfPT_S1_PhS1_ii --------------------------
	.section	.nv.constant0._Z18kQuantizeBlockwiseI6__halfLi2048ELi4ELi0ELi2EEvPfPT_S1_PhS1_ii,"a",@progbits
	.sectionflags	@""
	.align	4
.nv.constant0._Z18kQuantizeBlockwiseI6__halfLi2048ELi4ELi0ELi2EEvPfPT_S1_PhS1_ii:
	.zero		576


//--------------------- .nv.constant0._Z18kQuantizeBlockwiseI6__halfLi4096ELi4ELi0ELi2EEvPfPT_S1_PhS1_ii --------------------------
	.section	.nv.constant0._Z18kQuantizeBlockwiseI6__halfLi4096ELi4ELi0ELi2EEvPfPT_S1_PhS1_ii,"a",@progbits
	.sectionflags	@""
	.align	4
.nv.constant0._Z18kQuantizeBlockwiseI6__halfLi4096ELi4ELi0ELi2EEvPfPT_S1_PhS1_ii:
	.zero		576


//--------------------- .nv.constant0._Z18kQuantizeBlockwiseI6__halfLi64ELi2ELi0ELi1EEvPfPT_S1_PhS1_ii --------------------------
	.section	.nv.constant0._Z18kQuantizeBlockwiseI6__halfLi64ELi2ELi0ELi1EEvPfPT_S1_PhS1_ii,"a",@progbits
	.sectionflags	@""
	.align	4
.nv.constant0._Z18kQuantizeBlockwiseI6__halfLi64ELi2ELi0ELi1EEvPfPT_S1_PhS1_ii:
	.zero		576


//--------------------- .nv.constant0._Z18kQuantizeBlockwiseI6__halfLi128ELi2ELi0ELi1EEvPfPT_S1_PhS1_ii --------------------------
	.section	.nv.constant0._Z18kQuantizeBlockwiseI6__halfLi128ELi2ELi0ELi1EEvPfPT_S1_PhS1_ii,"a",@progbits
	.sectionflags	@""
	.align	4
.nv.constant0._Z18kQuantizeBlockwiseI6__halfLi128ELi2ELi0ELi1EEvPfPT_S1_PhS1_ii:
	.zero		576


//--------------------- .nv.constant0._Z18kQuantizeBlockwiseI6__halfLi256ELi2ELi0ELi1EEvPfPT_S1_PhS1_ii --------------------------
	.section	.nv.constant0._Z18kQuantizeBlockwiseI6__halfLi256ELi2ELi0ELi1EEvPfPT_S1_PhS1_ii,"a",@progbits
	.sectionflags	@""
	.align	4
.nv.constant0._Z18kQuantizeBlockwiseI6__halfLi256ELi2ELi0ELi1EEvPfPT_S1_PhS1_ii:
	.zero		576


//--------------------- .nv.constant0._Z18kQuantizeBlockwiseI6__halfLi512ELi2ELi0ELi1EEvPfPT_S1_PhS1_ii --------------------------
	.section	.nv.constant0._Z18kQuantizeBlockwiseI6__halfLi512ELi2ELi0ELi1EEvPfPT_S1_PhS1_ii,"a",@progbits
	.sectionflags	@""
	.align	4
.nv.constant0._Z18kQuantizeBlockwiseI6__halfLi512ELi2ELi0ELi1EEvPfPT_S1_PhS1_ii:
	.zero		576


//--------------------- .nv.constant0._Z18kQuantizeBlockwiseI6__halfLi1024ELi4ELi0ELi1EEvPfPT_S1_PhS1_ii --------------------------
	.section	.nv.constant0._Z18kQuantizeBlockwiseI6__halfLi1024ELi4ELi0ELi1EEvPfPT_S1_PhS1_ii,"a",@progbits
	.sectionflags	@""
	.align	4
.nv.constant0._Z18kQuantizeBlockwiseI6__halfLi1024ELi4ELi0ELi1EEvPfPT_S1_PhS1_ii:
	.zero		576


//--------------------- .nv.constant0._Z18kQuantizeBlockwiseI6__halfLi2048ELi4ELi0ELi1EEvPfPT_S1_PhS1_ii --------------------------
	.section	.nv.constant0._Z18kQuantizeBlockwiseI6__halfLi2048ELi4ELi0ELi1EEvPfPT_S1_PhS1_ii,"a",@progbits
	.sectionflags	@""
	.align	4
.nv.constant0._Z18kQuantizeBlockwiseI6__halfLi2048ELi4ELi0ELi1EEvPfPT_S1_PhS1_ii:
	.zero		576


//--------------------- .nv.constant0._Z18kQuantizeBlockwiseI6__halfLi4096ELi4ELi0ELi1EEvPfPT_S1_PhS1_ii --------------------------
	.section	.nv.constant0._Z18kQuantizeBlockwiseI6__halfLi4096ELi4ELi0ELi1EEvPfPT_S1_PhS1_ii,"a",@progbits
	.sectionflags	@""
	.align	4
.nv.constant0._Z18kQuantizeBlockwiseI6__halfLi4096ELi4ELi0ELi1EEvPfPT_S1_PhS1_ii:
	.zero		576


//--------------------- .nv.constant0._Z18kQuantizeBlockwiseI6__halfLi64ELi2ELi0ELi0EEvPfPT_S1_PhS1_ii --------------------------
	.section	.nv.constant0._Z18kQuantizeBlockwiseI6__halfLi64ELi2ELi0ELi0EEvPfPT_S1_PhS1_ii,"a",@progbits
	.sectionflags	@""
	.align	4
.nv.constant0._Z18kQuantizeBlockwiseI6__halfLi64ELi2ELi0ELi0EEvPfPT_S1_PhS1_ii:
	.zero		576


//--------------------- .nv.constant0._Z18kQuantizeBlockwiseI6__halfLi128ELi2ELi0ELi0EEvPfPT_S1_PhS1_ii --------------------------
	.section	.nv.constant0._Z18kQuantizeBlockwiseI6__halfLi128ELi2ELi0ELi0EEvPfPT_S1_PhS1_ii,"a",@progbits
	.sectionflags	@""
	.align	4
.nv.constant0._Z18kQuantizeBlockwiseI6__halfLi128ELi2ELi0ELi0EEvPfPT_S1_PhS1_ii:
	.zero		576


//--------------------- .nv.constant0._Z18kQuantizeBlockwiseI6__halfLi256ELi2ELi0ELi0EEvPfPT_S1_PhS1_ii --------------------------
	.section	.nv.constant0._Z18kQuantizeBlockwiseI6__halfLi256ELi2ELi0ELi0EEvPfPT_S1_PhS1_ii,"a",@progbits
	.sectionflags	@""
	.align	4
.nv.constant0._Z18kQuantizeBlockwiseI6__halfLi256ELi2ELi0ELi0EEvPfPT_S1_PhS1_ii:
	.zero		576


//--------------------- .nv.constant0._Z18kQuantizeBlockwiseI6__halfLi512ELi2ELi0ELi0EEvPfPT_S1_PhS1_ii --------------------------
	.section	.nv.constant0._Z18kQuantizeBlockwiseI6__halfLi512ELi2ELi0ELi0EEvPfPT_S1_PhS1_ii,"a",@progbits
	.sectionflags	@""
	.align	4
.nv.constant0._Z18kQuantizeBlockwiseI6__halfLi512ELi2ELi0ELi0EEvPfPT_S1_PhS1_ii:
	.zero		576


//--------------------- .nv.constant0._Z18kQuantizeBlockwiseI6__halfLi1024ELi4ELi0ELi0EEvPfPT_S1_PhS1_ii --------------------------
	.section	.nv.constant0._Z18kQuantizeBlockwiseI6__halfLi1024ELi4ELi0ELi0EEvPfPT_S1_PhS1_ii,"a",@progbits
	.sectionflags	@""
	.align	4
.nv.constant0._Z18kQuantizeBlockwiseI6__halfLi1024ELi4ELi0ELi0EEvPfPT_S1_PhS1_ii:
	.zero		576


//--------------------- .nv.constant0._Z18kQuantizeBlockwiseI6__halfLi2048ELi4ELi0ELi0EEvPfPT_S1_PhS1_ii --------------------------
	.section	.nv.constant0._Z18kQuantizeBlockwiseI6__halfLi2048ELi4ELi0ELi0EEvPfPT_S1_PhS1_ii,"a",@progbits
	.sectionflags	@""
	.align	4
.nv.constant0._Z18kQuantizeBlockwiseI6__halfLi2048ELi4ELi0ELi0EEvPfPT_S1_PhS1_ii:
	.zero		576


//--------------------- .nv.constant0._Z18kQuantizeBlockwiseI6__halfLi4096ELi4ELi1ELi0EEvPfPT_S1_PhS1_ii --------------------------
	.section	.nv.constant0._Z18kQuantizeBlockwiseI6__halfLi4096ELi4ELi1ELi0EEvPfPT_S1_PhS1_ii,"a",@progbits
	.sectionflags	@""
	.align	4
.nv.constant0._Z18kQuantizeBlockwiseI6__halfLi4096ELi4ELi1ELi0EEvPfPT_S1_PhS1_ii:
	.zero		576


//--------------------- .nv.constant0._Z18kQuantizeBlockwiseI6__halfLi4096ELi4ELi0ELi0EEvPfPT_S1_PhS1_ii --------------------------
	.section	.nv.constant0._Z18kQuantizeBlockwiseI6__halfLi4096ELi4ELi0ELi0EEvPfPT_S1_PhS1_ii,"a",@progbits
	.sectionflags	@""
	.align	4
.nv.constant0._Z18kQuantizeBlockwiseI6__halfLi4096ELi4ELi0ELi0EEvPfPT_S1_PhS1_ii:
	.zero		576


//--------------------- .nv.constant0._Z21kOptimizer32bit2StateI13__nv_bfloat16Li6EEvPT_S2_PfS3_S3_ffffffffiffbi --------------------------
	.section	.nv.constant0._Z21kOptimizer32bit2StateI13__nv_bfloat16Li6EEvPT_S2_PfS3_S3_ffffffffiffbi,"a",@progbits
	.sectionflags	@""
	.align	4
.nv.constant0._Z21kOptimizer32bit2StateI13__nv_bfloat16Li6EEvPT_S2_PfS3_S3_ffffffffiffbi:
	.zero		620


//--------------------- .nv.constant0._Z21kOptimizer32bit2StateI6__halfLi6EEvPT_S2_PfS3_S3_ffffffffiffbi --------------------------
	.section	.nv.constant0._Z21kOptimizer32bit2StateI6__halfLi6EEvPT_S2_PfS3_S3_ffffffffiffbi,"a",@progbits
	.sectionflags	@""
	.align	4
.nv.constant0._Z21kOptimizer32bit2StateI6__halfLi6EEvPT_S2_PfS3_S3_ffffffffiffbi:
	.zero		620


//--------------------- .nv.constant0._Z21kOptimizer32bit2StateIfLi6EEvPT_S1_PfS2_S2_ffffffffiffbi --------------------------
	.section	.nv.constant0._Z21kOptimizer32bit2StateIfLi6EEvPT_S1_PfS2_S2_ffffffffiffbi,"a",@progbits
	.sectionflags	@""
	.align	4
.nv.constant0._Z21kOptimizer32bit2StateIfLi6EEvPT_S1_PfS2_S2_ffffffffiffbi:
	.zero		620


//--------------------- .nv.constant0._Z21kOptimizer32bit2StateI13__nv_bfloat16Li0EEvPT_S2_PfS3_S3_ffffffffiffbi --------------------------
	.section	.nv.constant0._Z21kOptimizer32bit2StateI13__nv_bfloat16Li0EEvPT_S2_PfS3_S3_ffffffffiffbi,"a",@progbits
	.sectionflags	@""
	.align	4
.nv.constant0._Z21kOptimizer32bit2StateI13__nv_bfloat16Li0EEvPT_S2_PfS3_S3_ffffffffiffbi:
	.zero		620


//--------------------- .nv.constant0._Z21kOptimizer32bit2StateI6__halfLi0EEvPT_S2_PfS3_S3_ffffffffiffbi --------------------------
	.section	.nv.constant0._Z21kOptimizer32bit2StateI6__halfLi0EEvPT_S2_PfS3_S3_ffffffffiffbi,"a",@progbits
	.sectionflags	@""
	.align	4
.nv.constant0._Z21kOptimizer32bit2StateI6__halfLi0EEvPT_S2_PfS3_S3_ffffffffiffbi:
	.zero		620


//--------------------- .nv.constant0._Z21kOptimizer32bit2StateIfLi0EEvPT_S1_PfS2_S2_ffffffffiffbi --------------------------
	.section	.nv.constant0._Z21kOptimizer32bit2StateIfLi0EEvPT_S1_PfS2_S2_ffffffffiffbi,"a",@progbits
	.sectionflags	@""
	.align	4
.nv.constant0._Z21kOptimizer32bit2StateIfLi0EEvPT_S1_PfS2_S2_ffffffffiffbi:
	.zero		620


//--------------------- .nv.constant0._Z33kPreconditionOptimizer32bit2StateI13__nv_bfloat16Li6ELi4096ELi8EEvPT_S2_PfS3_S3_ffffiffi --------------------------
	.section	.nv.constant0._Z33kPreconditionOptimizer32bit2StateI13__nv_bfloat16Li6ELi4096ELi8EEvPT_S2_PfS3_S3_ffffiffi,"a",@progbits
	.sectionflags	@""
	.align	4
.nv.constant0._Z33kPreconditionOptimizer32bit2StateI13__nv_bfloat16Li6ELi4096ELi8EEvPT_S2_PfS3_S3_ffffiffi:
	.zero		600


//--------------------- .nv.constant0._Z33kPreconditionOptimizer32bit2StateI6__halfLi6ELi4096ELi8EEvPT_S2_PfS3_S3_ffffiffi --------------------------
	.section	.nv.constant0._Z33kPreconditionOptimizer32bit2StateI6__halfLi6ELi4096ELi8EEvPT_S2_PfS3_S3_ffffiffi,"a",@progbits
	.sectionflags	@""
	.align	4
.nv.constant0._Z33kPreconditionOptimizer32bit2StateI6__halfLi6ELi4096ELi8EEvPT_S2_PfS3_S3_ffffiffi:
	.zero		600


//--------------------- .nv.constant0._Z33kPreconditionOptimizer32bit2StateIfLi6ELi4096ELi8EEvPT_S1_PfS2_S2_ffffiffi --------------------------
	.section	.nv.constant0._Z33kPreconditionOptimizer32bit2StateIfLi6ELi4096ELi8EEvPT_S1_PfS2_S2_ffffiffi,"a",@progbits
	.sectionflags	@""
	.align	4
.nv.constant0._Z33kPreconditionOptimizer32bit2StateIfLi6ELi4096ELi8EEvPT_S1_PfS2_S2_ffffiffi:
	.zero		600


//--------------------- .nv.constant0._Z33kPreconditionOptimizer32bit2StateI13__nv_bfloat16Li0ELi4096ELi8EEvPT_S2_PfS3_S3_ffffiffi --------------------------
	.section	.nv.constant0._Z33kPreconditionOptimizer32bit2StateI13__nv_bfloat16Li0ELi4096ELi8EEvPT_S2_PfS3_S3_ffffiffi,"a",@progbits
	.sectionflags	@""
	.align	4
.nv.constant0._Z33kPreconditionOptimizer32bit2StateI13__nv_bfloat16Li0ELi4096ELi8EEvPT_S2_PfS3_S3_ffffiffi:
	.zero		600


//--------------------- .nv.constant0._Z33kPreconditionOptimizer32bit2StateI6__halfLi0ELi4096ELi8EEvPT_S2_PfS3_S3_ffffiffi --------------------------
	.section	.nv.constant0._Z33kPreconditionOptimizer32bit2StateI6__halfLi0ELi4096ELi8EEvPT_S2_PfS3_S3_ffffiffi,"a",@progbits
	.sectionflags	@""
	.align	4
.nv.constant0._Z33kPreconditionOptimizer32bit2StateI6__halfLi0ELi4096ELi8EEvPT_S2_PfS3_S3_ffffiffi:
	.zero		600


//--------------------- .nv.constant0._Z33kPreconditionOptimizer32bit2StateIfLi0ELi4096ELi8EEvPT_S1_PfS2_S2_ffffiffi --------------------------
	.section	.nv.constant0._Z33kPreconditionOptimizer32bit2StateIfLi0ELi4096ELi8EEvPT_S1_PfS2_S2_ffffiffi,"a",@progbits
	.sectionflags	@""
	.align	4
.nv.constant0._Z33kPreconditionOptimizer32bit2StateIfLi0ELi4096ELi8EEvPT_S1_PfS2_S2_ffffiffi:
	.zero		600


//--------------------- .nv.constant0._Z21kOptimizer32bit1StateI13__nv_bfloat16Li4EEvPT_S2_PfS3_ffffffiffbi --------------------------
	.section	.nv.constant0._Z21kOptimizer32bit1StateI13__nv_bfloat16Li4EEvPT_S2_PfS3_ffffffiffbi,"a",@progbits
	.sectionflags	@""
	.align	4
.nv.constant0._Z21kOptimizer32bit1StateI13__nv_bfloat16Li4EEvPT_S2_PfS3_ffffffiffbi:
	.zero		604


//--------------------- .nv.constant0._Z21kOptimizer32bit1StateIfLi4EEvPT_S1_PfS2_ffffffiffbi --------------------------
	.section	.nv.constant0._Z21kOptimizer32bit1StateIfLi4EEvPT_S1_PfS2_ffffffiffbi,"a",@progbits
	.sectionflags	@""
	.align	4
.nv.constant0._Z21kOptimizer32bit1StateIfLi4EEvPT_S1_PfS2_ffffffiffbi:
	.zero		604


//--------------------- .nv.constant0._Z21kOptimizer32bit1StateI6__halfLi4EEvPT_S2_PfS3_ffffffiffbi --------------------------
	.section	.nv.constant0._Z21kOptimizer32bit1StateI6__halfLi4EEvPT_S2_PfS3_ffffffiffbi,"a",@progbits
	.sectionflags	@""
	.align	4
.nv.constant0._Z21kOptimizer32bit1StateI6__halfLi4EEvPT_S2_PfS3_ffffffiffbi:
	.zero		604


//--------------------- .nv.constant0._Z21kOptimizer32bit1StateI13__nv_bfloat16Li5EEvPT_S2_PfS3_ffffffiffbi --------------------------
	.section	.nv.constant0._Z21kOptimizer32bit1StateI13__nv_bfloat16Li5EEvPT_S2_PfS3_ffffffiffbi,"a",@progbits
	.sectionflags	@""
	.align	4
.nv.constant0._Z21kOptimizer32bit1StateI13__nv_bfloat16Li5EEvPT_S2_PfS3_ffffffiffbi:
	.zero		604


//--------------------- .nv.constant0._Z21kOptimizer32bit1StateIfLi5EEvPT_S1_PfS2_ffffffiffbi --------------------------
	.section	.nv.constant0._Z21kOptimizer32bit1StateIfLi5EEvPT_S1_PfS2_ffffffiffbi,"a",@progbits
	.sectionflags	@""
	.align	4
.nv.constant0._Z21kOptimizer32bit1StateIfLi5EEvPT_S1_PfS2_ffffffiffbi:
	.zero		604


//--------------------- .nv.constant0._Z21kOptimizer32bit1StateI6__halfLi5EEvPT_S2_PfS3_ffffffiffbi --------------------------
	.section	.nv.constant0._Z21kOptimizer32bit1StateI6__halfLi5EEvPT_S2_PfS3_ffffffiffbi,"a",@progbits
	.sectionflags	@""
	.align	4
.nv.constant0._Z21kOptimizer32bit1StateI6__halfLi5EEvPT_S2_PfS3_ffffffiffbi:
	.zero		604


//--------------------- .nv.constant0._Z21kOptimizer32bit1StateI13__nv_bfloat16Li2EEvPT_S2_PfS3_ffffffiffbi --------------------------
	.section	.nv.constant0._Z21kOptimizer32bit1StateI13__nv_bfloat16Li2EEvPT_S2_PfS3_ffffffiffbi,"a",@progbits
	.sectionflags	@""
	.align	4
.nv.constant0._Z21kOptimizer32bit1StateI13__nv_bfloat16Li2EEvPT_S2_PfS3_ffffffiffbi:
	.zero		604


//--------------------- .nv.constant0._Z21kOptimizer32bit1StateIfLi2EEvPT_S1_PfS2_ffffffiffbi --------------------------
	.section	.nv.constant0._Z21kOptimizer32bit1StateIfLi2EEvPT_S1_PfS2_ffffffiffbi,"a",@progbits
	.sectionflags	@""
	.align	4
.nv.constant0._Z21kOptimizer32bit1StateIfLi2EEvPT_S1_PfS2_ffffffiffbi:
	.zero		604


//--------------------- .nv.constant0._Z21kOptimizer32bit1StateI6__halfLi2EEvPT_S2_PfS3_ffffffiffbi --------------------------
	.section	.nv.constant0._Z21kOptimizer32bit1StateI6__halfLi2EEvPT_S2_PfS3_ffffffiffbi,"a",@progbits
	.sectionflags	@""
	.align	4
.nv.constant0._Z21kOptimizer32bit1StateI6__halfLi2EEvPT_S2_PfS3_ffffffiffbi:
	.zero		604


//--------------------- .nv.constant0._Z21kOptimizer32bit1StateI13__nv_bfloat16Li1EEvPT_S2_PfS3_ffffffiffbi --------------------------
	.section	.nv.constant0._Z21kOptimizer32bit1StateI13__nv_bfloat16Li1EEvPT_S2_PfS3_ffffffiffbi,"a",@progbits
	.sectionflags	@""
	.align	4
.nv.constant0._Z21kOptimizer32bit1StateI13__nv_bfloat16Li1EEvPT_S2_PfS3_ffffffiffbi:
	.zero		604


//--------------------- .nv.constant0._Z21kOptimizer32bit1StateIfLi1EEvPT_S1_PfS2_ffffffiffbi --------------------------
	.section	.nv.constant0._Z21kOptimizer32bit1StateIfLi1EEvPT_S1_PfS2_ffffffiffbi,"a",@progbits
	.sectionflags	@""
	.align	4
.nv.constant0._Z21kOptimizer32bit1StateIfLi1EEvPT_S1_PfS2_ffffffiffbi:
	.zero		604


//--------------------- .nv.constant0._Z21kOptimizer32bit1StateI6__halfLi1EEvPT_S2_PfS3_ffffffiffbi --------------------------
	.section	.nv.constant0._Z21kOptimizer32bit1StateI6__halfLi1EEvPT_S2_PfS3_ffffffiffbi,"a",@progbits
	.sectionflags	@""
	.align	4
.nv.constant0._Z21kOptimizer32bit1StateI6__halfLi1EEvPT_S2_PfS3_ffffffiffbi:
	.zero		604


//--------------------- .nv.constant0._Z33kPreconditionOptimizer32bit1StateI13__nv_bfloat16Li4ELi4096ELi8EEvPT_S2_PfS3_ffffiffi --------------------------
	.section	.nv.constant0._Z33kPreconditionOptimizer32bit1StateI13__nv_bfloat16Li4ELi4096ELi8EEvPT_S2_PfS3_ffffiffi,"a",@progbits
	.sectionflags	@""
	.align	4
.nv.constant0._Z33kPreconditionOptimizer32bit1StateI13__nv_bfloat16Li4ELi4096ELi8EEvPT_S2_PfS3_ffffiffi:
	.zero		592


//--------------------- .nv.constant0._Z33kPreconditionOptimizer32bit1StateIfLi4ELi4096ELi8EEvPT_S1_PfS2_ffffiffi --------------------------
	.section	.nv.constant0._Z33kPreconditionOptimizer32bit1StateIfLi4ELi4096ELi8EEvPT_S1_PfS2_ffffiffi,"a",@progbits
	.sectionflags	@""
	.align	4
.nv.constant0._Z33kPreconditionOptimizer32bit1StateIfLi4ELi4096ELi8EEvPT_S1_PfS2_ffffiffi:
	.zero		592


//--------------------- .nv.constant0._Z33kPreconditionOptimizer32bit1StateI6__halfLi4ELi4096ELi8EEvPT_S2_PfS3_ffffiffi --------------------------
	.section	.nv.constant0._Z33kPreconditionOptimizer32bit1StateI6__halfLi4ELi4096ELi8EEvPT_S2_PfS3_ffffiffi,"a",@progbits
	.sectionflags	@""
	.align	4
.nv.constant0._Z33kPreconditionOptimizer32bit1StateI6__halfLi4ELi4096ELi8EEvPT_S2_PfS3_ffffiffi:
	.zero		592


//--------------------- .nv.constant0._Z33kPreconditionOptimizer32bit1StateI13__nv_bfloat16Li5ELi4096ELi8EEvPT_S2_PfS3_ffffiffi --------------------------
	.section	.nv.constant0._Z33kPreconditionOptimizer32bit1StateI13__nv_bfloat16Li5ELi4096ELi8EEvPT_S2_PfS3_ffffiffi,"a",@progbits
	.sectionflags	@""
	.align	4
.nv.constant0._Z33kPreconditionOptimizer32bit1StateI13__nv_bfloat16Li5ELi4096ELi8EEvPT_S2_PfS3_ffffiffi:
	.zero		592


//--------------------- .nv.constant0._Z33kPreconditionOptimizer32bit1StateIfLi5ELi4096ELi8EEvPT_S1_PfS2_ffffiffi --------------------------
	.section	.nv.constant0._Z33kPreconditionOptimizer32bit1StateIfLi5ELi4096ELi8EEvPT_S1_PfS2_ffffiffi,"a",@progbits
	.sectionflags	@""
	.align	4
.nv.constant0._Z33kPreconditionOptimizer32bit1StateIfLi5ELi4096ELi8EEvPT_S1_PfS2_ffffiffi:
	.zero		592


//--------------------- .nv.constant0._Z33kPreconditionOptimizer32bit1StateI6__halfLi5ELi4096ELi8EEvPT_S2_PfS3_ffffiffi --------------------------
	.section	.nv.constant0._Z33kPreconditionOptimizer32bit1StateI6__halfLi5ELi4096ELi8EEvPT_S2_PfS3_ffffiffi,"a",@progbits
	.sectionflags	@""
	.align	4
.nv.constant0._Z33kPreconditionOptimizer32bit1StateI6__halfLi5ELi4096ELi8EEvPT_S2_PfS3_ffffiffi:
	.zero		592


//--------------------- .nv.constant0._Z33kPreconditionOptimizer32bit1StateI13__nv_bfloat16Li2ELi4096ELi8EEvPT_S2_PfS3_ffffiffi --------------------------
	.section	.nv.constant0._Z33kPreconditionOptimizer32bit1StateI13__nv_bfloat16Li2ELi4096ELi8EEvPT_S2_PfS3_ffffiffi,"a",@progbits
	.sectionflags	@""
	.align	4
.nv.constant0._Z33kPreconditionOptimizer32bit1StateI13__nv_bfloat16Li2ELi4096ELi8EEvPT_S2_PfS3_ffffiffi:
	.zero		592


//--------------------- .nv.constant0._Z33kPreconditionOptimizer32bit1StateIfLi2ELi4096ELi8EEvPT_S1_PfS2_ffffiffi --------------------------
	.section	.nv.constant0._Z33kPreconditionOptimizer32bit1StateIfLi2ELi4096ELi8EEvPT_S1_PfS2_ffffiffi,"a",@progbits
	.sectionflags	@""
	.align	4
.nv.constant0._Z33kPreconditionOptimizer32bit1StateIfLi2ELi4096ELi8EEvPT_S1_PfS2_ffffiffi:
	.zero		592


//--------------------- .nv.constant0._Z33kPreconditionOptimizer32bit1StateI6__halfLi2ELi4096ELi8EEvPT_S2_PfS3_ffffiffi --------------------------
	.section	.nv.constant0._Z33kPreconditionOptimizer32bit1StateI6__halfLi2ELi4096ELi8EEvPT_S2_PfS3_ffffiffi,"a",@progbits
	.sectionflags	@""
	.align	4
.nv.constant0._Z33kPreconditionOptimizer32bit1StateI6__halfLi2ELi4096ELi8EEvPT_S2_PfS3_ffffiffi:
	.zero		592


//--------------------- .nv.constant0._Z33kPreconditionOptimizer32bit1StateI13__nv_bfloat16Li1ELi4096ELi8EEvPT_S2_PfS3_ffffiffi --------------------------
	.section	.nv.constant0._Z33kPreconditionOptimizer32bit1StateI13__nv_bfloat16Li1ELi4096ELi8EEvPT_S2_PfS3_ffffiffi,"a",@progbits
	.sectionflags	@""
	.align	4
.nv.constant0._Z33kPreconditionOptimizer32bit1StateI13__nv_bfloat16Li1ELi4096ELi8EEvPT_S2_PfS3_ffffiffi:
	.zero		592


//--------------------- .nv.constant0._Z33kPreconditionOptimizer32bit1StateIfLi1ELi4096ELi8EEvPT_S1_PfS2_ffffiffi --------------------------
	.section	.nv.constant0._Z33kPreconditionOptimizer32bit1StateIfLi1ELi4096ELi8EEvPT_S1_PfS2_ffffiffi,"a",@progbits
	.sectionflags	@""
	.align	4
.nv.constant0._Z33kPreconditionOptimizer32bit1StateIfLi1ELi4096ELi8EEvPT_S1_PfS2_ffffiffi:
	.zero		592


//--------------------- .nv.constant0._Z33kPreconditionOptimizer32bit1StateI6__halfLi1ELi4096ELi8EEvPT_S2_PfS3_ffffiffi --------------------------
	.section	.nv.constant0._Z33kPreconditionOptimizer32bit1StateI6__halfLi1ELi4096ELi8EEvPT_S2_PfS3_ffffiffi,"a",@progbits
	.sectionflags	@""
	.align	4
.nv.constant0._Z33kPreconditionOptimizer32bit1StateI6__halfLi1ELi4096ELi8EEvPT_S2_PfS3_ffffiffi:
	.zero		592


//--------------------- .nv.constant0._Z22kdequant_mm_int32_fp16ILi4ELi512EEvPiPfS1_P6__halfS3_iii --------------------------
	.section	.nv.constant0._Z22kdequant_mm_int32_fp16ILi4ELi512EEvPiPfS1_P6__halfS3_iii,"a",@progbits
	.sectionflags	@""
	.align	4
.nv.constant0._Z22kdequant_mm_int32_fp16ILi4ELi512EEvPiPfS1_P6__halfS3_iii:
	.zero		580


//--------------------- .nv.constant0._Z26kgemm_4bit_inference_naiveIfLi128ELi32EEviiiPT_PhPfPKfS1_iiii --------------------------
	.section	.nv.constant0._Z26kgemm_4bit_inference_naiveIfLi128ELi32EEviiiPT_PhPfPKfS1_iiii,"a",@progbits
	.sectionflags	@""
	.align	4
.nv.constant0._Z26kgemm_4bit_inference_naiveIfLi128ELi32EEviiiPT_PhPfPKfS1_iiii:
	.zero		600


//--------------------- .nv.constant0._Z26kgemm_4bit_inference_naiveI13__nv_bfloat16Li128ELi16EEviiiPT_PhPfPKfS2_iiii --------------------------
	.section	.nv.constant0._Z26kgemm_4bit_inference_naiveI13__nv_bfloat16Li128ELi16EEviiiPT_PhPfPKfS2_iiii,"a",@progbits
	.sectionflags	@""
	.align	4
.nv.constant0._Z26kgemm_4bit_inference_naiveI13__nv_bfloat16Li128ELi16EEviiiPT_PhPfPKfS2_iiii:
	.zero		600


//--------------------- .nv.constant0._Z26kgemm_4bit_inference_naiveI6__halfLi128ELi16EEviiiPT_PhPfPKfS2_iiii --------------------------
	.section	.nv.constant0._Z26kgemm_4bit_inference_naiveI6__halfLi128ELi16EEviiiPT_PhPfPKfS2_iiii,"a",@progbits
	.sectionflags	@""
	.align	4
.nv.constant0._Z26kgemm_4bit_inference_naiveI6__halfLi128ELi16EEviiiPT_PhPfPKfS2_iiii:
	.zero		600


//--------------------- .nv.constant0._Z5kfuncIfLi2EEvPT_S1_S0_l --------------------------
	.section	.nv.constant0._Z5kfuncIfLi2EEvPT_S1_S0_l,"a",@progbits
	.sectionflags	@""
	.align	4
.nv.constant0._Z5kfuncIfLi2EEvPT_S1_S0_l:
	.zero		560


//--------------------- .nv.constant0._Z5kfuncIfLi1EEvPT_S1_S0_l --------------------------
	.section	.nv.constant0._Z5kfuncIfLi1EEvPT_S1_S0_l,"a",@progbits
	.sectionflags	@""
	.align	4
.nv.constant0._Z5kfuncIfLi1EEvPT_S1_S0_l:
	.zero		560


//--------------------- .nv.constant0._Z5kfuncIhLi0EEvPT_S1_S0_l --------------------------
	.section	.nv.constant0._Z5kfuncIhLi0EEvPT_S1_S0_l,"a",@progbits
	.sectionflags	@""
	.align	4
.nv.constant0._Z5kfuncIhLi0EEvPT_S1_S0_l:
	.zero		560


//--------------------- .nv.constant0._Z5kfuncIfLi0EEvPT_S1_S0_l --------------------------
	.section	.nv.constant0._Z5kfuncIfLi0EEvPT_S1_S0_l,"a",@progbits
	.sectionflags	@""
	.align	4
.nv.constant0._Z5kfuncIfLi0EEvPT_S1_S0_l:
	.zero		560


//--------------------- .nv.constant0._Z16kInt8VectorQuantI6__halfLi1024ELi1EEvPT_PaPffii --------------------------
	.section	.nv.constant0._Z16kInt8VectorQuantI6__halfLi1024ELi1EEvPT_PaPffii,"a",@progbits
	.sectionflags	@""
	.align	4
.nv.constant0._Z16kInt8VectorQuantI6__halfLi1024ELi1EEvPT_PaPffii:
	.zero		564


//--------------------- .nv.constant0._Z16kInt8VectorQuantI6__halfLi1024ELi0EEvPT_PaPffii --------------------------
	.section	.nv.constant0._Z16kInt8VectorQuantI6__halfLi1024ELi0EEvPT_PaPffii,"a",@progbits
	.sectionflags	@""
	.align	4
.nv.constant0._Z16kInt8VectorQuantI6__halfLi1024ELi0EEvPT_PaPffii:
	.zero		564


//--------------------- SYMBOLS --------------------------

	.type		.nv.reservedSmem.offset0,@object
	.size		.nv.reservedSmem.offset0,0x4
